	.target	sm_90a

	.elftype	@"ET_EXEC"


//--------------------- .note.nv.tkinfo           --------------------------
	.section	.note.nv.tkinfo,"",@"SHT_NOTE"
	.sectionflags	@"SHF_NOTE_NV_TKINFO"
	.tkinfo
        /*0018*/ 	.word	0x00000002
        /*0030*/ 	.string	""
        /*0030*/ 	.string	"ptxas"
        /*0030*/ 	.string	"Cuda compilation tools, release 13.0, V13.0.88"
        /*0030*/ 	.string	"Build cuda_13.0.r13.0/compiler.36424714_0"
        /*0030*/ 	.string	"-v  -suppress-debug-info  -lineinfo  -arch sm_90a "



//--------------------- .note.nv.cuinfo           --------------------------
	.section	.note.nv.cuinfo,"",@"SHT_NOTE"
	.sectionflags	@"SHF_NOTE_NV_CUINFO"
        /*0018*/ 	.short	0x0002
        /*001a*/ 	.short	0x005a
        /*001c*/ 	.short	0x0082
	.zero		2


//--------------------- .nv.info                  --------------------------
	.section	.nv.info,"",@"SHT_CUDA_INFO"
	.align	4


	//----- nvinfo : EIATTR_REGCOUNT
	.align		4
        /*0000*/ 	.byte	0x04, 0x2f
        /*0002*/ 	.short	(.L_1 - .L_0)
	.align		4
.L_0:
        /*0004*/ 	.word	index@(matmul_kernel)
        /*0008*/ 	.word	0x000000ff


	//----- nvinfo : EIATTR_FRAME_SIZE
	.align		4
.L_1:
        /*000c*/ 	.byte	0x04, 0x11
        /*000e*/ 	.short	(.L_3 - .L_2)
	.align		4
.L_2:
        /*0010*/ 	.word	index@(matmul_kernel)
        /*0014*/ 	.word	0x00001e80


	//----- nvinfo : EIATTR_MIN_STACK_SIZE
	.align		4
.L_3:
        /*0018*/ 	.byte	0x04, 0x12
        /*001a*/ 	.short	(.L_5 - .L_4)
	.align		4
.L_4:
        /*001c*/ 	.word	index@(matmul_kernel)
        /*0020*/ 	.word	0x00001e80
.L_5:


//--------------------- .nv.compat                --------------------------
	.section	.nv.compat,"",@"SHT_CUDA_COMPAT_INFO"
	.align	4
        /*0000*/ 	.byte	0x02, 0x09, 0x01, 0x00, 0x02, 0x02, 0x04, 0x00, 0x02, 0x05, 0x05, 0x00, 0x03, 0x07, 0x01, 0x01
        /*0010*/ 	.byte	0x02, 0x03, 0x00, 0x00, 0x02, 0x06, 0x01, 0x00, 0x04, 0x0b, 0x08, 0x00, 0x00, 0x00, 0x00, 0x00
        /*0020*/ 	.byte	0x00, 0x00, 0x00, 0x00


//--------------------- .nv.info.matmul_kernel    --------------------------
	.section	.nv.info.matmul_kernel,"",@"SHT_CUDA_INFO"
	.sectionflags	@""
	.align	4


	//----- nvinfo : EIATTR_CUDA_API_VERSION
	.align		4
        /*0000*/ 	.byte	0x04, 0x37
        /*0002*/ 	.short	(.L_7 - .L_6)
.L_6:
        /*0004*/ 	.word	0x00000082


	//----- nvinfo : EIATTR_KPARAM_INFO
	.align		4
.L_7:
        /*0008*/ 	.byte	0x04, 0x17
        /*000a*/ 	.short	(.L_9 - .L_8)
.L_8:
        /*000c*/ 	.word	0x00000000
        /*0010*/ 	.short	0x000d
        /*0012*/ 	.short	0x0048
        /*0014*/ 	.byte	0x00, 0xf4, 0x21, 0x00


	//----- nvinfo : EIATTR_KPARAM_INFO
	.align		4
.L_9:
        /*0018*/ 	.byte	0x04, 0x17
        /*001a*/ 	.short	(.L_11 - .L_10)
.L_10:
        /*001c*/ 	.word	0x00000000
        /*0020*/ 	.short	0x000c
        /*0022*/ 	.short	0x0040
        /*0024*/ 	.byte	0x00, 0xf4, 0x21, 0x00


	//----- nvinfo : EIATTR_KPARAM_INFO
	.align		4
.L_11:
        /*0028*/ 	.byte	0x04, 0x17
        /*002a*/ 	.short	(.L_13 - .L_12)
.L_12:
        /*002c*/ 	.word	0x00000000
        /*0030*/ 	.short	0x000b
        /*0032*/ 	.short	0x0038
        /*0034*/ 	.byte	0x00, 0xf0, 0x11, 0x00


	//----- nvinfo : EIATTR_KPARAM_INFO
	.align		4
.L_13:
        /*0038*/ 	.byte	0x04, 0x17
        /*003a*/ 	.short	(.L_15 - .L_14)
.L_14:
        /*003c*/ 	.word	0x00000000
        /*0040*/ 	.short	0x000a
        /*0042*/ 	.short	0x0034
        /*0044*/ 	.byte	0x00, 0xf0, 0x11, 0x00


	//----- nvinfo : EIATTR_KPARAM_INFO
	.align		4
.L_15:
        /*0048*/ 	.byte	0x04, 0x17
        /*004a*/ 	.short	(.L_17 - .L_16)
.L_16:
        /*004c*/ 	.word	0x00000000
        /*0050*/ 	.short	0x0009
        /*0052*/ 	.short	0x0030
        /*0054*/ 	.byte	0x00, 0xf0, 0x11, 0x00


	//----- nvinfo : EIATTR_KPARAM_INFO
	.align		4
.L_17:
        /*0058*/ 	.byte	0x04, 0x17
        /*005a*/ 	.short	(.L_19 - .L_18)
.L_18:
        /*005c*/ 	.word	0x00000000
        /*0060*/ 	.short	0x0008
        /*0062*/ 	.short	0x002c
        /*0064*/ 	.byte	0x00, 0xf0, 0x11, 0x00


	//----- nvinfo : EIATTR_KPARAM_INFO
	.align		4
.L_19:
        /*0068*/ 	.byte	0x04, 0x17
        /*006a*/ 	.short	(.L_21 - .L_20)
.L_20:
        /*006c*/ 	.word	0x00000000
        /*0070*/ 	.short	0x0007
        /*0072*/ 	.short	0x0028
        /*0074*/ 	.byte	0x00, 0xf0, 0x11, 0x00


	//----- nvinfo : EIATTR_KPARAM_INFO
	.align		4
.L_21:
        /*0078*/ 	.byte	0x04, 0x17
        /*007a*/ 	.short	(.L_23 - .L_22)
.L_22:
        /*007c*/ 	.word	0x00000000
        /*0080*/ 	.short	0x0006
        /*0082*/ 	.short	0x0024
        /*0084*/ 	.byte	0x00, 0xf0, 0x11, 0x00


	//----- nvinfo : EIATTR_KPARAM_INFO
	.align		4
.L_23:
        /*0088*/ 	.byte	0x04, 0x17
        /*008a*/ 	.short	(.L_25 - .L_24)
.L_24:
        /*008c*/ 	.word	0x00000000
        /*0090*/ 	.short	0x0005
        /*0092*/ 	.short	0x0020
        /*0094*/ 	.byte	0x00, 0xf0, 0x11, 0x00


	//----- nvinfo : EIATTR_KPARAM_INFO
	.align		4
.L_25:
        /*0098*/ 	.byte	0x04, 0x17
        /*009a*/ 	.short	(.L_27 - .L_26)
.L_26:
        /*009c*/ 	.word	0x00000000
        /*00a0*/ 	.short	0x0004
        /*00a2*/ 	.short	0x001c
        /*00a4*/ 	.byte	0x00, 0xf0, 0x11, 0x00


	//----- nvinfo : EIATTR_KPARAM_INFO
	.align		4
.L_27:
        /*00a8*/ 	.byte	0x04, 0x17
        /*00aa*/ 	.short	(.L_29 - .L_28)
.L_28:
        /*00ac*/ 	.word	0x00000000
        /*00b0*/ 	.short	0x0003
        /*00b2*/ 	.short	0x0018
        /*00b4*/ 	.byte	0x00, 0xf0, 0x11, 0x00


	//----- nvinfo : EIATTR_KPARAM_INFO
	.align		4
.L_29:
        /*00b8*/ 	.byte	0x04, 0x17
        /*00ba*/ 	.short	(.L_31 - .L_30)
.L_30:
        /*00bc*/ 	.word	0x00000000
        /*00c0*/ 	.short	0x0002
        /*00c2*/ 	.short	0x0010
        /*00c4*/ 	.byte	0x00, 0xf4, 0x21, 0x00


	//----- nvinfo : EIATTR_KPARAM_INFO
	.align		4
.L_31:
        /*00c8*/ 	.byte	0x04, 0x17
        /*00ca*/ 	.short	(.L_33 - .L_32)
.L_32:
        /*00cc*/ 	.word	0x00000000
        /*00d0*/ 	.short	0x0001
        /*00d2*/ 	.short	0x0008
        /*00d4*/ 	.byte	0x00, 0xf4, 0x21, 0x00


	//----- nvinfo : EIATTR_KPARAM_INFO
	.align		4
.L_33:
        /*00d8*/ 	.byte	0x04, 0x17
        /*00da*/ 	.short	(.L_35 - .L_34)
.L_34:
        /*00dc*/ 	.word	0x00000000
        /*00e0*/ 	.short	0x0000
        /*00e2*/ 	.short	0x0000
        /*00e4*/ 	.byte	0x00, 0xf4, 0x21, 0x00


	//----- nvinfo : EIATTR_SPARSE_MMA_MASK
	.align		4
.L_35:
        /*00e8*/ 	.byte	0x03, 0x50
        /*00ea*/ 	.short	0x0000


	//----- nvinfo : EIATTR_MAXREG_COUNT
	.align		4
        /*00ec*/ 	.byte	0x03, 0x1b
        /*00ee*/ 	.short	0x00ff


	//----- nvinfo : EIATTR_NUM_BARRIERS
	.align		4
        /*00f0*/ 	.byte	0x02, 0x4c
        /*00f2*/ 	.byte	0x01
	.zero		1


	//----- nvinfo : EIATTR_ANNOTATIONS
	.align		4
        /*00f4*/ 	.byte	0x04, 0x55
        /*00f6*/ 	.short	(.L_37 - .L_36)


	//   ....[0]....
.L_36:
        /*00f8*/ 	.word	0x00000001
        /*00fc*/ 	.byte	0x80, 0x00, 0x00, 0x00, 0x01, 0x00, 0x00, 0x00, 0x10, 0x06, 0x00, 0x00, 0x01, 0x00, 0x00, 0x00
        /* <DEDUP_REMOVED lines=3688> */
        /*e78c*/ 	.byte	0x50, 0x45, 0x06, 0x00


	//----- nvinfo : EIATTR_MERCURY_ISA_VERSION
	.align		4
.L_37:
        /*e790*/ 	.byte	0x03, 0x5f
        /*e792*/ 	.short	0x0101


	//----- nvinfo : EIATTR_EXIT_INSTR_OFFSETS
	.align		4
        /*e794*/ 	.byte	0x04, 0x1c
        /*e796*/ 	.short	(.L_39 - .L_38)


	//   ....[0]....
.L_38:
        /*e798*/ 	.word	0x00064540


	//   ....[1]....
        /*e79c*/ 	.word	0x00064570


	//----- nvinfo : EIATTR_REQNTID
	.align		4
.L_39:
        /*e7a0*/ 	.byte	0x04, 0x10
        /*e7a2*/ 	.short	(.L_41 - .L_40)
.L_40:
        /*e7a4*/ 	.word	0x00000080
        /*e7a8*/ 	.word	0x00000001
        /*e7ac*/ 	.word	0x00000001


	//----- nvinfo : EIATTR_CBANK_PARAM_SIZE
	.align		4
.L_41:
        /*e7b0*/ 	.byte	0x03, 0x19
        /*e7b2*/ 	.short	0x0050


	//----- nvinfo : EIATTR_PARAM_CBANK
	.align		4
        /*e7b4*/ 	.byte	0x04, 0x0a
        /*e7b6*/ 	.short	(.L_43 - .L_42)
	.align		4
.L_42:
        /*e7b8*/ 	.word	index@(.nv.constant0.matmul_kernel)
        /*e7bc*/ 	.short	0x0210
        /*e7be*/ 	.short	0x0050


	//----- nvinfo : EIATTR_SW_WAR
	.align		4
.L_43:
        /*e7c0*/ 	.byte	0x04, 0x36
        /*e7c2*/ 	.short	(.L_45 - .L_44)
.L_44:
        /*e7c4*/ 	.word	0x00000008
.L_45:


//--------------------- .nv.callgraph             --------------------------
	.section	.nv.callgraph,"",@"SHT_CUDA_CALLGRAPH"
	.align	4
	.sectionentsize	8
	.align		4
        /*0000*/ 	.word	0x00000000
	.align		4
        /*0004*/ 	.word	0xffffffff
	.align		4
        /*0008*/ 	.word	0x00000000
	.align		4
        /*000c*/ 	.word	0xfffffffe
	.align		4
        /*0010*/ 	.word	0x00000000
	.align		4
        /*0014*/ 	.word	0xfffffffd
	.align		4
        /*0018*/ 	.word	0x00000000
	.align		4
        /*001c*/ 	.word	0xfffffffc


//--------------------- .text.matmul_kernel       --------------------------
	.section	.text.matmul_kernel,"ax",@progbits
	.align	128
        .global         matmul_kernel
        .type           matmul_kernel,@function
        .size           matmul_kernel,(.L_x_3 - matmul_kernel)
        .other          matmul_kernel,@"STO_CUDA_ENTRY STV_DEFAULT"
matmul_kernel:
.text.matmul_kernel:
[----:B------:R-:W1:Y:S08]  /*0000*/  LDC R1, c[0x0][0x28] ;  /* 0x00000a00ff017b82 */ /* 0x000e700000000800 */
[----:B------:R-:W2:Y:S01]  /*0010*/  LDC.64 R2, c[0x0][0x228] ;  /* 0x00008a00ff027b82 */ /* 0x000ea20000000a00 */
[----:B-1----:R-:W-:Y:S01]  /*0020*/  VIADD R1, R1, 0xffffe180 ;  /* 0xffffe18001017836 */ /* 0x002fe20000000000 */
[----:B------:R-:W1:Y:S01]  /*0030*/  S2R R5, SR_CTAID.X ;  /* 0x0000000000057919 */ /* 0x000e620000002500 */
[----:B------:R-:W-:Y:S01]  /*0040*/  ULDC.64 UR8, c[0x0][0x218] ;  /* 0x0000860000087ab9 */ /* 0x000fe20000000a00 */
[----:B------:R-:W-:Y:S01]  /*0050*/  ULDC UR4, c[0x0][0x234] ;  /* 0x00008d0000047ab9 */ /* 0x000fe20000000800 */
[----:B------:R-:W-:Y:S01]  /*0060*/  ULDC.64 UR6, c[0x0][0x210] ;  /* 0x0000840000067ab9 */ /* 0x000fe20000000a00 */
[----:B--2---:R-:W-:Y:S01]  /*0070*/  IMAD.MOV.U32 R14, RZ, RZ, R3 ;  /* 0x000000ffff0e7224 */ /* 0x004fe200078e0003 */
[----:B------:R2:W-:Y:S01]  /*0080*/  STL.64 [R1+0x12f0], R2 ;  /* 0x0012f00201007387 */ /* 0x0005e20000100a00 */
[----:B------:R-:W-:-:S02]  /*0090*/  IMAD.MOV.U32 R13, RZ, RZ, R2 ;  /* 0x000000ffff0d7224 */ /* 0x000fc400078e0002 */
[----:B------:R-:W-:Y:S01]  /*00a0*/  VIADD R0, R14, 0x1ff ;  /* 0x000001ff0e007836 */ /* 0x000fe20000000000 */
[----:B-1----:R-:W-:-:S04]  /*00b0*/  IABS R8, R5 ;  /* 0x0000000500087213 */ /* 0x002fc80000000000 */
[----:B--2---:R-:W-:-:S04]  /*00c0*/  SHF.R.S32.HI R3, RZ, 0x1f, R0 ;  /* 0x0000001fff037819 */ /* 0x004fc80000011400 */
[----:B------:R-:W-:-:S04]  /*00d0*/  LEA.HI R3, R3, R0, RZ, 0x9 ;  /* 0x0000000003037211 */ /* 0x000fc800078f48ff */
[----:B------:R-:W-:-:S05]  /*00e0*/  SHF.R.S32.HI R3, RZ, 0x9, R3 ;  /* 0x00000009ff037819 */ /* 0x000fca0000011403 */
[----:B------:R-:W-:-:S05]  /*00f0*/  IMAD.SHL.U32 R4, R3, 0x8, RZ ;  /* 0x0000000803047824 */ /* 0x000fca00078e00ff */
[-C--:B------:R-:W-:Y:S02]  /*0100*/  IABS R7, R4.reuse ;  /* 0x0000000400077213 */ /* 0x080fe40000000000 */
[----:B------:R-:W-:Y:S02]  /*0110*/  IABS R10, R4 ;  /* 0x00000004000a7213 */ /* 0x000fe40000000000 */
[----:B------:R-:W1:Y:S08]  /*0120*/  I2F.RP R0, R7 ;  /* 0x0000000700007306 */ /* 0x000e700000209400 */
[----:B-1----:R-:W1:Y:S02]  /*0130*/  MUFU.RCP R0, R0 ;  /* 0x0000000000007308 */ /* 0x002e640000001000 */
[----:B-1----:R-:W-:-:S02]  /*0140*/  VIADD R2, R0, 0xffffffe ;  /* 0x0ffffffe00027836 */ /* 0x002fc40000000000 */
[----:B------:R-:W-:-:S04]  /*0150*/  IMAD.MOV R0, RZ, RZ, -R10 ;  /* 0x000000ffff007224 */ /* 0x000fc800078e0a0a */
[----:B------:R1:W2:Y:S02]  /*0160*/  F2I.FTZ.U32.TRUNC.NTZ R3, R2 ;  /* 0x0000000200037305 */ /* 0x0002a4000021f000 */
[----:B-1----:R-:W-:Y:S02]  /*0170*/  IMAD.MOV.U32 R2, RZ, RZ, RZ ;  /* 0x000000ffff027224 */ /* 0x002fe400078e00ff */
[----:B--2---:R-:W-:-:S04]  /*0180*/  IMAD.MOV R6, RZ, RZ, -R3 ;  /* 0x000000ffff067224 */ /* 0x004fc800078e0a03 */
[----:B------:R-:W-:Y:S02]  /*0190*/  IMAD R9, R6, R7, RZ ;  /* 0x0000000706097224 */ /* 0x000fe400078e02ff */
[----:B------:R-:W-:Y:S02]  /*01a0*/  IMAD.MOV.U32 R6, RZ, RZ, R8 ;  /* 0x000000ffff067224 */ /* 0x000fe400078e0008 */
[----:B------:R-:W-:-:S06]  /*01b0*/  IMAD.HI.U32 R3, R3, R9, R2 ;  /* 0x0000000903037227 */ /* 0x000fcc00078e0002 */
[----:B------:R-:W-:-:S04]  /*01c0*/  IMAD.HI.U32 R3, R3, R6, RZ ;  /* 0x0000000603037227 */ /* 0x000fc800078e00ff */
[----:B------:R-:W-:-:S05]  /*01d0*/  IMAD R0, R3, R0, R6 ;  /* 0x0000000003007224 */ /* 0x000fca00078e0206 */
[----:B------:R-:W-:-:S13]  /*01e0*/  ISETP.GT.U32.AND P1, PT, R7, R0, PT ;  /* 0x000000000700720c */ /* 0x000fda0003f24070 */
[----:B------:R-:W-:Y:S02]  /*01f0*/  @!P1 IMAD.IADD R0, R0, 0x1, -R7 ;  /* 0x0000000100009824 */ /* 0x000fe400078e0a07 */
[----:B------:R-:W-:Y:S01]  /*0200*/  @!P1 VIADD R3, R3, 0x1 ;  /* 0x0000000103039836 */ /* 0x000fe20000000000 */
[----:B------:R-:W-:Y:S02]  /*0210*/  ISETP.NE.AND P1, PT, R4, RZ, PT ;  /* 0x000000ff0400720c */ /* 0x000fe40003f25270 */
[----:B------:R-:W-:Y:S02]  /*0220*/  ISETP.GE.U32.AND P0, PT, R0, R7, PT ;  /* 0x000000070000720c */ /* 0x000fe40003f06070 */
[----:B------:R-:W-:-:S04]  /*0230*/  LOP3.LUT R0, R5, R4, RZ, 0x3c, !PT ;  /* 0x0000000405007212 */ /* 0x000fc800078e3cff */
[----:B------:R-:W-:Y:S01]  /*0240*/  ISETP.GE.AND P2, PT, R0, RZ, PT ;  /* 0x000000ff0000720c */ /* 0x000fe20003f46270 */
[----:B------:R-:W-:Y:S01]  /*0250*/  VIADD R0, R13, 0x7f ;  /* 0x0000007f0d007836 */ /* 0x000fe20000000000 */
[----:B------:R-:W-:-:S05]  /*0260*/  IABS R13, R13 ;  /* 0x0000000d000d7213 */ /* 0x000fca0000000000 */
[----:B------:R-:W-:-:S05]  /*0270*/  @P0 IADD3 R3, R3, 0x1, RZ ;  /* 0x0000000103030810 */ /* 0x000fca0007ffe0ff */
[----:B------:R-:W-:Y:S01]  /*0280*/  IMAD.MOV.U32 R2, RZ, RZ, R3 ;  /* 0x000000ffff027224 */ /* 0x000fe200078e0003 */
[----:B------:R-:W-:-:S03]  /*0290*/  SHF.R.S32.HI R3, RZ, 0x1f, R0 ;  /* 0x0000001fff037819 */ /* 0x000fc60000011400 */
[----:B------:R-:W-:Y:S01]  /*02a0*/  @!P2 IMAD.MOV R2, RZ, RZ, -R2 ;  /* 0x000000ffff02a224 */ /* 0x000fe200078e0a02 */
[----:B------:R-:W-:Y:S02]  /*02b0*/  @!P1 LOP3.LUT R2, RZ, R4, RZ, 0x33, !PT ;  /* 0x00000004ff029212 */ /* 0x000fe400078e33ff */
[----:B------:R-:W-:-:S03]  /*02c0*/  LEA.HI R3, R3, R0, RZ, 0x7 ;  /* 0x0000000003037211 */ /* 0x000fc600078f38ff */
[----:B------:R-:W-:Y:S02]  /*02d0*/  IMAD.SHL.U32 R10, R2, 0x8, RZ ;  /* 0x00000008020a7824 */ /* 0x000fe400078e00ff */
[----:B------:R-:W-:-:S03]  /*02e0*/  IMAD.MOV R2, RZ, RZ, -R2 ;  /* 0x000000ffff027224 */ /* 0x000fc600078e0a02 */
[----:B------:R-:W-:Y:S01]  /*02f0*/  LEA.HI.SX32 R3, R3, -R10, 0x19 ;  /* 0x8000000a03037211 */ /* 0x000fe200078fcaff */
[----:B------:R-:W-:Y:S02]  /*0300*/  IMAD R12, R4, R2, R5 ;  /* 0x00000002040c7224 */ /* 0x000fe400078e0205 */
[----:B------:R-:W-:Y:S01]  /*0310*/  IMAD.MOV.U32 R2, RZ, RZ, RZ ;  /* 0x000000ffff027224 */ /* 0x000fe200078e00ff */
[----:B------:R-:W-:-:S04]  /*0320*/  VIMNMX R11, R3, 0x8, PT ;  /* 0x00000008030b7848 */ /* 0x000fc80003fe0100 */
[-C--:B------:R-:W-:Y:S02]  /*0330*/  IABS R6, R11.reuse ;  /* 0x0000000b00067213 */ /* 0x080fe40000000000 */
[----:B------:R-:W-:Y:S02]  /*0340*/  IABS R4, R11 ;  /* 0x0000000b00047213 */ /* 0x000fe40000000000 */
[----:B------:R-:W1:Y:S08]  /*0350*/  I2F.RP R0, R6 ;  /* 0x0000000600007306 */ /* 0x000e700000209400 */
[----:B-1----:R-:W1:Y:S02]  /*0360*/  MUFU.RCP R0, R0 ;  /* 0x0000000000007308 */ /* 0x002e640000001000 */
[----:B-1----:R-:W-:Y:S01]  /*0370*/  VIADD R3, R0, 0xffffffe ;  /* 0x0ffffffe00037836 */ /* 0x002fe20000000000 */
[----:B------:R-:W-:-:S02]  /*0380*/  IABS R0, R14 ;  /* 0x0000000e00007213 */ /* 0x000fc40000000000 */
[----:B------:R-:W1:Y:S03]  /*0390*/  S2R R14, SR_TID.X ;  /* 0x00000000000e7919 */ /* 0x000e660000002100 */
[----:B------:R-:W2:Y:S02]  /*03a0*/  F2I.FTZ.U32.TRUNC.NTZ R3, R3 ;  /* 0x0000000300037305 */ /* 0x000ea4000021f000 */
[----:B--2---:R-:W-:-:S04]  /*03b0*/  IMAD.MOV R7, RZ, RZ, -R3 ;  /* 0x000000ffff077224 */ /* 0x004fc800078e0a03 */
[----:B------:R-:W-:Y:S01]  /*03c0*/  IMAD.MOV.U32 R5, RZ, RZ, R7 ;  /* 0x000000ffff057224 */ /* 0x000fe200078e0007 */
[----:B------:R-:W-:-:S03]  /*03d0*/  IABS R7, R12 ;  /* 0x0000000c00077213 */ /* 0x000fc60000000000 */
[----:B------:R-:W-:-:S04]  /*03e0*/  IMAD R5, R5, R6, RZ ;  /* 0x0000000605057224 */ /* 0x000fc800078e02ff */
[----:B------:R-:W-:Y:S02]  /*03f0*/  IMAD.HI.U32 R2, R3, R5, R2 ;  /* 0x0000000503027227 */ /* 0x000fe400078e0002 */
[----:B------:R-:W2:Y:S01]  /*0400*/  I2F.RP R5, R0 ;  /* 0x0000000000057306 */ /* 0x000ea20000209400 */
[----:B-1----:R-:W-:Y:S01]  /*0410*/  LOP3.LUT R15, R14, 0x7f, RZ, 0xc0, !PT ;  /* 0x0000007f0e0f7812 */ /* 0x002fe200078ec0ff */
[----:B------:R-:W-:Y:S02]  /*0420*/  IMAD.MOV R3, RZ, RZ, -R4 ;  /* 0x000000ffff037224 */ /* 0x000fe400078e0a04 */
[----:B------:R-:W-:-:S04]  /*0430*/  IMAD.HI.U32 R2, R2, R7, RZ ;  /* 0x0000000702027227 */ /* 0x000fc800078e00ff */
[----:B------:R-:W-:Y:S01]  /*0440*/  IMAD R3, R2, R3, R7 ;  /* 0x0000000302037224 */ /* 0x000fe200078e0207 */
[----:B------:R-:W1:Y:S04]  /*0450*/  I2F.RP R4, R13 ;  /* 0x0000000d00047306 */ /* 0x000e680000209400 */
[----:B------:R-:W-:-:S04]  /*0460*/  ISETP.GT.U32.AND P1, PT, R6, R3, PT ;  /* 0x000000030600720c */ /* 0x000fc80003f24070 */
[----:B--2---:R-:W2:Y:S08]  /*0470*/  MUFU.RCP R5, R5 ;  /* 0x0000000500057308 */ /* 0x004eb00000001000 */
[----:B-1----:R-:W1:Y:S01]  /*0480*/  MUFU.RCP R4, R4 ;  /* 0x0000000400047308 */ /* 0x002e620000001000 */
[----:B------:R-:W-:Y:S02]  /*0490*/  @!P1 IMAD.IADD R3, R3, 0x1, -R6 ;  /* 0x0000000103039824 */ /* 0x000fe400078e0a06 */
[----:B------:R-:W-:Y:S01]  /*04a0*/  @!P1 VIADD R2, R2, 0x1 ;  /* 0x0000000102029836 */ /* 0x000fe20000000000 */
[----:B------:R-:W-:-:S02]  /*04b0*/  ISETP.NE.AND P1, PT, R11, RZ, PT ;  /* 0x000000ff0b00720c */ /* 0x000fc40003f25270 */
[----:B------:R-:W-:Y:S02]  /*04c0*/  ISETP.GE.U32.AND P0, PT, R3, R6, PT ;  /* 0x000000060300720c */ /* 0x000fe40003f06070 */
[----:B------:R-:W-:Y:S01]  /*04d0*/  LOP3.LUT R3, R12, R11, RZ, 0x3c, !PT ;  /* 0x0000000b0c037212 */ /* 0x000fe200078e3cff */
[----:B--2---:R-:W-:-:S03]  /*04e0*/  VIADD R8, R5, 0xffffffe ;  /* 0x0ffffffe05087836 */ /* 0x004fc60000000000 */
[----:B------:R-:W-:Y:S01]  /*04f0*/  ISETP.GE.AND P2, PT, R3, RZ, PT ;  /* 0x000000ff0300720c */ /* 0x000fe20003f46270 */
[----:B------:R2:W3:Y:S01]  /*0500*/  F2I.FTZ.U32.TRUNC.NTZ R9, R8 ;  /* 0x0000000800097305 */ /* 0x0004e2000021f000 */
[----:B------:R-:W-:Y:S01]  /*0510*/  SHF.R.U32.HI R3, RZ, 0x6, R14 ;  /* 0x00000006ff037819 */ /* 0x000fe2000001160e */
[----:B-1----:R-:W-:-:S03]  /*0520*/  VIADD R5, R4, 0xffffffe ;  /* 0x0ffffffe04057836 */ /* 0x002fc60000000000 */
[----:B------:R-:W-:Y:S02]  /*0530*/  SGXT.U32 R3, R3, 0x1 ;  /* 0x000000010303781a */ /* 0x000fe40000000000 */
[----:B------:R-:W-:Y:S01]  /*0540*/  @P0 IADD3 R2, R2, 0x1, RZ ;  /* 0x0000000102020810 */ /* 0x000fe20007ffe0ff */
[----:B--2---:R-:W-:Y:S01]  /*0550*/  IMAD.MOV.U32 R8, RZ, RZ, RZ ;  /* 0x000000ffff087224 */ /* 0x004fe200078e00ff */
[----:B------:R-:W1:Y:S03]  /*0560*/  F2I.FTZ.U32.TRUNC.NTZ R5, R5 ;  /* 0x0000000500057305 */ /* 0x000e66000021f000 */
[----:B------:R-:W-:Y:S02]  /*0570*/  IMAD.MOV.U32 R6, RZ, RZ, R2 ;  /* 0x000000ffff067224 */ /* 0x000fe400078e0002 */
[----:B---3--:R-:W-:Y:S02]  /*0580*/  IMAD.MOV R7, RZ, RZ, -R9 ;  /* 0x000000ffff077224 */ /* 0x008fe400078e0a09 */
[----:B------:R-:W-:Y:S01]  /*0590*/  @!P2 IMAD.MOV R6, RZ, RZ, -R6 ;  /* 0x000000ffff06a224 */ /* 0x000fe200078e0a06 */
[----:B------:R-:W-:Y:S01]  /*05a0*/  @!P1 LOP3.LUT R6, RZ, R11, RZ, 0x33, !PT ;  /* 0x0000000bff069212 */ /* 0x000fe200078e33ff */
[----:B------:R-:W-:-:S04]  /*05b0*/  IMAD R7, R7, R0, RZ ;  /* 0x0000000007077224 */ /* 0x000fc800078e02ff */
[----:B------:R-:W-:Y:S02]  /*05c0*/  IMAD.MOV R2, RZ, RZ, -R6 ;  /* 0x000000ffff027224 */ /* 0x000fe400078e0a06 */
[----:B------:R-:W-:Y:S02]  /*05d0*/  IMAD.SHL.U32 R6, R6, 0x200, RZ ;  /* 0x0000020006067824 */ /* 0x000fe400078e00ff */
[----:B------:R-:W-:-:S03]  /*05e0*/  IMAD R2, R11, R2, R12 ;  /* 0x000000020b027224 */ /* 0x000fc600078e020c */
[----:B------:R-:W-:Y:S01]  /*05f0*/  LOP3.LUT R3, R6, R3, RZ, 0xfc, !PT ;  /* 0x0000000306037212 */ /* 0x000fe200078efcff */
[----:B------:R-:W-:Y:S01]  /*0600*/  IMAD.IADD R4, R10, 0x1, R2 ;  /* 0x000000010a047824 */ /* 0x000fe200078e0202 */
[----:B------:R-:W-:Y:S01]  /*0610*/  STL [R1+0x184c], R6 ;  /* 0x00184c0601007387 */ /* 0x000fe20000100800 */
[----:B-1----:R-:W-:Y:S01]  /*0620*/  IMAD.MOV R10, RZ, RZ, -R5 ;  /* 0x000000ffff0a7224 */ /* 0x002fe200078e0a05 */
[----:B------:R-:W-:Y:S01]  /*0630*/  LOP3.LUT R16, R3, 0x1fe, RZ, 0xfc, !PT ;  /* 0x000001fe03107812 */ /* 0x000fe200078efcff */
[----:B------:R-:W-:Y:S01]  /*0640*/  IMAD.HI.U32 R2, R9, R7, R8 ;  /* 0x0000000709027227 */ /* 0x000fe200078e0008 */
[----:B------:R-:W-:Y:S02]  /*0650*/  IABS R9, R3 ;  /* 0x0000000300097213 */ /* 0x000fe40000000000 */
[----:B------:R-:W-:Y:S01]  /*0660*/  IABS R11, R16 ;  /* 0x00000010000b7213 */ /* 0x000fe20000000000 */
[----:B------:R-:W-:Y:S01]  /*0670*/  IMAD R12, R4, 0x80, R15 ;  /* 0x00000080040c7824 */ /* 0x000fe200078e020f */
[----:B------:R-:W-:Y:S01]  /*0680*/  SHF.R.S32.HI R8, RZ, 0x6, R14 ;  /* 0x00000006ff087819 */ /* 0x000fe2000001140e */
[----:B------:R-:W-:Y:S01]  /*0690*/  IMAD R7, R10, R13, RZ ;  /* 0x0000000d0a077224 */ /* 0x000fe200078e02ff */
[----:B------:R-:W-:Y:S01]  /*06a0*/  LOP3.LUT R10, R3, 0x2, RZ, 0xfc, !PT ;  /* 0x00000002030a7812 */ /* 0x000fe200078efcff */
[----:B------:R-:W-:Y:S01]  /*06b0*/  IMAD.MOV.U32 R4, RZ, RZ, RZ ;  /* 0x000000ffff047224 */ /* 0x000fe200078e00ff */
[----:B------:R-:W-:Y:S01]  /*06c0*/  IABS R178, R12 ;  /* 0x0000000c00b27213 */ /* 0x000fe20000000000 */
[----:B------:R1:W-:Y:S01]  /*06d0*/  STL [R1+0xe54], R12 ;  /* 0x000e540c01007387 */ /* 0x0003e20000100800 */
[----:B------:R-:W-:Y:S01]  /*06e0*/  ISETP.GE.AND P2, PT, R16, RZ, PT ;  /* 0x000000ff1000720c */ /* 0x000fe20003f46270 */
[----:B------:R-:W-:Y:S01]  /*06f0*/  IMAD.HI.U32 R4, R5, R7, R4 ;  /* 0x0000000705047227 */ /* 0x000fe200078e0004 */
[----:B------:R-:W-:-:S02]  /*0700*/  LOP3.LUT R16, R3, 0x8, RZ, 0xfc, !PT ;  /* 0x0000000803107812 */ /* 0x000fc400078efcff */
[----:B------:R-:W-:Y:S01]  /*0710*/  ISETP.GE.AND P1, PT, R10, RZ, PT ;  /* 0x000000ff0a00720c */ /* 0x000fe20003f26270 */
[C---:B------:R-:W-:Y:S01]  /*0720*/  IMAD.HI.U32 R5, R2.reuse, R9, RZ ;  /* 0x0000000902057227 */ /* 0x040fe200078e00ff */
[C---:B------:R-:W-:Y:S02]  /*0730*/  LOP3.LUT R18, R3.reuse, 0xa8, RZ, 0xfc, !PT ;  /* 0x000000a803127812 */ /* 0x040fe400078efcff */
[----:B------:R-:W-:Y:S01]  /*0740*/  LOP3.LUT R19, R3, 0xaa, RZ, 0xfc, !PT ;  /* 0x000000aa03137812 */ /* 0x000fe200078efcff */
[----:B------:R-:W-:Y:S01]  /*0750*/  IMAD.HI.U32 R7, R2, R11, RZ ;  /* 0x0000000b02077227 */ /* 0x000fe200078e00ff */
[----:B------:R-:W-:Y:S02]  /*0760*/  IADD3 R5, -R5, RZ, RZ ;  /* 0x000000ff05057210 */ /* 0x000fe40007ffe1ff */
[C---:B-1----:R-:W-:Y:S01]  /*0770*/  LOP3.LUT R12, R3.reuse, 0x4, RZ, 0xfc, !PT ;  /* 0x00000004030c7812 */ /* 0x042fe200078efcff */
[----:B------:R-:W-:Y:S01]  /*0780*/  IMAD.HI.U32 R4, R4, R178, RZ ;  /* 0x000000b204047227 */ /* 0x000fe200078e00ff */
[----:B------:R-:W-:-:S02]  /*0790*/  LOP3.LUT R20, R3, 0xac, RZ, 0xfc, !PT ;  /* 0x000000ac03147812 */ /* 0x000fc400078efcff */
[----:B------:R-:W-:Y:S01]  /*07a0*/  LOP3.LUT R30, R3, 0xc0, RZ, 0xfc, !PT ;  /* 0x000000c0031e7812 */ /* 0x000fe200078efcff */
[C---:B------:R-:W-:Y:S01]  /*07b0*/  IMAD R5, R0.reuse, R5, R9 ;  /* 0x0000000500057224 */ /* 0x040fe200078e0209 */
[----:B------:R-:W-:Y:S01]  /*07c0*/  IABS R9, R10 ;  /* 0x0000000a00097213 */ /* 0x000fe20000000000 */
[----:B------:R-:W-:Y:S01]  /*07d0*/  IMAD.MOV R184, RZ, RZ, -R7 ;  /* 0x000000ffffb87224 */ /* 0x000fe200078e0a07 */
[----:B------:R-:W-:Y:S01]  /*07e0*/  IABS R10, R16 ;  /* 0x00000010000a7213 */ /* 0x000fe20000000000 */
[----:B------:R-:W-:Y:S01]  /*07f0*/  IMAD.MOV R7, RZ, RZ, -R4 ;  /* 0x000000ffff077224 */ /* 0x000fe200078e0a04 */
[C---:B------:R-:W-:Y:S01]  /*0800*/  ISETP.GT.U32.AND P4, PT, R0.reuse, R5, PT ;  /* 0x000000050000720c */ /* 0x040fe20003f84070 */
[----:B------:R-:W-:Y:S01]  /*0810*/  IMAD R184, R0, R184, R11 ;  /* 0x000000b800b87224 */ /* 0x000fe200078e020b */
[----:B------:R-:W-:Y:S01]  /*0820*/  SGXT R4, R8, 0x1 ;  /* 0x000000010804781a */ /* 0x000fe20000000200 */
[----:B------:R-:W-:Y:S01]  /*0830*/  IMAD R178, R13, R7, R178 ;  /* 0x000000070db27224 */ /* 0x000fe200078e02b2 */
[----:B------:R-:W-:Y:S01]  /*0840*/  IABS R11, R12 ;  /* 0x0000000c000b7213 */ /* 0x000fe20000000000 */
[----:B------:R-:W-:Y:S01]  /*0850*/  IMAD.SHL.U32 R7, R14, 0x4, RZ ;  /* 0x000000040e077824 */ /* 0x000fe200078e00ff */
[----:B------:R-:W-:Y:S01]  /*0860*/  LOP3.LUT R8, R4, 0x90, RZ, 0xc0, !PT ;  /* 0x0000009004087812 */ /* 0x000fe200078ec0ff */
[----:B------:R-:W-:Y:S01]  /*0870*/  IMAD.HI.U32 R4, R2, R9, RZ ;  /* 0x0000000902047227 */ /* 0x000fe200078e00ff */
[----:B------:R-:W-:-:S02]  /*0880*/  LOP3.LUT R14, R3, 0x6, RZ, 0xfc, !PT ;  /* 0x00000006030e7812 */ /* 0x000fc400078efcff */
[----:B------:R-:W-:Y:S01]  /*0890*/  ISETP.GT.U32.AND P3, PT, R0, R184, PT ;  /* 0x000000b80000720c */ /* 0x000fe20003f64070 */
[----:B------:R-:W-:Y:S01]  /*08a0*/  IMAD.MOV R4, RZ, RZ, -R4 ;  /* 0x000000ffff047224 */ /* 0x000fe200078e0a04 */
[----:B------:R-:W-:Y:S01]  /*08b0*/  IABS R15, R14 ;  /* 0x0000000e000f7213 */ /* 0x000fe20000000000 */
[----:B------:R-:W-:Y:S01]  /*08c0*/  @!P4 IMAD.IADD R5, R5, 0x1, -R0 ;  /* 0x000000010505c824 */ /* 0x000fe200078e0a00 */
[----:B------:R-:W-:Y:S01]  /*08d0*/  LOP3.LUT R6, R8, 0x7c, R7, 0x78, !PT ;  /* 0x0000007c08067812 */ /* 0x000fe200078e7807 */
[----:B------:R-:W-:Y:S01]  /*08e0*/  IMAD R7, R0, R4, R9 ;  /* 0x0000000400077224 */ /* 0x000fe200078e0209 */
[----:B------:R-:W-:Y:S01]  /*08f0*/  ISETP.GT.U32.AND P0, PT, R13, R178, PT ;  /* 0x000000b20d00720c */ /* 0x000fe20003f04070 */
[----:B------:R-:W-:Y:S01]  /*0900*/  IMAD.HI.U32 R4, R2, R11, RZ ;  /* 0x0000000b02047227 */ /* 0x000fe200078e00ff */
[C---:B------:R-:W-:Y:S01]  /*0910*/  ISETP.GT.U32.AND P5, PT, R0.reuse, R5, PT ;  /* 0x000000050000720c */ /* 0x040fe20003fa4070 */
[----:B------:R-:W-:Y:S01]  /*0920*/  STL [R1+0x44], R6 ;  /* 0x0000440601007387 */ /* 0x000fe20000100800 */
[----:B------:R-:W-:Y:S01]  /*0930*/  ISETP.GT.U32.AND P6, PT, R0, R7, PT ;  /* 0x000000070000720c */ /* 0x000fe20003fc4070 */
[----:B------:R-:W-:Y:S01]  /*0940*/  IMAD.HI.U32 R8, R2, R15, RZ ;  /* 0x0000000f02087227 */ /* 0x000fe200078e00ff */
[----:B------:R-:W-:-:S02]  /*0950*/  ISETP.GE.AND P4, PT, R12, RZ, PT ;  /* 0x000000ff0c00720c */ /* 0x000fc40003f86270 */
[C---:B------:R-:W-:Y:S01]  /*0960*/  LOP3.LUT R12, R3.reuse, 0xe, RZ, 0xfc, !PT ;  /* 0x0000000e030c7812 */ /* 0x040fe200078efcff */
[----:B------:R-:W-:Y:S01]  /*0970*/  IMAD.MOV R4, RZ, RZ, -R4 ;  /* 0x000000ffff047224 */ /* 0x000fe200078e0a04 */
[----:B------:R-:W-:Y:S01]  /*0980*/  LOP3.LUT R22, R3, 0xbc, RZ, 0xfc, !PT ;  /* 0x000000bc03167812 */ /* 0x000fe200078efcff */
[----:B------:R-:W-:Y:S01]  /*0990*/  IMAD.MOV R8, RZ, RZ, -R8 ;  /* 0x000000ffff087224 */ /* 0x000fe200078e0a08 */
[----:B------:R-:W-:Y:S01]  /*09a0*/  IABS R29, R30 ;  /* 0x0000001e001d7213 */ /* 0x000fe20000000000 */
[C---:B------:R-:W-:Y:S01]  /*09b0*/  IMAD R9, R0.reuse, R4, R11 ;  /* 0x0000000400097224 */ /* 0x040fe200078e020b */
[----:B------:R-:W-:Y:S01]  /*09c0*/  IABS R25, R22 ;  /* 0x0000001600197213 */ /* 0x000fe20000000000 */
[----:B------:R-:W-:Y:S01]  /*09d0*/  IMAD R11, R0, R8, R15 ;  /* 0x00000008000b7224 */ /* 0x000fe200078e020f */
[----:B------:R-:W-:Y:S01]  /*09e0*/  @!P5 IADD3 R5, R5, -R0, RZ ;  /* 0x800000000505d210 */ /* 0x000fe20007ffe0ff */
[----:B------:R-:W-:Y:S01]  /*09f0*/  @!P3 IMAD.IADD R184, R184, 0x1, -R0 ;  /* 0x00000001b8b8b824 */ /* 0x000fe200078e0a00 */
[----:B------:R-:W-:Y:S01]  /*0a00*/  LOP3.LUT R8, R3, 0xa, RZ, 0xfc, !PT ;  /* 0x0000000a03087812 */ /* 0x000fe200078efcff */
[----:B------:R-:W-:Y:S01]  /*0a10*/  @!P0 IMAD.IADD R178, R178, 0x1, -R13 ;  /* 0x00000001b2b28824 */ /* 0x000fe200078e0a0d */
[C---:B------:R-:W-:Y:S01]  /*0a20*/  ISETP.GT.U32.AND P5, PT, R0.reuse, R11, PT ;  /* 0x0000000b0000720c */ /* 0x040fe20003fa4070 */
[----:B------:R-:W-:Y:S01]  /*0a30*/  IMAD.MOV.U32 R15, RZ, RZ, R10 ;  /* 0x000000ffff0f7224 */ /* 0x000fe200078e000a */
[----:B------:R-:W-:Y:S01]  /*0a40*/  ISETP.GT.U32.AND P3, PT, R0, R184, PT ;  /* 0x000000b80000720c */ /* 0x000fe20003f64070 */
[----:B------:R-:W-:Y:S01]  /*0a50*/  @!P6 IMAD.IADD R7, R7, 0x1, -R0 ;  /* 0x000000010707e824 */ /* 0x000fe200078e0a00 */
[----:B------:R-:W-:Y:S01]  /*0a60*/  ISETP.GT.U32.AND P0, PT, R13, R178, PT ;  /* 0x000000b20d00720c */ /* 0x000fe20003f04070 */
[----:B------:R-:W-:Y:S01]  /*0a70*/  IMAD.HI.U32 R4, R2, R15, RZ ;  /* 0x0000000f02047227 */ /* 0x000fe200078e00ff */
[----:B------:R-:W-:-:S02]  /*0a80*/  IABS R17, R8 ;  /* 0x0000000800117213 */ /* 0x000fc40000000000 */
[C---:B------:R-:W-:Y:S01]  /*0a90*/  LOP3.LUT R10, R3.reuse, 0xc, RZ, 0xfc, !PT ;  /* 0x0000000c030a7812 */ /* 0x040fe200078efcff */
[----:B------:R-:W-:Y:S01]  /*0aa0*/  IMAD.MOV R4, RZ, RZ, -R4 ;  /* 0x000000ffff047224 */ /* 0x000fe200078e0a04 */
[C---:B------:R-:W-:Y:S02]  /*0ab0*/  ISETP.GE.AND P6, PT, R3.reuse, RZ, PT ;  /* 0x000000ff0300720c */ /* 0x040fe40003fc6270 */
[----:B------:R-:W-:Y:S01]  /*0ac0*/  LOP3.LUT R28, R3, 0xbe, RZ, 0xfc, !PT ;  /* 0x000000be031c7812 */ /* 0x000fe200078efcff */
[--C-:B------:R-:W-:Y:S01]  /*0ad0*/  @!P5 IMAD.IADD R11, R11, 0x1, -R0.reuse ;  /* 0x000000010b0bd824 */ /* 0x100fe200078e0a00 */
[----:B------:R-:W-:Y:S01]  /*0ae0*/  LOP3.LUT R31, R3, 0xc2, RZ, 0xfc, !PT ;  /* 0x000000c2031f7812 */ /* 0x000fe200078efcff */
[----:B------:R-:W-:Y:S01]  /*0af0*/  @!P3 IMAD.IADD R184, R184, 0x1, -R0 ;  /* 0x00000001b8b8b824 */ /* 0x000fe200078e0a00 */
[----:B------:R-:W-:Y:S01]  /*0b00*/  ISETP.GT.U32.AND P3, PT, R0, R9, PT ;  /* 0x000000090000720c */ /* 0x000fe20003f64070 */
[----:B------:R-:W-:Y:S01]  /*0b10*/  @!P0 IMAD.IADD R178, R178, 0x1, -R13 ;  /* 0x00000001b2b28824 */ /* 0x000fe200078e0a0d */
[C---:B------:R-:W-:Y:S01]  /*0b20*/  ISETP.GT.U32.AND P5, PT, R0.reuse, R11, PT ;  /* 0x0000000b0000720c */ /* 0x040fe20003fa4070 */
[C---:B------:R-:W-:Y:S01]  /*0b30*/  IMAD R13, R0.reuse, R4, R15 ;  /* 0x00000004000d7224 */ /* 0x040fe200078e020f */
[----:B------:R-:W-:Y:S01]  /*0b40*/  IABS R15, R10 ;  /* 0x0000000a000f7213 */ /* 0x000fe20000000000 */
[----:B------:R-:W-:Y:S01]  /*0b50*/  @!P2 IMAD.MOV R184, RZ, RZ, -R184 ;  /* 0x000000ffffb8a224 */ /* 0x000fe200078e0ab8 */
[----:B------:R-:W-:Y:S01]  /*0b60*/  ISETP.GT.U32.AND P2, PT, R0, R7, PT ;  /* 0x000000070000720c */ /* 0x000fe20003f44070 */
[----:B------:R-:W-:Y:S01]  /*0b70*/  IMAD.HI.U32 R4, R2, R17, RZ ;  /* 0x0000001102047227 */ /* 0x000fe200078e00ff */
[----:B------:R-:W-:Y:S01]  /*0b80*/  STL [R1+0x186c], R178 ;  /* 0x00186cb201007387 */ /* 0x000fe20000100800 */
[----:B------:R-:W-:-:S02]  /*0b90*/  ISETP.GE.AND P0, PT, R14, RZ, PT ;  /* 0x000000ff0e00720c */ /* 0x000fc40003f06270 */
[----:B------:R-:W-:Y:S01]  /*0ba0*/  IMAD.MOV R4, RZ, RZ, -R4 ;  /* 0x000000ffff047224 */ /* 0x000fe200078e0a04 */
[----:B------:R1:W-:Y:S01]  /*0bb0*/  STL [R1+0x1868], R184 ;  /* 0x001868b801007387 */ /* 0x0003e20000100800 */
[--C-:B------:R-:W-:Y:S01]  /*0bc0*/  @!P3 IMAD.IADD R9, R9, 0x1, -R0.reuse ;  /* 0x000000010909b824 */ /* 0x100fe200078e0a00 */
[----:B------:R-:W-:Y:S01]  /*0bd0*/  LOP3.LUT R14, R3, 0x10, RZ, 0xfc, !PT ;  /* 0x00000010030e7812 */ /* 0x000fe200078efcff */
[--C-:B------:R-:W-:Y:S01]  /*0be0*/  @!P5 IMAD.IADD R11, R11, 0x1, -R0.reuse ;  /* 0x000000010b0bd824 */ /* 0x100fe200078e0a00 */
[----:B------:R-:W-:Y:S02]  /*0bf0*/  IABS R27, R28 ;  /* 0x0000001c001b7213 */ /* 0x000fe40000000000 */
[C---:B------:R-:W-:Y:S01]  /*0c00*/  ISETP.GT.U32.AND P3, PT, R0.reuse, R9, PT ;  /* 0x000000090000720c */ /* 0x040fe20003f64070 */
[----:B------:R-:W-:Y:S01]  /*0c10*/  @!P2 IMAD.IADD R7, R7, 0x1, -R0 ;  /* 0x000000010707a824 */ /* 0x000fe200078e0a00 */
[C---:B------:R-:W-:Y:S01]  /*0c20*/  ISETP.GT.U32.AND P2, PT, R0.reuse, R13, PT ;  /* 0x0000000d0000720c */ /* 0x040fe20003f44070 */
[----:B-1----:R-:W-:Y:S01]  /*0c30*/  IMAD.MOV.U32 R184, RZ, RZ, R5 ;  /* 0x000000ffffb87224 */ /* 0x002fe200078e0005 */
[C---:B------:R-:W-:Y:S01]  /*0c40*/  LOP3.LUT R32, R3.reuse, 0xc4, RZ, 0xfc, !PT ;  /* 0x000000c403207812 */ /* 0x040fe200078efcff */
[----:B------:R-:W-:Y:S01]  /*0c50*/  IMAD R5, R0, R4, R17 ;  /* 0x0000000400057224 */ /* 0x000fe200078e0211 */
[----:B------:R-:W-:Y:S01]  /*0c60*/  IABS R17, R12 ;  /* 0x0000000c00117213 */ /* 0x000fe20000000000 */
[----:B------:R-:W-:Y:S01]  /*0c70*/  IMAD.HI.U32 R4, R2, R15, RZ ;  /* 0x0000000f02047227 */ /* 0x000fe200078e00ff */
[----:B------:R-:W-:-:S02]  /*0c80*/  LOP3.LUT R34, R3, 0xc8, RZ, 0xfc, !PT ;  /* 0x000000c803227812 */ /* 0x000fc400078efcff */
[----:B------:R-:W-:Y:S01]  /*0c90*/  ISETP.GT.U32.AND P5, PT, R0, R5, PT ;  /* 0x000000050000720c */ /* 0x000fe20003fa4070 */
[----:B------:R-:W-:Y:S01]  /*0ca0*/  IMAD.MOV.U32 R6, RZ, RZ, R7 ;  /* 0x000000ffff067224 */ /* 0x000fe200078e0007 */
[----:B------:R-:W-:Y:S01]  /*0cb0*/  IADD3 R4, -R4, RZ, RZ ;  /* 0x000000ff04047210 */ /* 0x000fe20007ffe1ff */
[--C-:B------:R-:W-:Y:S01]  /*0cc0*/  @!P3 IMAD.IADD R9, R9, 0x1, -R0.reuse ;  /* 0x000000010909b824 */ /* 0x100fe200078e0a00 */
[----:B------:R-:W-:Y:S01]  /*0cd0*/  ISETP.GE.AND P3, PT, R8, RZ, PT ;  /* 0x000000ff0800720c */ /* 0x000fe20003f66270 */
[----:B------:R-:W-:Y:S01]  /*0ce0*/  @!P2 IMAD.IADD R13, R13, 0x1, -R0 ;  /* 0x000000010d0da824 */ /* 0x000fe200078e0a00 */
[----:B------:R-:W-:Y:S01]  /*0cf0*/  IABS R8, R14 ;  /* 0x0000000e00087213 */ /* 0x000fe20000000000 */
[----:B------:R-:W-:Y:S01]  /*0d00*/  IMAD R7, R0, R4, R15 ;  /* 0x0000000400077224 */ /* 0x000fe200078e020f */
[----:B------:R-:W-:Y:S01]  /*0d10*/  ISETP.GE.AND P2, PT, R10, RZ, PT ;  /* 0x000000ff0a00720c */ /* 0x000fe20003f46270 */
[----:B------:R-:W-:Y:S01]  /*0d20*/  @!P6 IMAD.MOV R184, RZ, RZ, -R184 ;  /* 0x000000ffffb8e224 */ /* 0x000fe200078e0ab8 */
[----:B------:R-:W-:Y:S01]  /*0d30*/  ISETP.GE.AND P6, PT, R16, RZ, PT ;  /* 0x000000ff1000720c */ /* 0x000fe20003fc6270 */
[----:B------:R-:W-:Y:S01]  /*0d40*/  @!P1 IMAD.MOV R6, RZ, RZ, -R6 ;  /* 0x000000ffff069224 */ /* 0x000fe200078e0a06 */
[----:B------:R-:W-:Y:S01]  /*0d50*/  ISETP.GT.U32.AND P1, PT, R0, R13, PT ;  /* 0x0000000d0000720c */ /* 0x000fe20003f24070 */
[----:B------:R-:W-:Y:S01]  /*0d60*/  @!P5 IMAD.IADD R5, R5, 0x1, -R0 ;  /* 0x000000010505d824 */ /* 0x000fe200078e0a00 */
[----:B------:R-:W-:Y:S01]  /*0d70*/  STL [R1+0x1870], R184 ;  /* 0x001870b801007387 */ /* 0x000fe20000100800 */
[----:B------:R-:W-:Y:S01]  /*0d80*/  IMAD.HI.U32 R4, R2, R17, RZ ;  /* 0x0000001102047227 */ /* 0x000fe200078e00ff */
[----:B------:R-:W-:-:S02]  /*0d90*/  LOP3.LUT R10, R3, 0x12, RZ, 0xfc, !PT ;  /* 0x00000012030a7812 */ /* 0x000fc400078efcff */
[C---:B------:R-:W-:Y:S01]  /*0da0*/  ISETP.GT.U32.AND P5, PT, R0.reuse, R5, PT ;  /* 0x000000050000720c */ /* 0x040fe20003fa4070 */
[----:B------:R-:W-:Y:S01]  /*0db0*/  @!P4 IMAD.MOV R9, RZ, RZ, -R9 ;  /* 0x000000ffff09c224 */ /* 0x000fe200078e0a09 */
[----:B------:R-:W-:Y:S01]  /*0dc0*/  ISETP.GT.U32.AND P4, PT, R0, R7, PT ;  /* 0x000000070000720c */ /* 0x000fe20003f84070 */
[----:B------:R-:W-:Y:S01]  /*0dd0*/  IMAD.MOV R4, RZ, RZ, -R4 ;  /* 0x000000ffff047224 */ /* 0x000fe200078e0a04 */
[----:B------:R-:W-:Y:S01]  /*0de0*/  STL [R1+0x1c], R6 ;  /* 0x00001c0601007387 */ /* 0x000fe20000100800 */
[----:B------:R-:W-:Y:S01]  /*0df0*/  IMAD.MOV.U32 R15, RZ, RZ, R8 ;  /* 0x000000ffff0f7224 */ /* 0x000fe200078e0008 */
[----:B------:R-:W-:Y:S01]  /*0e00*/  LOP3.LUT R33, R3, 0xc6, RZ, 0xfc, !PT ;  /* 0x000000c603217812 */ /* 0x000fe200078efcff */
[----:B------:R-:W-:Y:S01]  /*0e10*/  @!P1 IMAD.IADD R13, R13, 0x1, -R0 ;  /* 0x000000010d0d9824 */ /* 0x000fe200078e0a00 */
[----:B------:R1:W-:Y:S01]  /*0e20*/  STL [R1+0x18], R9 ;  /* 0x0000180901007387 */ /* 0x0003e20000100800 */
[----:B------:R-:W-:Y:S01]  /*0e30*/  IMAD.HI.U32 R8, R2, R15, RZ ;  /* 0x0000000f02087227 */ /* 0x000fe200078e00ff */
[----:B------:R-:W-:-:S02]  /*0e40*/  ISETP.GE.AND P1, PT, R14, RZ, PT ;  /* 0x000000ff0e00720c */ /* 0x000fc40003f26270 */
[----:B------:R-:W-:Y:S01]  /*0e50*/  MOV R16, R13 ;  /* 0x0000000d00107202 */ /* 0x000fe20000000f00 */
[----:B------:R-:W-:Y:S01]  /*0e60*/  @!P5 IMAD.IADD R5, R5, 0x1, -R0 ;  /* 0x000000010505d824 */ /* 0x000fe200078e0a00 */
[C---:B------:R-:W-:Y:S01]  /*0e70*/  LOP3.LUT R14, R3.reuse, 0x34, RZ, 0xfc, !PT ;  /* 0x00000034030e7812 */ /* 0x040fe200078efcff */
[----:B------:R-:W-:Y:S01]  /*0e80*/  IMAD.MOV R8, RZ, RZ, -R8 ;  /* 0x000000ffff087224 */ /* 0x000fe200078e0a08 */
[----:B------:R-:W-:Y:S01]  /*0e90*/  LOP3.LUT R35, R3, 0xcc, RZ, 0xfc, !PT ;  /* 0x000000cc03237812 */ /* 0x000fe200078efcff */
[----:B------:R-:W-:Y:S01]  /*0ea0*/  @!P4 IMAD.IADD R7, R7, 0x1, -R0 ;  /* 0x000000010707c824 */ /* 0x000fe200078e0a00 */
[----:B------:R-:W-:Y:S01]  /*0eb0*/  IABS R207, R14 ;  /* 0x0000000e00cf7213 */ /* 0x000fe20000000000 */
[C---:B-1----:R-:W-:Y:S01]  /*0ec0*/  IMAD R9, R0.reuse, R4, R17 ;  /* 0x0000000400097224 */ /* 0x042fe200078e0211 */
[----:B------:R-:W-:Y:S01]  /*0ed0*/  LOP3.LUT R17, R3, 0xa6, RZ, 0xfc, !PT ;  /* 0x000000a603117812 */ /* 0x000fe200078efcff */
[----:B------:R-:W-:Y:S01]  /*0ee0*/  IMAD.MOV.U32 R6, RZ, RZ, R11 ;  /* 0x000000ffff067224 */ /* 0x000fe200078e000b */
[C---:B------:R-:W-:Y:S01]  /*0ef0*/  ISETP.GT.U32.AND P4, PT, R0.reuse, R7, PT ;  /* 0x000000070000720c */ /* 0x040fe20003f84070 */
[C---:B------:R-:W-:Y:S01]  /*0f00*/  IMAD R11, R0.reuse, R8, R15 ;  /* 0x00000008000b7224 */ /* 0x040fe200078e020f */
[C---:B------:R-:W-:Y:S01]  /*0f10*/  ISETP.GT.U32.AND P5, PT, R0.reuse, R9, PT ;  /* 0x000000090000720c */ /* 0x040fe20003fa4070 */
[----:B------:R-:W-:Y:S01]  /*0f20*/  @!P0 IMAD.MOV R6, RZ, RZ, -R6 ;  /* 0x000000ffff068224 */ /* 0x000fe200078e0a06 */
[----:B------:R-:W-:Y:S01]  /*0f30*/  IABS R15, R10 ;  /* 0x0000000a000f7213 */ /* 0x000fe20000000000 */
[----:B------:R-:W-:Y:S01]  /*0f40*/  @!P6 IMAD.MOV R16, RZ, RZ, -R16 ;  /* 0x000000ffff10e224 */ /* 0x000fe200078e0a10 */
[----:B------:R-:W-:-:S02]  /*0f50*/  ISETP.GT.U32.AND P6, PT, R0, R11, PT ;  /* 0x0000000b0000720c */ /* 0x000fc40003fc4070 */
[----:B------:R1:W-:Y:S01]  /*0f60*/  STL [R1+0x14], R6 ;  /* 0x0000140601007387 */ /* 0x0003e20000100800 */
[----:B------:R-:W-:Y:S01]  /*0f70*/  ISETP.GE.AND P0, PT, R12, RZ, PT ;  /* 0x000000ff0c00720c */ /* 0x000fe20003f06270 */
[----:B------:R-:W-:Y:S01]  /*0f80*/  IMAD.HI.U32 R4, R2, R15, RZ ;  /* 0x0000000f02047227 */ /* 0x000fe200078e00ff */
[C---:B------:R-:W-:Y:S01]  /*0f90*/  LOP3.LUT R12, R3.reuse, 0x16, RZ, 0xfc, !PT ;  /* 0x00000016030c7812 */ /* 0x040fe200078efcff */
[----:B------:R-:W-:Y:S01]  /*0fa0*/  STL [R1+0x10], R16 ;  /* 0x0000101001007387 */ /* 0x000fe20000100800 */
[----:B------:R-:W-:Y:S01]  /*0fb0*/  LOP3.LUT R8, R3, 0x14, RZ, 0xfc, !PT ;  /* 0x0000001403087812 */ /* 0x000fe200078efcff */
[--C-:B------:R-:W-:Y:S01]  /*0fc0*/  @!P4 IMAD.IADD R7, R7, 0x1, -R0.reuse ;  /* 0x000000010707c824 */ /* 0x100fe200078e0a00 */
[----:B------:R-:W-:Y:S01]  /*0fd0*/  IABS R13, R12 ;  /* 0x0000000c000d7213 */ /* 0x000fe20000000000 */
[--C-:B------:R-:W-:Y:S01]  /*0fe0*/  @!P5 IMAD.IADD R9, R9, 0x1, -R0.reuse ;  /* 0x000000010909d824 */ /* 0x100fe200078e0a00 */
[----:B------:R-:W-:Y:S01]  /*0ff0*/  IABS R191, R8 ;  /* 0x0000000800bf7213 */ /* 0x000fe20000000000 */
[----:B-1----:R-:W-:Y:S01]  /*1000*/  IMAD.MOV.U32 R6, RZ, RZ, R5 ;  /* 0x000000ffff067224 */ /* 0x002fe200078e0005 */
[----:B------:R-:W-:Y:S01]  /*1010*/  ISETP.GE.AND P4, PT, R8, RZ, PT ;  /* 0x000000ff0800720c */ /* 0x000fe20003f86270 */
[----:B------:R-:W-:Y:S01]  /*1020*/  @!P6 IMAD.IADD R11, R11, 0x1, -R0 ;  /* 0x000000010b0be824 */ /* 0x000fe200078e0a00 */
[C---:B------:R-:W-:Y:S01]  /*1030*/  ISETP.GT.U32.AND P5, PT, R0.reuse, R9, PT ;  /* 0x000000090000720c */ /* 0x040fe20003fa4070 */
[----:B------:R-:W-:Y:S01]  /*1040*/  @!P3 IMAD.MOV R6, RZ, RZ, -R6 ;  /* 0x000000ffff06b224 */ /* 0x000fe200078e0a06 */
[----:B------:R-:W-:Y:S01]  /*1050*/  LOP3.LUT R8, R3, 0x1a, RZ, 0xfc, !PT ;  /* 0x0000001a03087812 */ /* 0x000fe200078efcff */
[----:B------:R-:W-:Y:S01]  /*1060*/  IMAD.MOV R252, RZ, RZ, -R4 ;  /* 0x000000fffffc7224 */ /* 0x000fe200078e0a04 */
[----:B------:R-:W-:Y:S01]  /*1070*/  ISETP.GT.U32.AND P6, PT, R0, R11, PT ;  /* 0x0000000b0000720c */ /* 0x000fe20003fc4070 */
[----:B------:R-:W-:Y:S01]  /*1080*/  IMAD.HI.U32 R5, R2, R13, RZ ;  /* 0x0000000d02057227 */ /* 0x000fe200078e00ff */
[----:B------:R1:W-:Y:S01]  /*1090*/  STL [R1+0xc], R6 ;  /* 0x00000c0601007387 */ /* 0x0003e20000100800 */
[----:B------:R-:W-:-:S02]  /*10a0*/  ISETP.GE.AND P3, PT, R10, RZ, PT ;  /* 0x000000ff0a00720c */ /* 0x000fc40003f66270 */
[C---:B------:R-:W-:Y:S01]  /*10b0*/  IMAD R252, R0.reuse, R252, R15 ;  /* 0x000000fc00fc7224 */ /* 0x040fe200078e020f */
[C---:B------:R-:W-:Y:S01]  /*10c0*/  LOP3.LUT R10, R3.reuse, 0x1c, RZ, 0xfc, !PT ;  /* 0x0000001c030a7812 */ /* 0x040fe200078efcff */
[----:B------:R-:W-:Y:S01]  /*10d0*/  IMAD.MOV R5, RZ, RZ, -R5 ;  /* 0x000000ffff057224 */ /* 0x000fe200078e0a05 */
[----:B------:R-:W-:Y:S01]  /*10e0*/  LOP3.LUT R15, R3, 0x36, RZ, 0xfc, !PT ;  /* 0x00000036030f7812 */ /* 0x000fe200078efcff */
[--C-:B------:R-:W-:Y:S01]  /*10f0*/  @!P5 IMAD.IADD R9, R9, 0x1, -R0.reuse ;  /* 0x000000010909d824 */ /* 0x100fe200078e0a00 */
[C---:B------:R-:W-:Y:S01]  /*1100*/  ISETP.GT.U32.AND P5, PT, R0.reuse, R252, PT ;  /* 0x000000fc0000720c */ /* 0x040fe20003fa4070 */
[----:B------:R-:W-:Y:S01]  /*1110*/  IMAD R192, R0, R5, R13 ;  /* 0x0000000500c07224 */ /* 0x000fe200078e020d */
[----:B------:R-:W-:Y:S01]  /*1120*/  IABS R195, R10 ;  /* 0x0000000a00c37213 */ /* 0x000fe20000000000 */
[----:B-1----:R-:W-:Y:S01]  /*1130*/  IMAD.MOV.U32 R6, RZ, RZ, R7 ;  /* 0x000000ffff067224 */ /* 0x002fe200078e0007 */
[----:B------:R-:W-:Y:S01]  /*1140*/  LOP3.LUT R13, R3, 0x32, RZ, 0xfc, !PT ;  /* 0x00000032030d7812 */ /* 0x000fe200078efcff */
[----:B------:R-:W-:Y:S01]  /*1150*/  @!P6 IMAD.IADD R11, R11, 0x1, -R0 ;  /* 0x000000010b0be824 */ /* 0x000fe200078e0a00 */
[C---:B------:R-:W-:Y:S01]  /*1160*/  LOP3.LUT R16, R3.reuse, 0xa4, RZ, 0xfc, !PT ;  /* 0x000000a403107812 */ /* 0x040fe200078efcff */
[----:B------:R-:W-:Y:S01]  /*1170*/  @!P2 IMAD.MOV R6, RZ, RZ, -R6 ;  /* 0x000000ffff06a224 */ /* 0x000fe200078e0a06 */
[----:B------:R-:W-:Y:S01]  /*1180*/  ISETP.GE.AND P2, PT, R12, RZ, PT ;  /* 0x000000ff0c00720c */ /* 0x000fe20003f46270 */
[----:B------:R-:W-:Y:S01]  /*1190*/  IMAD.HI.U32 R4, R2, R191, RZ ;  /* 0x000000bf02047227 */ /* 0x000fe200078e00ff */
[----:B------:R-:W-:-:S02]  /*11a0*/  LOP3.LUT R12, R3, 0x1e, RZ, 0xfc, !PT ;  /* 0x0000001e030c7812 */ /* 0x000fc400078efcff */
[----:B------:R1:W-:Y:S01]  /*11b0*/  STL [R1+0x8], R6 ;  /* 0x0000080601007387 */ /* 0x0003e20000100800 */
[----:B------:R-:W-:Y:S01]  /*11c0*/  IMAD.MOV R4, RZ, RZ, -R4 ;  /* 0x000000ffff047224 */ /* 0x000fe200078e0a04 */
[----:B------:R-:W-:Y:S01]  /*11d0*/  IABS R7, R12 ;  /* 0x0000000c00077213 */ /* 0x000fe20000000000 */
[----:B------:R-:W-:Y:S01]  /*11e0*/  @!P5 IMAD.IADD R252, R252, 0x1, -R0 ;  /* 0x00000001fcfcd824 */ /* 0x000fe200078e0a00 */
[C---:B------:R-:W-:Y:S01]  /*11f0*/  LOP3.LUT R38, R3.reuse, 0xd8, RZ, 0xfc, !PT ;  /* 0x000000d803267812 */ /* 0x040fe200078efcff */
[C---:B------:R-:W-:Y:S01]  /*1200*/  IMAD R191, R0.reuse, R4, R191 ;  /* 0x0000000400bf7224 */ /* 0x040fe200078e02bf */
[----:B------:R-:W-:Y:S02]  /*1210*/  LOP3.LUT R4, R3, 0x18, RZ, 0xfc, !PT ;  /* 0x0000001803047812 */ /* 0x000fe400078efcff */
[----:B------:R-:W-:Y:S02]  /*1220*/  ISETP.GT.U32.AND P5, PT, R0, R252, PT ;  /* 0x000000fc0000720c */ /* 0x000fe40003fa4070 */
[----:B-1----:R-:W-:-:S02]  /*1230*/  MOV R6, R9 ;  /* 0x0000000900067202 */ /* 0x002fc40000000f00 */
[----:B------:R-:W-:Y:S02]  /*1240*/  IABS R9, R8 ;  /* 0x0000000800097213 */ /* 0x000fe40000000000 */
[----:B------:R-:W-:Y:S01]  /*1250*/  IABS R193, R4 ;  /* 0x0000000400c17213 */ /* 0x000fe20000000000 */
[----:B------:R-:W-:Y:S01]  /*1260*/  @!P0 IMAD.MOV R6, RZ, RZ, -R6 ;  /* 0x000000ffff068224 */ /* 0x000fe200078e0a06 */
[----:B------:R-:W-:Y:S01]  /*1270*/  ISETP.GT.U32.AND P0, PT, R0, R191, PT ;  /* 0x000000bf0000720c */ /* 0x000fe20003f04070 */
[----:B------:R-:W-:Y:S01]  /*1280*/  IMAD.HI.U32 R5, R2, R9, RZ ;  /* 0x0000000902057227 */ /* 0x000fe200078e00ff */
[----:B------:R-:W-:Y:S02]  /*1290*/  ISETP.GE.AND P6, PT, R4, RZ, PT ;  /* 0x000000ff0400720c */ /* 0x000fe40003fc6270 */
[----:B------:R1:W-:Y:S01]  /*12a0*/  STL [R1+0x4], R6 ;  /* 0x0000040601007387 */ /* 0x0003e20000100800 */
[----:B------:R-:W-:Y:S01]  /*12b0*/  IMAD.MOV R5, RZ, RZ, -R5 ;  /* 0x000000ffff057224 */ /* 0x000fe200078e0a05 */
[----:B------:R-:W-:Y:S01]  /*12c0*/  IABS R37, R38 ;  /* 0x0000002600257213 */ /* 0x000fe20000000000 */
[----:B------:R-:W-:Y:S01]  /*12d0*/  @!P5 IMAD.IADD R252, R252, 0x1, -R0 ;  /* 0x00000001fcfcd824 */ /* 0x000fe200078e0a00 */
[----:B------:R-:W-:Y:S01]  /*12e0*/  ISETP.GE.AND P5, PT, R8, RZ, PT ;  /* 0x000000ff0800720c */ /* 0x000fe20003fa6270 */
[C---:B------:R-:W-:Y:S01]  /*12f0*/  IMAD R194, R0.reuse, R5, R9 ;  /* 0x0000000500c27224 */ /* 0x040fe200078e0209 */
[C---:B------:R-:W-:Y:S01]  /*1300*/  LOP3.LUT R8, R3.reuse, 0x20, RZ, 0xfc, !PT ;  /* 0x0000002003087812 */ /* 0x040fe200078efcff */
[----:B------:R-:W-:Y:S01]  /*1310*/  @!P3 IMAD.MOV R252, RZ, RZ, -R252 ;  /* 0x000000fffffcb224 */ /* 0x000fe200078e0afc */
[----:B------:R-:W-:Y:S01]  /*1320*/  LOP3.LUT R9, R3, 0x22, RZ, 0xfc, !PT ;  /* 0x0000002203097812 */ /* 0x000fe200078efcff */
[----:B------:R-:W-:Y:S01]  /*1330*/  @!P0 IMAD.IADD R191, R191, 0x1, -R0 ;  /* 0x00000001bfbf8824 */ /* 0x000fe200078e0a00 */
[C---:B------:R-:W-:Y:S01]  /*1340*/  ISETP.GT.U32.AND P3, PT, R0.reuse, R194, PT ;  /* 0x000000c20000720c */ /* 0x040fe20003f64070 */
[----:B-1----:R-:W-:Y:S01]  /*1350*/  IMAD.MOV.U32 R6, RZ, RZ, R11 ;  /* 0x000000ffff067224 */ /* 0x002fe200078e000b */
[----:B------:R-:W-:Y:S01]  /*1360*/  IABS R197, R8 ;  /* 0x0000000800c57213 */ /* 0x000fe20000000000 */
[----:B------:R-:W-:Y:S01]  /*1370*/  IMAD.MOV.U32 R11, RZ, RZ, R7 ;  /* 0x000000ffff0b7224 */ /* 0x000fe200078e0007 */
[C---:B------:R-:W-:Y:S01]  /*1380*/  ISETP.GT.U32.AND P0, PT, R0.reuse, R191, PT ;  /* 0x000000bf0000720c */ /* 0x040fe20003f04070 */
[----:B------:R-:W-:Y:S01]  /*1390*/  @!P1 IMAD.MOV R6, RZ, RZ, -R6 ;  /* 0x000000ffff069224 */ /* 0x000fe200078e0a06 */
[----:B------:R-:W-:Y:S01]  /*13a0*/  ISETP.GT.U32.AND P1, PT, R0, R192, PT ;  /* 0x000000c00000720c */ /* 0x000fe20003f24070 */
[----:B------:R-:W-:Y:S01]  /*13b0*/  IMAD.HI.U32 R5, R2, R11, RZ ;  /* 0x0000000b02057227 */ /* 0x000fe200078e00ff */
[----:B------:R-:W-:-:S02]  /*13c0*/  LOP3.LUT R40, R3, 0xda, RZ, 0xfc, !PT ;  /* 0x000000da03287812 */ /* 0x000fc400078efcff */
[C---:B------:R-:W-:Y:S01]  /*13d0*/  LOP3.LUT R42, R3.reuse, 0xdc, RZ, 0xfc, !PT ;  /* 0x000000dc032a7812 */ /* 0x040fe200078efcff */
[----:B------:R-:W-:Y:S01]  /*13e0*/  IMAD.MOV R5, RZ, RZ, -R5 ;  /* 0x000000ffff057224 */ /* 0x000fe200078e0a05 */
[C---:B------:R-:W-:Y:S01]  /*13f0*/  LOP3.LUT R43, R3.reuse, 0xde, RZ, 0xfc, !PT ;  /* 0x000000de032b7812 */ /* 0x040fe200078efcff */
[----:B------:R-:W-:Y:S01]  /*1400*/  IMAD.HI.U32 R4, R2, R193, RZ ;  /* 0x000000c102047227 */ /* 0x000fe200078e00ff */
[C---:B------:R-:W-:Y:S01]  /*1410*/  LOP3.LUT R45, R3.reuse, 0xe2, RZ, 0xfc, !PT ;  /* 0x000000e2032d7812 */ /* 0x040fe200078efcff */
[----:B------:R-:W-:Y:S01]  /*1420*/  STL [R1+0x1858], R6 ;  /* 0x0018580601007387 */ /* 0x000fe20000100800 */
[----:B------:R-:W-:Y:S01]  /*1430*/  IABS R39, R43 ;  /* 0x0000002b00277213 */ /* 0x000fe20000000000 */
[----:B------:R-:W-:Y:S01]  /*1440*/  IMAD R196, R0, R5, R11 ;  /* 0x0000000500c47224 */ /* 0x000fe200078e020b */
[----:B------:R-:W-:Y:S01]  /*1450*/  IABS R11, R15 ;  /* 0x0000000f000b7213 */ /* 0x000fe20000000000 */
[----:B------:R-:W-:Y:S01]  /*1460*/  IMAD.MOV R7, RZ, RZ, -R4 ;  /* 0x000000ffff077224 */ /* 0x000fe200078e0a04 */
[----:B------:R-:W-:Y:S01]  /*1470*/  @!P1 IADD3 R192, R192, -R0, RZ ;  /* 0x80000000c0c09210 */ /* 0x000fe20007ffe0ff */
[----:B------:R-:W-:Y:S01]  /*1480*/  IMAD.HI.U32 R4, R2, R195, RZ ;  /* 0x000000c302047227 */ /* 0x000fe200078e00ff */
[----:B------:R-:W-:Y:S01]  /*1490*/  IABS R41, R45 ;  /* 0x0000002d00297213 */ /* 0x000fe20000000000 */
[----:B------:R-:W-:Y:S01]  /*14a0*/  STL [R1+0x185c], R252 ;  /* 0x00185cfc01007387 */ /* 0x000fe20000100800 */
[C---:B------:R-:W-:Y:S01]  /*14b0*/  ISETP.GT.U32.AND P1, PT, R0.reuse, R192, PT ;  /* 0x000000c00000720c */ /* 0x040fe20003f24070 */
[----:B------:R-:W-:Y:S01]  /*14c0*/  IMAD R193, R0, R7, R193 ;  /* 0x0000000700c17224 */ /* 0x000fe200078e02c1 */
[----:B------:R-:W-:Y:S01]  /*14d0*/  IABS R7, R9 ;  /* 0x0000000900077213 */ /* 0x000fe20000000000 */
[----:B------:R-:W-:Y:S01]  /*14e0*/  @!P3 IMAD.IADD R194, R194, 0x1, -R0 ;  /* 0x00000001c2c2b824 */ /* 0x000fe200078e0a00 */
[C---:B------:R-:W-:Y:S01]  /*14f0*/  LOP3.LUT R44, R3.reuse, 0xe0, RZ, 0xfc, !PT ;  /* 0x000000e0032c7812 */ /* 0x040fe200078efcff */
[----:B------:R-:W-:Y:S01]  /*1500*/  IMAD.MOV R4, RZ, RZ, -R4 ;  /* 0x000000ffff047224 */ /* 0x000fe200078e0a04 */
[----:B------:R-:W-:Y:S01]  /*1510*/  LOP3.LUT R46, R3, 0xe4, RZ, 0xfc, !PT ;  /* 0x000000e4032e7812 */ /* 0x000fe200078efcff */
[----:B------:R-:W-:Y:S01]  /*1520*/  @!P0 IMAD.IADD R191, R191, 0x1, -R0 ;  /* 0x00000001bfbf8824 */ /* 0x000fe200078e0a00 */
[C---:B------:R-:W-:Y:S01]  /*1530*/  ISETP.GT.U32.AND P0, PT, R0.reuse, R193, PT ;  /* 0x000000c10000720c */ /* 0x040fe20003f04070 */
[C---:B------:R-:W-:Y:S01]  /*1540*/  IMAD R195, R0.reuse, R4, R195 ;  /* 0x0000000400c37224 */ /* 0x040fe200078e02c3 */
[----:B------:R-:W-:Y:S01]  /*1550*/  ISETP.GT.U32.AND P3, PT, R0, R194, PT ;  /* 0x000000c20000720c */ /* 0x000fe20003f64070 */
[----:B------:R-:W-:Y:S01]  /*1560*/  IMAD.HI.U32 R4, R2, R197, RZ ;  /* 0x000000c502047227 */ /* 0x000fe200078e00ff */
[----:B------:R-:W-:-:S02]  /*1570*/  LOP3.LUT R48, R3, 0xe8, RZ, 0xfc, !PT ;  /* 0x000000e803307812 */ /* 0x000fc400078efcff */
[C---:B------:R-:W-:Y:S01]  /*1580*/  LOP3.LUT R50, R3.reuse, 0xec, RZ, 0xfc, !PT ;  /* 0x000000ec03327812 */ /* 0x040fe200078efcff */
[----:B------:R-:W-:Y:S01]  /*1590*/  @!P1 IMAD.IADD R192, R192, 0x1, -R0 ;  /* 0x00000001c0c09824 */ /* 0x000fe200078e0a00 */
[C---:B------:R-:W-:Y:S01]  /*15a0*/  ISETP.GT.U32.AND P1, PT, R0.reuse, R195, PT ;  /* 0x000000c30000720c */ /* 0x040fe20003f24070 */
[----:B------:R-:W-:Y:S01]  /*15b0*/  IMAD.MOV R4, RZ, RZ, -R4 ;  /* 0x000000ffff047224 */ /* 0x000fe200078e0a04 */
[----:B------:R-:W-:Y:S01]  /*15c0*/  IABS R47, R50 ;  /* 0x00000032002f7213 */ /* 0x000fe20000000000 */
[----:B------:R-:W-:Y:S01]  /*15d0*/  @!P2 IMAD.MOV R192, RZ, RZ, -R192 ;  /* 0x000000ffffc0a224 */ /* 0x000fe200078e0ac0 */
[C---:B------:R-:W-:Y:S01]  /*15e0*/  ISETP.GT.U32.AND P2, PT, R0.reuse, R196, PT ;  /* 0x000000c40000720c */ /* 0x040fe20003f44070 */
[----:B------:R-:W-:Y:S01]  /*15f0*/  IMAD R197, R0, R4, R197 ;  /* 0x0000000400c57224 */ /* 0x000fe200078e02c5 */
[C---:B------:R-:W-:Y:S01]  /*1600*/  LOP3.LUT R49, R3.reuse, 0xea, RZ, 0xfc, !PT ;  /* 0x000000ea03317812 */ /* 0x040fe200078efcff */
[----:B------:R-:W-:Y:S01]  /*1610*/  IMAD.HI.U32 R4, R2, R7, RZ ;  /* 0x0000000702047227 */ /* 0x000fe200078e00ff */
[----:B------:R-:W-:-:S02]  /*1620*/  LOP3.LUT R51, R3, 0xee, RZ, 0xfc, !PT ;  /* 0x000000ee03337812 */ /* 0x000fc400078efcff */
[----:B------:R-:W-:Y:S01]  /*1630*/  LOP3.LUT R52, R3, 0xf4, RZ, 0xfc, !PT ;  /* 0x000000f403347812 */ /* 0x000fe200078efcff */
[--C-:B------:R-:W-:Y:S01]  /*1640*/  @!P0 IMAD.IADD R193, R193, 0x1, -R0.reuse ;  /* 0x00000001c1c18824 */ /* 0x100fe200078e0a00 */
[C---:B------:R-:W-:Y:S01]  /*1650*/  LOP3.LUT R53, R3.reuse, 0xf6, RZ, 0xfc, !PT ;  /* 0x000000f603357812 */ /* 0x040fe200078efcff */
[----:B------:R-:W-:Y:S01]  /*1660*/  @!P3 IMAD.IADD R194, R194, 0x1, -R0 ;  /* 0x00000001c2c2b824 */ /* 0x000fe200078e0a00 */
[C---:B------:R-:W-:Y:S01]  /*1670*/  ISETP.GT.U32.AND P3, PT, R0.reuse, R197, PT ;  /* 0x000000c50000720c */ /* 0x040fe20003f64070 */
[----:B------:R-:W-:Y:S01]  /*1680*/  IMAD.MOV R4, RZ, RZ, -R4 ;  /* 0x000000ffff047224 */ /* 0x000fe200078e0a04 */
[----:B------:R-:W-:Y:S01]  /*1690*/  ISETP.GT.U32.AND P0, PT, R0, R193, PT ;  /* 0x000000c10000720c */ /* 0x000fe20003f04070 */
[--C-:B------:R-:W-:Y:S01]  /*16a0*/  @!P2 IMAD.IADD R196, R196, 0x1, -R0.reuse ;  /* 0x00000001c4c4a824 */ /* 0x100fe200078e0a00 */
[----:B------:R-:W-:Y:S01]  /*16b0*/  LOP3.LUT R54, R3, 0xfc, RZ, 0xfc, !PT ;  /* 0x000000fc03367812 */ /* 0x000fe200078efcff */
[----:B------:R-:W-:Y:S01]  /*16c0*/  @!P4 IMAD.MOV R191, RZ, RZ, -R191 ;  /* 0x000000ffffbfc224 */ /* 0x000fe200078e0abf */
[----:B------:R-:W-:Y:S01]  /*16d0*/  ISETP.GE.AND P4, PT, R10, RZ, PT ;  /* 0x000000ff0a00720c */ /* 0x000fe20003f86270 */
[----:B------:R-:W-:Y:S01]  /*16e0*/  @!P1 IMAD.IADD R195, R195, 0x1, -R0 ;  /* 0x00000001c3c39824 */ /* 0x000fe200078e0a00 */
[C---:B------:R-:W-:Y:S01]  /*16f0*/  ISETP.GT.U32.AND P2, PT, R0.reuse, R196, PT ;  /* 0x000000c40000720c */ /* 0x040fe20003f44070 */
[C---:B------:R-:W-:Y:S01]  /*1700*/  IMAD R198, R0.reuse, R4, R7 ;  /* 0x0000000400c67224 */ /* 0x040fe200078e0207 */
[----:B------:R-:W-:Y:S01]  /*1710*/  LOP3.LUT R10, R3, 0x24, RZ, 0xfc, !PT ;  /* 0x00000024030a7812 */ /* 0x000fe200078efcff */
[----:B------:R-:W-:Y:S01]  /*1720*/  @!P5 IMAD.MOV R194, RZ, RZ, -R194 ;  /* 0x000000ffffc2d224 */ /* 0x000fe200078e0ac2 */
[----:B------:R-:W-:Y:S01]  /*1730*/  ISETP.GT.U32.AND P1, PT, R0, R195, PT ;  /* 0x000000c30000720c */ /* 0x000fe20003f24070 */
[--C-:B------:R-:W-:Y:S01]  /*1740*/  @!P3 IMAD.IADD R197, R197, 0x1, -R0.reuse ;  /* 0x00000001c5c5b824 */ /* 0x100fe200078e0a00 */
[----:B------:R-:W-:Y:S01]  /*1750*/  IABS R199, R10 ;  /* 0x0000000a00c77213 */ /* 0x000fe20000000000 */
[--C-:B------:R-:W-:Y:S01]  /*1760*/  @!P0 IMAD.IADD R193, R193, 0x1, -R0.reuse ;  /* 0x00000001c1c18824 */ /* 0x100fe200078e0a00 */
[----:B------:R-:W-:Y:S01]  /*1770*/  ISETP.GE.AND P0, PT, R12, RZ, PT ;  /* 0x000000ff0c00720c */ /* 0x000fe20003f06270 */
[----:B------:R-:W-:Y:S01]  /*1780*/  STL [R1+0x1860], R191 ;  /* 0x001860bf01007387 */ /* 0x000fe20000100800 */
[----:B------:R-:W-:Y:S01]  /*1790*/  ISETP.GT.U32.AND P3, PT, R0, R197, PT ;  /* 0x000000c50000720c */ /* 0x000fe20003f64070 */
[----:B------:R-:W-:Y:S01]  /*17a0*/  IMAD.HI.U32 R5, R2, R199, RZ ;  /* 0x000000c702057227 */ /* 0x000fe200078e00ff */
[----:B------:R-:W-:Y:S01]  /*17b0*/  LOP3.LUT R4, R3, 0x26, RZ, 0xfc, !PT ;  /* 0x0000002603047812 */ /* 0x000fe200078efcff */
[----:B------:R-:W-:Y:S01]  /*17c0*/  STL [R1+0x1864], R192 ;  /* 0x001864c001007387 */ /* 0x000fe20000100800 */
[----:B------:R-:W-:Y:S01]  /*17d0*/  @!P6 IADD3 R193, -R193, RZ, RZ ;  /* 0x000000ffc1c1e210 */ /* 0x000fe20007ffe1ff */
[--C-:B------:R-:W-:Y:S01]  /*17e0*/  @!P2 IMAD.IADD R196, R196, 0x1, -R0.reuse ;  /* 0x00000001c4c4a824 */ /* 0x100fe200078e0a00 */
[----:B------:R-:W-:Y:S01]  /*17f0*/  ISETP.GT.U32.AND P2, PT, R0, R198, PT ;  /* 0x000000c60000720c */ /* 0x000fe20003f44070 */
[----:B------:R-:W-:Y:S01]  /*1800*/  IMAD.MOV R5, RZ, RZ, -R5 ;  /* 0x000000ffff057224 */ /* 0x000fe200078e0a05 */
[----:B------:R-:W-:Y:S01]  /*1810*/  IABS R7, R4 ;  /* 0x0000000400077213 */ /* 0x000fe20000000000 */
[--C-:B------:R-:W-:Y:S01]  /*1820*/  @!P1 IMAD.IADD R195, R195, 0x1, -R0.reuse ;  /* 0x00000001c3c39824 */ /* 0x100fe200078e0a00 */
[----:B------:R-:W-:Y:S01]  /*1830*/  ISETP.GE.AND P6, PT, R8, RZ, PT ;  /* 0x000000ff0800720c */ /* 0x000fe20003fc6270 */
[----:B------:R-:W-:Y:S01]  /*1840*/  IMAD R199, R0, R5, R199 ;  /* 0x0000000500c77224 */ /* 0x000fe200078e02c7 */
[C---:B------:R-:W-:Y:S01]  /*1850*/  LOP3.LUT R5, R3.reuse, 0x28, RZ, 0xfc, !PT ;  /* 0x0000002803057812 */ /* 0x040fe200078efcff */
[----:B------:R-:W-:Y:S01]  /*1860*/  @!P4 IMAD.MOV R195, RZ, RZ, -R195 ;  /* 0x000000ffffc3c224 */ /* 0x000fe200078e0ac3 */
[----:B------:R-:W-:Y:S01]  /*1870*/  ISETP.GE.AND P4, PT, R4, RZ, PT ;  /* 0x000000ff0400720c */ /* 0x000fe20003f86270 */
[----:B------:R-:W-:Y:S01]  /*1880*/  IMAD.HI.U32 R4, R2, R7, RZ ;  /* 0x0000000702047227 */ /* 0x000fe200078e00ff */
[----:B------:R-:W-:Y:S01]  /*1890*/  IABS R201, R5 ;  /* 0x0000000500c97213 */ /* 0x000fe20000000000 */
[----:B------:R-:W-:Y:S01]  /*18a0*/  STL [R1+0x1874], R193 ;  /* 0x001874c101007387 */ /* 0x000fe20000100800 */
[----:B------:R-:W-:Y:S01]  /*18b0*/  LOP3.LUT R8, R3, 0x2a, RZ, 0xfc, !PT ;  /* 0x0000002a03087812 */ /* 0x000fe200078efcff */
[----:B------:R-:W-:Y:S01]  /*18c0*/  @!P2 IMAD.IADD R198, R198, 0x1, -R0 ;  /* 0x00000001c6c6a824 */ /* 0x000fe200078e0a00 */
[----:B------:R-:W-:Y:S01]  /*18d0*/  ISETP.GE.AND P5, PT, R9, RZ, PT ;  /* 0x000000ff0900720c */ /* 0x000fe20003fa6270 */
[----:B------:R-:W-:Y:S01]  /*18e0*/  @!P0 IMAD.MOV R196, RZ, RZ, -R196 ;  /* 0x000000ffffc48224 */ /* 0x000fe200078e0ac4 */
[----:B------:R-:W-:Y:S01]  /*18f0*/  ISETP.GE.AND P0, PT, R5, RZ, PT ;  /* 0x000000ff0500720c */ /* 0x000fe20003f06270 */
[----:B------:R-:W-:Y:S01]  /*1900*/  @!P3 IMAD.IADD R197, R197, 0x1, -R0 ;  /* 0x00000001c5c5b824 */ /* 0x000fe200078e0a00 */
[----:B------:R-:W-:Y:S01]  /*1910*/  ISETP.GT.U32.AND P2, PT, R0, R198, PT ;  /* 0x000000c60000720c */ /* 0x000fe20003f44070 */
[----:B------:R-:W-:Y:S01]  /*1920*/  IMAD.HI.U32 R5, R2, R201, RZ ;  /* 0x000000c902057227 */ /* 0x000fe200078e00ff */
[----:B------:R-:W-:Y:S01]  /*1930*/  ISETP.GT.U32.AND P3, PT, R0, R199, PT ;  /* 0x000000c70000720c */ /* 0x000fe20003f64070 */
[----:B------:R-:W-:Y:S01]  /*1940*/  STL [R1+0x1878], R194 ;  /* 0x001878c201007387 */ /* 0x000fe20000100800 */
[----:B------:R-:W-:Y:S01]  /*1950*/  ISETP.GE.AND P1, PT, R10, RZ, PT ;  /* 0x000000ff0a00720c */ /* 0x000fe20003f26270 */
[----:B------:R-:W-:Y:S01]  /*1960*/  IMAD.MOV R4, RZ, RZ, -R4 ;  /* 0x000000ffff047224 */ /* 0x000fe200078e0a04 */
[C---:B------:R-:W-:Y:S01]  /*1970*/  LOP3.LUT R10, R3.reuse, 0x2c, RZ, 0xfc, !PT ;  /* 0x0000002c030a7812 */ /* 0x040fe200078efcff */
[----:B------:R-:W-:Y:S01]  /*1980*/  IMAD.MOV R5, RZ, RZ, -R5 ;  /* 0x000000ffff057224 */ /* 0x000fe200078e0a05 */
[----:B------:R-:W-:Y:S01]  /*1990*/  IABS R9, R8 ;  /* 0x0000000800097213 */ /* 0x000fe20000000000 */
[C---:B------:R-:W-:Y:S01]  /*19a0*/  IMAD R200, R0.reuse, R4, R7 ;  /* 0x0000000400c87224 */ /* 0x040fe200078e0207 */
[----:B------:R-:W-:Y:S01]  /*19b0*/  IABS R203, R10 ;  /* 0x0000000a00cb7213 */ /* 0x000fe20000000000 */
[----:B------:R-:W-:Y:S01]  /*19c0*/  IMAD R201, R0, R5, R201 ;  /* 0x0000000500c97224 */ /* 0x000fe200078e02c9 */
[----:B------:R-:W-:Y:S01]  /*19d0*/  LOP3.LUT R12, R3, 0x30, RZ, 0xfc, !PT ;  /* 0x00000030030c7812 */ /* 0x000fe200078efcff */
[----:B------:R-:W-:Y:S01]  /*19e0*/  @!P2 IMAD.IADD R198, R198, 0x1, -R0 ;  /* 0x00000001c6c6a824 */ /* 0x000fe200078e0a00 */
[----:B------:R-:W-:Y:S01]  /*19f0*/  ISETP.GT.U32.AND P2, PT, R0, R200, PT ;  /* 0x000000c80000720c */ /* 0x000fe20003f44070 */
[----:B------:R-:W-:Y:S01]  /*1a00*/  @!P6 IMAD.MOV R197, RZ, RZ, -R197 ;  /* 0x000000ffffc5e224 */ /* 0x000fe200078e0ac5 */
[----:B------:R-:W-:Y:S01]  /*1a10*/  @!P3 IADD3 R199, R199, -R0, RZ ;  /* 0x80000000c7c7b210 */ /* 0x000fe20007ffe0ff */
[----:B------:R-:W-:Y:S01]  /*1a20*/  IMAD.HI.U32 R4, R2, R9, RZ ;  /* 0x0000000902047227 */ /* 0x000fe200078e00ff */
[C---:B------:R-:W-:Y:S01]  /*1a30*/  ISETP.GT.U32.AND P6, PT, R0.reuse, R201, PT ;  /* 0x000000c90000720c */ /* 0x040fe20003fc4070 */
[----:B------:R-:W-:Y:S01]  /*1a40*/  STL [R1+0x187c], R195 ;  /* 0x00187cc301007387 */ /* 0x000fe20000100800 */
[----:B------:R-:W-:Y:S01]  /*1a50*/  ISETP.GT.U32.AND P3, PT, R0, R199, PT ;  /* 0x000000c70000720c */ /* 0x000fe20003f64070 */
[----:B------:R-:W-:Y:S01]  /*1a60*/  IMAD.HI.U32 R5, R2, R203, RZ ;  /* 0x000000cb02057227 */ /* 0x000fe200078e00ff */
[----:B------:R-:W-:Y:S01]  /*1a70*/  IABS R205, R12 ;  /* 0x0000000c00cd7213 */ /* 0x000fe20000000000 */
[----:B------:R-:W-:Y:S01]  /*1a80*/  STL [R1+0x1880], R196 ;  /* 0x001880c401007387 */ /* 0x000fe20000100800 */
[----:B------:R-:W-:Y:S01]  /*1a90*/  IABS R55, R54 ;  /* 0x0000003600377213 */ /* 0x000fe20000000000 */
[----:B------:R-:W-:Y:S01]  /*1aa0*/  IMAD.MOV R4, RZ, RZ, -R4 ;  /* 0x000000ffff047224 */ /* 0x000fe200078e0a04 */
[C---:B------:R-:W-:Y:S01]  /*1ab0*/  LOP3.LUT R56, R3.reuse, 0x100, RZ, 0xfc, !PT ;  /* 0x0000010003387812 */ /* 0x040fe200078efcff */
[--C-:B------:R-:W-:Y:S01]  /*1ac0*/  @!P2 IMAD.IADD R200, R200, 0x1, -R0.reuse ;  /* 0x00000001c8c8a824 */ /* 0x100fe200078e0a00 */
[----:B------:R-:W-:Y:S01]  /*1ad0*/  LOP3.LUT R60, R3, 0x104, RZ, 0xfc, !PT ;  /* 0x00000104033c7812 */ /* 0x000fe200078efcff */
[----:B------:R-:W-:Y:S01]  /*1ae0*/  IMAD.MOV R5, RZ, RZ, -R5 ;  /* 0x000000ffff057224 */ /* 0x000fe200078e0a05 */
[----:B------:R-:W-:Y:S01]  /*1af0*/  IABS R57, R56 ;  /* 0x0000003800397213 */ /* 0x000fe20000000000 */
[--C-:B------:R-:W-:Y:S01]  /*1b00*/  @!P6 IMAD.IADD R201, R201, 0x1, -R0.reuse ;  /* 0x00000001c9c9e824 */ /* 0x100fe200078e0a00 */
[----:B------:R-:W-:Y:S01]  /*1b10*/  ISETP.GT.U32.AND P2, PT, R0, R200, PT ;  /* 0x000000c80000720c */ /* 0x000fe20003f44070 */
[----:B------:R-:W-:Y:S01]  /*1b20*/  @!P3 IMAD.IADD R199, R199, 0x1, -R0 ;  /* 0x00000001c7c7b824 */ /* 0x000fe200078e0a00 */
[----:B------:R-:W-:Y:S01]  /*1b30*/  ISETP.GE.AND P3, PT, R10, RZ, PT ;  /* 0x000000ff0a00720c */ /* 0x000fe20003f66270 */
[C---:B------:R-:W-:Y:S01]  /*1b40*/  IMAD R202, R0.reuse, R4, R9 ;  /* 0x0000000400ca7224 */ /* 0x040fe200078e0209 */
[C---:B------:R-:W-:Y:S01]  /*1b50*/  ISETP.GT.U32.AND P6, PT, R0.reuse, R201, PT ;  /* 0x000000c90000720c */ /* 0x040fe20003fc4070 */
[----:B------:R-:W-:Y:S01]  /*1b60*/  IMAD R203, R0, R5, R203 ;  /* 0x0000000500cb7224 */ /* 0x000fe200078e02cb */
[C---:B------:R-:W-:Y:S01]  /*1b70*/  LOP3.LUT R10, R3.reuse, 0x2e, RZ, 0xfc, !PT ;  /* 0x0000002e030a7812 */ /* 0x040fe200078efcff */
[----:B------:R-:W-:Y:S01]  /*1b80*/  @!P5 IMAD.MOV R198, RZ, RZ, -R198 ;  /* 0x000000ffffc6d224 */ /* 0x000fe200078e0ac6 */
[----:B------:R-:W-:Y:S01]  /*1b90*/  ISETP.GE.AND P5, PT, R8, RZ, PT ;  /* 0x000000ff0800720c */ /* 0x000fe20003fa6270 */
[----:B------:R-:W-:Y:S01]  /*1ba0*/  @!P1 IMAD.MOV R199, RZ, RZ, -R199 ;  /* 0x000000ffffc79224 */ /* 0x000fe200078e0ac7 */
[----:B------:R-:W-:Y:S01]  /*1bb0*/  IABS R7, R10 ;  /* 0x0000000a00077213 */ /* 0x000fe20000000000 */
[----:B------:R-:W-:Y:S01]  /*1bc0*/  STL [R1+0x1884], R197 ;  /* 0x001884c501007387 */ /* 0x000fe20000100800 */
[----:B------:R-:W-:Y:S01]  /*1bd0*/  IABS R9, R13 ;  /* 0x0000000d00097213 */ /* 0x000fe20000000000 */
[--C-:B------:R-:W-:Y:S01]  /*1be0*/  @!P2 IMAD.IADD R200, R200, 0x1, -R0.reuse ;  /* 0x00000001c8c8a824 */ /* 0x100fe200078e0a00 */
[----:B------:R-:W-:Y:S01]  /*1bf0*/  ISETP.GT.U32.AND P2, PT, R0, R202, PT ;  /* 0x000000ca0000720c */ /* 0x000fe20003f44070 */
[----:B------:R-:W-:Y:S01]  /*1c00*/  IMAD.HI.U32 R4, R2, R7, RZ ;  /* 0x0000000702047227 */ /* 0x000fe200078e00ff */
[----:B------:R-:W-:Y:S01]  /*1c10*/  IABS R61, R60 ;  /* 0x0000003c003d7213 */ /* 0x000fe20000000000 */
[----:B------:R1:W-:Y:S01]  /*1c20*/  STL [R1+0x1888], R198 ;  /* 0x001888c601007387 */ /* 0x0003e20000100800 */
[----:B------:R-:W-:Y:S01]  /*1c30*/  LOP3.LUT R58, R3, 0x102, RZ, 0xfc, !PT ;  /* 0x00000102033a7812 */ /* 0x000fe200078efcff */
[----:B------:R-:W-:Y:S01]  /*1c40*/  @!P6 IMAD.IADD R201, R201, 0x1, -R0 ;  /* 0x00000001c9c9e824 */ /* 0x000fe200078e0a00 */
[----:B------:R-:W-:Y:S01]  /*1c50*/  ISETP.GT.U32.AND P6, PT, R0, R203, PT ;  /* 0x000000cb0000720c */ /* 0x000fe20003fc4070 */
[----:B------:R-:W-:Y:S01]  /*1c60*/  IMAD.MOV R204, RZ, RZ, -R4 ;  /* 0x000000ffffcc7224 */ /* 0x000fe200078e0a04 */
[----:B------:R-:W-:Y:S01]  /*1c70*/  IABS R59, R58 ;  /* 0x0000003a003b7213 */ /* 0x000fe20000000000 */
[----:B------:R-:W-:Y:S01]  /*1c80*/  IMAD.HI.U32 R4, R2, R205, RZ ;  /* 0x000000cd02047227 */ /* 0x000fe200078e00ff */
[C---:B------:R-:W-:Y:S01]  /*1c90*/  LOP3.LUT R62, R3.reuse, 0x106, RZ, 0xfc, !PT ;  /* 0x00000106033e7812 */ /* 0x040fe200078efcff */
[----:B------:R-:W-:Y:S01]  /*1ca0*/  STL [R1+0x188c], R199 ;  /* 0x00188cc701007387 */ /* 0x000fe20000100800 */
[C---:B------:R-:W-:Y:S01]  /*1cb0*/  LOP3.LUT R63, R3.reuse, 0x108, RZ, 0xfc, !PT ;  /* 0x00000108033f7812 */ /* 0x040fe200078efcff */
[----:B------:R-:W-:Y:S01]  /*1cc0*/  IMAD R204, R0, R204, R7 ;  /* 0x000000cc00cc7224 */ /* 0x000fe200078e0207 */
[C---:B------:R-:W-:Y:S01]  /*1cd0*/  LOP3.LUT R64, R3.reuse, 0x10a, RZ, 0xfc, !PT ;  /* 0x0000010a03407812 */ /* 0x040fe200078efcff */
[----:B------:R-:W-:Y:S01]  /*1ce0*/  IMAD.MOV R8, RZ, RZ, -R4 ;  /* 0x000000ffff087224 */ /* 0x000fe200078e0a04 */
[C---:B------:R-:W-:Y:S01]  /*1cf0*/  LOP3.LUT R72, R3.reuse, 0x114, RZ, 0xfc, !PT ;  /* 0x0000011403487812 */ /* 0x040fe200078efcff */
[--C-:B------:R-:W-:Y:S01]  /*1d00*/  @!P2 IMAD.IADD R202, R202, 0x1, -R0.reuse ;  /* 0x00000001cacaa824 */ /* 0x100fe200078e0a00 */
[C---:B------:R-:W-:Y:S01]  /*1d10*/  ISETP.GT.U32.AND P2, PT, R0.reuse, R204, PT ;  /* 0x000000cc0000720c */ /* 0x040fe20003f44070 */
[----:B------:R-:W-:Y:S01]  /*1d20*/  IMAD R205, R0, R8, R205 ;  /* 0x0000000800cd7224 */ /* 0x000fe200078e02cd */
[----:B------:R-:W-:Y:S01]  /*1d30*/  LOP3.LUT R8, R3, 0x38, RZ, 0xfc, !PT ;  /* 0x0000003803087812 */ /* 0x000fe200078efcff */
[----:B------:R-:W-:Y:S01]  /*1d40*/  @!P6 IMAD.IADD R203, R203, 0x1, -R0 ;  /* 0x00000001cbcbe824 */ /* 0x000fe200078e0a00 */
[----:B------:R-:W-:Y:S01]  /*1d50*/  LOP3.LUT R66, R3, 0x112, RZ, 0xfc, !PT ;  /* 0x0000011203427812 */ /* 0x000fe200078efcff */
[----:B------:R-:W-:Y:S01]  /*1d60*/  IMAD.HI.U32 R5, R2, R9, RZ ;  /* 0x0000000902057227 */ /* 0x000fe200078e00ff */
[----:B------:R-:W-:-:S02]  /*1d70*/  ISETP.GT.U32.AND P6, PT, R0, R205, PT ;  /* 0x000000cd0000720c */ /* 0x000fc40003fc4070 */
[----:B------:R-:W-:Y:S01]  /*1d80*/  ISETP.GT.U32.AND P1, PT, R0, R203, PT ;  /* 0x000000cb0000720c */ /* 0x000fe20003f24070 */
[----:B------:R-:W-:Y:S01]  /*1d90*/  IMAD.HI.U32 R4, R2, R11, RZ ;  /* 0x0000000b02047227 */ /* 0x000fe200078e00ff */
[----:B------:R-:W-:Y:S02]  /*1da0*/  IADD3 R5, -R5, RZ, RZ ;  /* 0x000000ff05057210 */ /* 0x000fe40007ffe1ff */
[----:B------:R-:W-:Y:S01]  /*1db0*/  IABS R209, R8 ;  /* 0x0000000800d17213 */ /* 0x000fe20000000000 */
[--C-:B------:R-:W-:Y:S01]  /*1dc0*/  @!P2 IMAD.IADD R204, R204, 0x1, -R0.reuse ;  /* 0x00000001cccca824 */ /* 0x100fe200078e0a00 */
[----:B------:R-:W-:Y:S01]  /*1dd0*/  ISETP.GT.U32.AND P2, PT, R0, R202, PT ;  /* 0x000000ca0000720c */ /* 0x000fe20003f44070 */
[----:B------:R-:W-:Y:S01]  /*1de0*/  IMAD.HI.U32 R7, R2, R207, RZ ;  /* 0x000000cf02077227 */ /* 0x000fe200078e00ff */
[----:B------:R-:W-:Y:S02]  /*1df0*/  IABS R67, R66 ;  /* 0x0000004200437213 */ /* 0x000fe40000000000 */
[----:B------:R-:W-:Y:S01]  /*1e00*/  LOP3.LUT R74, R3, 0x116, RZ, 0xfc, !PT ;  /* 0x00000116034a7812 */ /* 0x000fe200078efcff */
[----:B------:R-:W-:Y:S01]  /*1e10*/  @!P6 IMAD.IADD R205, R205, 0x1, -R0 ;  /* 0x00000001cdcde824 */ /* 0x000fe200078e0a00 */
[C---:B------:R-:W-:Y:S01]  /*1e20*/  ISETP.GT.U32.AND P6, PT, R0.reuse, R204, PT ;  /* 0x000000cc0000720c */ /* 0x040fe20003fc4070 */
[----:B------:R-:W-:Y:S01]  /*1e30*/  IMAD.MOV R4, RZ, RZ, -R4 ;  /* 0x000000ffff047224 */ /* 0x000fe200078e0a04 */
[C---:B------:R-:W-:Y:S01]  /*1e40*/  LOP3.LUT R75, R3.reuse, 0x118, RZ, 0xfc, !PT ;  /* 0x00000118034b7812 */ /* 0x040fe200078efcff */
[----:B------:R-:W-:Y:S01]  /*1e50*/  @!P4 IMAD.MOV R200, RZ, RZ, -R200 ;  /* 0x000000ffffc8c224 */ /* 0x000fe200078e0ac8 */
[C---:B------:R-:W-:Y:S01]  /*1e60*/  ISETP.GT.U32.AND P4, PT, R0.reuse, R205, PT ;  /* 0x000000cd0000720c */ /* 0x040fe20003f84070 */
[----:B------:R-:W-:Y:S01]  /*1e70*/  IMAD.MOV R7, RZ, RZ, -R7 ;  /* 0x000000ffff077224 */ /* 0x000fe200078e0a07 */
[C---:B------:R-:W-:Y:S01]  /*1e80*/  LOP3.LUT R77, R3.reuse, 0x11c, RZ, 0xfc, !PT ;  /* 0x0000011c034d7812 */ /* 0x040fe200078efcff */
[C---:B------:R-:W-:Y:S01]  /*1e90*/  IMAD R206, R0.reuse, R5, R9 ;  /* 0x0000000500ce7224 */ /* 0x040fe200078e0209 */
[C---:B------:R-:W-:Y:S01]  /*1ea0*/  LOP3.LUT R9, R3.reuse, 0x3a, RZ, 0xfc, !PT ;  /* 0x0000003a03097812 */ /* 0x040fe200078efcff */
[C---:B------:R-:W-:Y:S01]  /*1eb0*/  IMAD R208, R0.reuse, R4, R11 ;  /* 0x0000000400d07224 */ /* 0x040fe200078e020b */
[----:B------:R-:W-:Y:S01]  /*1ec0*/  LOP3.LUT R11, R3, 0x4a, RZ, 0xfc, !PT ;  /* 0x0000004a030b7812 */ /* 0x000fe200078efcff */
[----:B------:R-:W-:Y:S01]  /*1ed0*/  IMAD R207, R0, R7, R207 ;  /* 0x0000000700cf7224 */ /* 0x000fe200078e02cf */
[----:B------:R-:W-:Y:S01]  /*1ee0*/  IABS R7, R9 ;  /* 0x0000000900077213 */ /* 0x000fe20000000000 */
[--C-:B------:R-:W-:Y:S01]  /*1ef0*/  @!P6 IMAD.IADD R204, R204, 0x1, -R0.reuse ;  /* 0x00000001cccce824 */ /* 0x100fe200078e0a00 */
[C---:B------:R-:W-:Y:S01]  /*1f00*/  ISETP.GT.U32.AND P6, PT, R0.reuse, R208, PT ;  /* 0x000000d00000720c */ /* 0x040fe20003fc4070 */
[----:B------:R-:W-:Y:S01]  /*1f10*/  @!P0 IMAD.MOV R201, RZ, RZ, -R201 ;  /* 0x000000ffffc98224 */ /* 0x000fe200078e0ac9 */
[----:B------:R-:W-:Y:S01]  /*1f20*/  ISETP.GT.U32.AND P0, PT, R0, R206, PT ;  /* 0x000000ce0000720c */ /* 0x000fe20003f04070 */
[----:B------:R-:W-:Y:S01]  /*1f30*/  IMAD.HI.U32 R5, R2, R7, RZ ;  /* 0x0000000702057227 */ /* 0x000fe200078e00ff */
[----:B------:R-:W-:Y:S01]  /*1f40*/  @!P4 IADD3 R205, R205, -R0, RZ ;  /* 0x80000000cdcdc210 */ /* 0x000fe20007ffe0ff */
[----:B------:R2:W-:Y:S01]  /*1f50*/  STL [R1+0x1890], R200 ;  /* 0x001890c801007387 */ /* 0x0005e20000100800 */
[----:B------:R-:W-:Y:S01]  /*1f60*/  ISETP.GE.AND P4, PT, R12, RZ, PT ;  /* 0x000000ff0c00720c */ /* 0x000fe20003f86270 */
[----:B------:R-:W-:Y:S01]  /*1f70*/  IMAD.MOV R5, RZ, RZ, -R5 ;  /* 0x000000ffff057224 */ /* 0x000fe200078e0a05 */
[----:B------:R-:W-:Y:S01]  /*1f80*/  LOP3.LUT R12, R3, 0x4c, RZ, 0xfc, !PT ;  /* 0x0000004c030c7812 */ /* 0x000fe200078efcff */
[----:B------:R-:W-:Y:S01]  /*1f90*/  @!P1 IMAD.IADD R203, R203, 0x1, -R0 ;  /* 0x00000001cbcb9824 */ /* 0x000fe200078e0a00 */
[----:B------:R-:W-:Y:S01]  /*1fa0*/  ISETP.GE.AND P1, PT, R10, RZ, PT ;  /* 0x000000ff0a00720c */ /* 0x000fe20003f26270 */
[----:B------:R-:W-:Y:S01]  /*1fb0*/  IMAD.HI.U32 R4, R2, R209, RZ ;  /* 0x000000d102047227 */ /* 0x000fe200078e00ff */
[----:B------:R-:W-:-:S02]  /*1fc0*/  LOP3.LUT R10, R3, 0x3e, RZ, 0xfc, !PT ;  /* 0x0000003e030a7812 */ /* 0x000fc400078efcff */
[----:B------:R-:W-:Y:S01]  /*1fd0*/  IABS R219, R12 ;  /* 0x0000000c00db7213 */ /* 0x000fe20000000000 */
[----:B------:R-:W-:Y:S01]  /*1fe0*/  IMAD R210, R0, R5, R7 ;  /* 0x0000000500d27224 */ /* 0x000fe200078e0207 */
[----:B------:R-:W-:Y:S01]  /*1ff0*/  LOP3.LUT R5, R3, 0x3c, RZ, 0xfc, !PT ;  /* 0x0000003c03057812 */ /* 0x000fe200078efcff */
[--C-:B------:R-:W-:Y:S01]  /*2000*/  @!P6 IMAD.IADD R208, R208, 0x1, -R0.reuse ;  /* 0x00000001d0d0e824 */ /* 0x100fe200078e0a00 */
[----:B------:R-:W-:Y:S01]  /*2010*/  IABS R7, R10 ;  /* 0x0000000a00077213 */ /* 0x000fe20000000000 */
[--C-:B------:R-:W-:Y:S01]  /*2020*/  @!P2 IMAD.IADD R202, R202, 0x1, -R0.reuse ;  /* 0x00000001cacaa824 */ /* 0x100fe200078e0a00 */
[----:B------:R-:W-:Y:S01]  /*2030*/  ISETP.GT.U32.AND P2, PT, R0, R207, PT ;  /* 0x000000cf0000720c */ /* 0x000fe20003f44070 */
[----:B------:R-:W-:Y:S01]  /*2040*/  @!P0 IMAD.IADD R206, R206, 0x1, -R0 ;  /* 0x00000001cece8824 */ /* 0x000fe200078e0a00 */
[C---:B------:R-:W-:Y:S01]  /*2050*/  ISETP.GT.U32.AND P6, PT, R0.reuse, R208, PT ;  /* 0x000000d00000720c */ /* 0x040fe20003fc4070 */
[----:B------:R-:W-:Y:S01]  /*2060*/  IMAD.MOV R4, RZ, RZ, -R4 ;  /* 0x000000ffff047224 */ /* 0x000fe200078e0a04 */
[----:B------:R-:W-:Y:S01]  /*2070*/  IABS R211, R5 ;  /* 0x0000000500d37213 */ /* 0x000fe20000000000 */
[----:B------:R-:W-:Y:S01]  /*2080*/  @!P5 IMAD.MOV R202, RZ, RZ, -R202 ;  /* 0x000000ffffcad224 */ /* 0x000fe200078e0aca */
[C---:B------:R-:W-:Y:S01]  /*2090*/  ISETP.GT.U32.AND P5, PT, R0.reuse, R206, PT ;  /* 0x000000ce0000720c */ /* 0x040fe20003fa4070 */
[----:B------:R-:W-:Y:S01]  /*20a0*/  IMAD R209, R0, R4, R209 ;  /* 0x0000000400d17224 */ /* 0x000fe200078e02d1 */
[----:B------:R-:W-:Y:S01]  /*20b0*/  ISETP.GE.AND P0, PT, R13, RZ, PT ;  /* 0x000000ff0d00720c */ /* 0x000fe20003f06270 */
[----:B------:R-:W-:Y:S01]  /*20c0*/  @!P4 IMAD.MOV R205, RZ, RZ, -R205 ;  /* 0x000000ffffcdc224 */ /* 0x000fe200078e0acd */
[----:B------:R-:W-:Y:S01]  /*20d0*/  ISETP.GE.AND P4, PT, R15, RZ, PT ;  /* 0x000000ff0f00720c */ /* 0x000fe20003f86270 */
[----:B------:R-:W-:Y:S01]  /*20e0*/  IMAD.HI.U32 R4, R2, R211, RZ ;  /* 0x000000d302047227 */ /* 0x000fe200078e00ff */
[----:B------:R-:W-:-:S02]  /*20f0*/  LOP3.LUT R13, R3, 0x70, RZ, 0xfc, !PT ;  /* 0x00000070030d7812 */ /* 0x000fc400078efcff */
[----:B------:R-:W-:Y:S01]  /*2100*/  IABS R15, R18 ;  /* 0x00000012000f7213 */ /* 0x000fe20000000000 */
[----:B------:R-:W-:Y:S01]  /*2110*/  @!P1 IMAD.MOV R204, RZ, RZ, -R204 ;  /* 0x000000ffffcc9224 */ /* 0x000fe200078e0acc */
[----:B------:R-:W-:Y:S01]  /*2120*/  ISETP.GT.U32.AND P1, PT, R0, R209, PT ;  /* 0x000000d10000720c */ /* 0x000fe20003f24070 */
[----:B------:R-:W-:Y:S01]  /*2130*/  IMAD.MOV R4, RZ, RZ, -R4 ;  /* 0x000000ffff047224 */ /* 0x000fe200078e0a04 */
[----:B------:R-:W-:Y:S01]  /*2140*/  IABS R237, R13 ;  /* 0x0000000d00ed7213 */ /* 0x000fe20000000000 */
[--C-:B------:R-:W-:Y:S01]  /*2150*/  @!P2 IMAD.IADD R207, R207, 0x1, -R0.reuse ;  /* 0x00000001cfcfa824 */ /* 0x100fe200078e0a00 */
[----:B------:R-:W-:Y:S01]  /*2160*/  ISETP.GE.AND P2, PT, R14, RZ, PT ;  /* 0x000000ff0e00720c */ /* 0x000fe20003f46270 */
[--C-:B------:R-:W-:Y:S01]  /*2170*/  @!P6 IMAD.IADD R208, R208, 0x1, -R0.reuse ;  /* 0x00000001d0d0e824 */ /* 0x100fe200078e0a00 */
[----:B------:R-:W-:Y:S01]  /*2180*/  ISETP.GE.AND P6, PT, R9, RZ, PT ;  /* 0x000000ff0900720c */ /* 0x000fe20003fc6270 */
[----:B------:R-:W-:Y:S01]  /*2190*/  IMAD R211, R0, R4, R211 ;  /* 0x0000000400d37224 */ /* 0x000fe200078e02d3 */
[----:B------:R-:W-:Y:S01]  /*21a0*/  LOP3.LUT R4, R3, 0x40, RZ, 0xfc, !PT ;  /* 0x0000004003047812 */ /* 0x000fe200078efcff */
[----:B------:R-:W-:Y:S01]  /*21b0*/  @!P5 IMAD.IADD R206, R206, 0x1, -R0 ;  /* 0x00000001ceced824 */ /* 0x000fe200078e0a00 */
[C---:B------:R-:W-:Y:S01]  /*21c0*/  ISETP.GT.U32.AND P5, PT, R0.reuse, R210, PT ;  /* 0x000000d20000720c */ /* 0x040fe20003fa4070 */
[----:B------:R-:W-:Y:S01]  /*21d0*/  @!P3 IMAD.MOV R203, RZ, RZ, -R203 ;  /* 0x000000ffffcbb224 */ /* 0x000fe200078e0acb */
[C---:B------:R-:W-:Y:S01]  /*21e0*/  ISETP.GT.U32.AND P3, PT, R0.reuse, R207, PT ;  /* 0x000000cf0000720c */ /* 0x040fe20003f64070 */
[----:B------:R-:W-:Y:S01]  /*21f0*/  @!P4 IMAD.MOV R208, RZ, RZ, -R208 ;  /* 0x000000ffffd0c224 */ /* 0x000fe200078e0ad0 */
[----:B------:R-:W-:Y:S01]  /*2200*/  ISETP.GT.U32.AND P4, PT, R0, R211, PT ;  /* 0x000000d30000720c */ /* 0x000fe20003f84070 */
[----:B------:R-:W-:Y:S01]  /*2210*/  @!P0 IMAD.MOV R206, RZ, RZ, -R206 ;  /* 0x000000ffffce8224 */ /* 0x000fe200078e0ace */
[----:B------:R-:W-:-:S02]  /*2220*/  @!P1 IADD3 R209, R209, -R0, RZ ;  /* 0x80000000d1d19210 */ /* 0x000fc40007ffe0ff */
[----:B------:R-:W-:Y:S01]  /*2230*/  ISETP.GE.AND P1, PT, R5, RZ, PT ;  /* 0x000000ff0500720c */ /* 0x000fe20003f26270 */
[----:B------:R-:W-:Y:S01]  /*2240*/  IMAD.HI.U32 R5, R2, R7, RZ ;  /* 0x0000000702057227 */ /* 0x000fe200078e00ff */
[----:B------:R-:W-:Y:S02]  /*2250*/  ISETP.GT.U32.AND P0, PT, R0, R209, PT ;  /* 0x000000d10000720c */ /* 0x000fe40003f04070 */
[----:B------:R-:W-:Y:S01]  /*2260*/  IABS R213, R4 ;  /* 0x0000000400d57213 */ /* 0x000fe20000000000 */
[--C-:B------:R-:W-:Y:S01]  /*2270*/  @!P5 IMAD.IADD R210, R210, 0x1, -R0.reuse ;  /* 0x00000001d2d2d824 */ /* 0x100fe200078e0a00 */
[----:B------:R-:W-:Y:S01]  /*2280*/  LOP3.LUT R14, R3, 0xa0, RZ, 0xfc, !PT ;  /* 0x000000a0030e7812 */ /* 0x000fe200078efcff */
[--C-:B------:R-:W-:Y:S01]  /*2290*/  @!P3 IMAD.IADD R207, R207, 0x1, -R0.reuse ;  /* 0x00000001cfcfb824 */ /* 0x100fe200078e0a00 */
[----:B------:R-:W-:Y:S01]  /*22a0*/  ISETP.GE.AND P3, PT, R8, RZ, PT ;  /* 0x000000ff0800720c */ /* 0x000fe20003f66270 */
[--C-:B------:R-:W-:Y:S01]  /*22b0*/  @!P4 IMAD.IADD R211, R211, 0x1, -R0.reuse ;  /* 0x00000001d3d3c824 */ /* 0x100fe200078e0a00 */
[----:B------:R-:W-:Y:S01]  /*22c0*/  LOP3.LUT R8, R3, 0x44, RZ, 0xfc, !PT ;  /* 0x0000004403087812 */ /* 0x000fe200078efcff */
[----:B------:R-:W-:Y:S01]  /*22d0*/  IMAD.MOV R5, RZ, RZ, -R5 ;  /* 0x000000ffff057224 */ /* 0x000fe200078e0a05 */
[C---:B------:R-:W-:Y:S01]  /*22e0*/  ISETP.GT.U32.AND P5, PT, R0.reuse, R210, PT ;  /* 0x000000d20000720c */ /* 0x040fe20003fa4070 */
[----:B------:R-:W-:Y:S01]  /*22f0*/  @!P2 IMAD.MOV R207, RZ, RZ, -R207 ;  /* 0x000000ffffcfa224 */ /* 0x000fe200078e0acf */
[----:B------:R-:W-:Y:S01]  /*2300*/  IABS R215, R8 ;  /* 0x0000000800d77213 */ /* 0x000fe20000000000 */
[C---:B------:R-:W-:Y:S01]  /*2310*/  IMAD R212, R0.reuse, R5, R7 ;  /* 0x0000000500d47224 */ /* 0x040fe200078e0207 */
[----:B------:R-:W-:Y:S01]  /*2320*/  ISETP.GT.U32.AND P4, PT, R0, R211, PT ;  /* 0x000000d30000720c */ /* 0x000fe20003f84070 */
[----:B------:R-:W-:Y:S01]  /*2330*/  @!P0 IMAD.IADD R209, R209, 0x1, -R0 ;  /* 0x00000001d1d18824 */ /* 0x000fe200078e0a00 */
[----:B------:R-:W-:Y:S01]  /*2340*/  LOP3.LUT R5, R3, 0x42, RZ, 0xfc, !PT ;  /* 0x0000004203057812 */ /* 0x000fe200078efcff */
[----:B------:R-:W-:Y:S01]  /*2350*/  IMAD.HI.U32 R7, R2, R215, RZ ;  /* 0x000000d702077227 */ /* 0x000fe200078e00ff */
[----:B------:R-:W-:-:S02]  /*2360*/  ISETP.GE.AND P0, PT, R4, RZ, PT ;  /* 0x000000ff0400720c */ /* 0x000fc40003f06270 */
[----:B------:R-:W-:Y:S01]  /*2370*/  IABS R9, R5 ;  /* 0x0000000500097213 */ /* 0x000fe20000000000 */
[----:B------:R-:W-:Y:S01]  /*2380*/  IMAD.HI.U32 R4, R2, R213, RZ ;  /* 0x000000d502047227 */ /* 0x000fe200078e00ff */
[----:B------:R-:W-:Y:S02]  /*2390*/  ISETP.GE.AND P2, PT, R10, RZ, PT ;  /* 0x000000ff0a00720c */ /* 0x000fe40003f46270 */
[----:B------:R-:W-:Y:S01]  /*23a0*/  LOP3.LUT R10, R3, 0x48, RZ, 0xfc, !PT ;  /* 0x00000048030a7812 */ /* 0x000fe200078efcff */
[----:B------:R-:W-:Y:S01]  /*23b0*/  @!P3 IMAD.MOV R209, RZ, RZ, -R209 ;  /* 0x000000ffffd1b224 */ /* 0x000fe200078e0ad1 */
[----:B------:R-:W-:Y:S01]  /*23c0*/  ISETP.GE.AND P3, PT, R5, RZ, PT ;  /* 0x000000ff0500720c */ /* 0x000fe20003f66270 */
[----:B------:R-:W-:Y:S01]  /*23d0*/  IMAD.MOV R4, RZ, RZ, -R4 ;  /* 0x000000ffff047224 */ /* 0x000fe200078e0a04 */
[----:B------:R-:W-:Y:S01]  /*23e0*/  IABS R217, R10 ;  /* 0x0000000a00d97213 */ /* 0x000fe20000000000 */
[----:B------:R-:W-:Y:S01]  /*23f0*/  IMAD.MOV R7, RZ, RZ, -R7 ;  /* 0x000000ffff077224 */ /* 0x000fe200078e0a07 */
[----:B------:R-:W-:Y:S01]  /*2400*/  IABS R69, R75 ;  /* 0x0000004b00457213 */ /* 0x000fe20000000000 */
[----:B------:R-:W-:Y:S01]  /*2410*/  IMAD.HI.U32 R5, R2, R9, RZ ;  /* 0x0000000902057227 */ /* 0x000fe200078e00ff */
[----:B------:R-:W-:-:S02]  /*2420*/  IABS R73, R77 ;  /* 0x0000004d00497213 */ /* 0x000fc40000000000 */
[----:B------:R-:W-:Y:S01]  /*2430*/  LOP3.LUT R76, R3, 0x11a, RZ, 0xfc, !PT ;  /* 0x0000011a034c7812 */ /* 0x000fe200078efcff */
[--C-:B------:R-:W-:Y:S01]  /*2440*/  @!P5 IMAD.IADD R210, R210, 0x1, -R0.reuse ;  /* 0x00000001d2d2d824 */ /* 0x100fe200078e0a00 */
[C---:B------:R-:W-:Y:S01]  /*2450*/  ISETP.GT.U32.AND P5, PT, R0.reuse, R212, PT ;  /* 0x000000d40000720c */ /* 0x040fe20003fa4070 */
[C---:B------:R-:W-:Y:S01]  /*2460*/  IMAD R213, R0.reuse, R4, R213 ;  /* 0x0000000400d57224 */ /* 0x040fe200078e02d5 */
[----:B------:R-:W-:Y:S01]  /*2470*/  IADD3 R5, -R5, RZ, RZ ;  /* 0x000000ff05057210 */ /* 0x000fe20007ffe1ff */
[----:B------:R-:W-:Y:S01]  /*2480*/  @!P4 IMAD.IADD R211, R211, 0x1, -R0 ;  /* 0x00000001d3d3c824 */ /* 0x000fe200078e0a00 */
[----:B------:R-:W-:Y:S01]  /*2490*/  IABS R71, R76 ;  /* 0x0000004c00477213 */ /* 0x000fe20000000000 */
[C---:B------:R-:W-:Y:S01]  /*24a0*/  IMAD R215, R0.reuse, R7, R215 ;  /* 0x0000000700d77224 */ /* 0x040fe200078e02d7 */
[----:B------:R-:W-:Y:S01]  /*24b0*/  ISETP.GT.U32.AND P4, PT, R0, R213, PT ;  /* 0x000000d50000720c */ /* 0x000fe20003f84070 */
[----:B------:R-:W-:Y:S01]  /*24c0*/  @!P6 IMAD.MOV R210, RZ, RZ, -R210 ;  /* 0x000000ffffd2e224 */ /* 0x000fe200078e0ad2 */
[----:B------:R-:W-:Y:S01]  /*24d0*/  ISETP.GE.AND P6, PT, R8, RZ, PT ;  /* 0x000000ff0800720c */ /* 0x000fe20003fc6270 */
[----:B------:R-:W-:Y:S01]  /*24e0*/  @!P1 IMAD.MOV R211, RZ, RZ, -R211 ;  /* 0x000000ffffd39224 */ /* 0x000fe200078e0ad3 */
[----:B------:R-:W-:Y:S01]  /*24f0*/  LOP3.LUT R8, R3, 0x46, RZ, 0xfc, !PT ;  /* 0x0000004603087812 */ /* 0x000fe200078efcff */
[C---:B------:R-:W-:Y:S01]  /*2500*/  IMAD R214, R0.reuse, R5, R9 ;  /* 0x0000000500d67224 */ /* 0x040fe200078e0209 */
[----:B------:R-:W-:Y:S01]  /*2510*/  ISETP.GT.U32.AND P1, PT, R0, R215, PT ;  /* 0x000000d70000720c */ /* 0x000fe20003f24070 */
[----:B------:R-:W-:Y:S01]  /*2520*/  @!P5 IMAD.IADD R212, R212, 0x1, -R0 ;  /* 0x00000001d4d4d824 */ /* 0x000fe200078e0a00 */
[----:B------:R-:W-:Y:S01]  /*2530*/  IABS R5, R8 ;  /* 0x0000000800057213 */ /* 0x000fe20000000000 */
[----:B------:R-:W-:Y:S01]  /*2540*/  IMAD.HI.U32 R7, R2, R219, RZ ;  /* 0x000000db02077227 */ /* 0x000fe200078e00ff */
[----:B------:R-:W-:-:S02]  /*2550*/  IABS R9, R11 ;  /* 0x0000000b00097213 */ /* 0x000fc40000000000 */
[----:B------:R-:W-:Y:S01]  /*2560*/  ISETP.GT.U32.AND P5, PT, R0, R212, PT ;  /* 0x000000d40000720c */ /* 0x000fe20003fa4070 */
[----:B------:R-:W-:Y:S01]  /*2570*/  IMAD.HI.U32 R4, R2, R5, RZ ;  /* 0x0000000502047227 */ /* 0x000fe200078e00ff */
[C---:B------:R-:W-:Y:S02]  /*2580*/  LOP3.LUT R79, R3.reuse, 0x120, RZ, 0xfc, !PT ;  /* 0x00000120034f7812 */ /* 0x040fe400078efcff */
[----:B------:R-:W-:Y:S01]  /*2590*/  LOP3.LUT R78, R3, 0x11e, RZ, 0xfc, !PT ;  /* 0x0000011e034e7812 */ /* 0x000fe200078efcff */
[----:B------:R-:W-:Y:S01]  /*25a0*/  @!P4 IMAD.IADD R213, R213, 0x1, -R0 ;  /* 0x00000001d5d5c824 */ /* 0x000fe200078e0a00 */
[C---:B------:R-:W-:Y:S01]  /*25b0*/  LOP3.LUT R82, R3.reuse, 0x130, RZ, 0xfc, !PT ;  /* 0x0000013003527812 */ /* 0x040fe200078efcff */
[----:B------:R-:W-:Y:S01]  /*25c0*/  IMAD.MOV R4, RZ, RZ, -R4 ;  /* 0x000000ffff047224 */ /* 0x000fe200078e0a04 */
[----:B------:R-:W-:Y:S01]  /*25d0*/  LOP3.LUT R80, R3, 0x12e, RZ, 0xfc, !PT ;  /* 0x0000012e03507812 */ /* 0x000fe200078efcff */
[----:B------:R-:W-:Y:S01]  /*25e0*/  @!P1 IMAD.IADD R215, R215, 0x1, -R0 ;  /* 0x00000001d7d79824 */ /* 0x000fe200078e0a00 */
[C---:B------:R-:W-:Y:S01]  /*25f0*/  ISETP.GT.U32.AND P4, PT, R0.reuse, R213, PT ;  /* 0x000000d50000720c */ /* 0x040fe20003f84070 */
[----:B------:R-:W-:Y:S01]  /*2600*/  IMAD R216, R0, R4, R5 ;  /* 0x0000000400d87224 */ /* 0x000fe200078e0205 */
[----:B------:R-:W-:Y:S01]  /*2610*/  LOP3.LUT R84, R3, 0x132, RZ, 0xfc, !PT ;  /* 0x0000013203547812 */ /* 0x000fe200078efcff */
[----:B------:R-:W-:Y:S01]  /*2620*/  IMAD.HI.U32 R5, R2, R9, RZ ;  /* 0x0000000902057227 */ /* 0x000fe200078e00ff */
[----:B------:R-:W-:-:S02]  /*2630*/  ISETP.GT.U32.AND P1, PT, R0, R215, PT ;  /* 0x000000d70000720c */ /* 0x000fc40003f24070 */
[----:B------:R-:W-:Y:S01]  /*2640*/  IABS R81, R82 ;  /* 0x0000005200517213 */ /* 0x000fe20000000000 */
[----:B------:R-:W-:Y:S01]  /*2650*/  @!P5 IMAD.IADD R212, R212, 0x1, -R0 ;  /* 0x00000001d4d4d824 */ /* 0x000fe200078e0a00 */
[----:B------:R-:W-:Y:S01]  /*2660*/  IADD3 R5, -R5, RZ, RZ ;  /* 0x000000ff05057210 */ /* 0x000fe20007ffe1ff */
[----:B------:R-:W-:Y:S01]  /*2670*/  IMAD.MOV R7, RZ, RZ, -R7 ;  /* 0x000000ffff077224 */ /* 0x000fe200078e0a07 */
[----:B------:R-:W-:Y:S01]  /*2680*/  ISETP.GT.U32.AND P5, PT, R0, R214, PT ;  /* 0x000000d60000720c */ /* 0x000fe20003fa4070 */
[----:B------:R-:W-:Y:S01]  /*2690*/  @!P2 IMAD.MOV R212, RZ, RZ, -R212 ;  /* 0x000000ffffd4a224 */ /* 0x000fe200078e0ad4 */
[----:B------:R-:W-:Y:S01]  /*26a0*/  ISETP.GE.AND P2, PT, R8, RZ, PT ;  /* 0x000000ff0800720c */ /* 0x000fe20003f46270 */
[C---:B------:R-:W-:Y:S01]  /*26b0*/  IMAD R218, R0.reuse, R5, R9 ;  /* 0x0000000500da7224 */ /* 0x040fe200078e0209 */
[----:B------:R-:W-:Y:S01]  /*26c0*/  LOP3.LUT R8, R3, 0x4e, RZ, 0xfc, !PT ;  /* 0x0000004e03087812 */ /* 0x000fe200078efcff */
[--C-:B------:R-:W-:Y:S01]  /*26d0*/  @!P4 IMAD.IADD R213, R213, 0x1, -R0.reuse ;  /* 0x00000001d5d5c824 */ /* 0x100fe200078e0a00 */
[C---:B------:R-:W-:Y:S01]  /*26e0*/  ISETP.GT.U32.AND P4, PT, R0.reuse, R216, PT ;  /* 0x000000d80000720c */ /* 0x040fe20003f84070 */
[C---:B------:R-:W-:Y:S01]  /*26f0*/  IMAD R219, R0.reuse, R7, R219 ;  /* 0x0000000700db7224 */ /* 0x040fe200078e02db */
[----:B------:R-:W-:Y:S01]  /*2700*/  IABS R5, R8 ;  /* 0x0000000800057213 */ /* 0x000fe20000000000 */
[----:B------:R-:W-:Y:S01]  /*2710*/  @!P1 IMAD.IADD R215, R215, 0x1, -R0 ;  /* 0x00000001d7d79824 */ /* 0x000fe200078e0a00 */
[----:B------:R-:W-:Y:S01]  /*2720*/  ISETP.GT.U32.AND P1, PT, R0, R218, PT ;  /* 0x000000da0000720c */ /* 0x000fe20003f24070 */
[----:B------:R-:W-:Y:S01]  /*2730*/  IMAD.HI.U32 R4, R2, R217, RZ ;  /* 0x000000d902047227 */ /* 0x000fe200078e00ff */
[----:B------:R-:W-:-:S02]  /*2740*/  LOP3.LUT R7, R3, 0x50, RZ, 0xfc, !PT ;  /* 0x0000005003077812 */ /* 0x000fc400078efcff */
[----:B------:R-:W-:Y:S01]  /*2750*/  IABS R83, R84 ;  /* 0x0000005400537213 */ /* 0x000fe20000000000 */
[----:B------:R-:W-:Y:S01]  /*2760*/  @!P6 IMAD.MOV R215, RZ, RZ, -R215 ;  /* 0x000000ffffd7e224 */ /* 0x000fe200078e0ad7 */
[----:B------:R-:W-:Y:S01]  /*2770*/  ISETP.GT.U32.AND P6, PT, R0, R219, PT ;  /* 0x000000db0000720c */ /* 0x000fe20003fc4070 */
[----:B------:R-:W-:Y:S01]  /*2780*/  IMAD.MOV R4, RZ, RZ, -R4 ;  /* 0x000000ffff047224 */ /* 0x000fe200078e0a04 */
[----:B------:R-:W-:Y:S01]  /*2790*/  IABS R221, R7 ;  /* 0x0000000700dd7213 */ /* 0x000fe20000000000 */
[----:B------:R-:W-:Y:S01]  /*27a0*/  @!P4 IMAD.IADD R216, R216, 0x1, -R0 ;  /* 0x00000001d8d8c824 */ /* 0x000fe200078e0a00 */
[C---:B------:R-:W-:Y:S01]  /*27b0*/  LOP3.LUT R85, R3.reuse, 0x134, RZ, 0xfc, !PT ;  /* 0x0000013403557812 */ /* 0x040fe200078efcff */
[----:B------:R-:W-:Y:S01]  /*27c0*/  IMAD R217, R0, R4, R217 ;  /* 0x0000000400d97224 */ /* 0x000fe200078e02d9 */
[----:B------:R-:W-:Y:S01]  /*27d0*/  LOP3.LUT R88, R3, 0x13a, RZ, 0xfc, !PT ;  /* 0x0000013a03587812 */ /* 0x000fe200078efcff */
[----:B------:R-:W-:Y:S01]  /*27e0*/  IMAD.HI.U32 R4, R2, R5, RZ ;  /* 0x0000000502047227 */ /* 0x000fe200078e00ff */
[----:B------:R-:W-:-:S02]  /*27f0*/  ISETP.GT.U32.AND P4, PT, R0, R216, PT ;  /* 0x000000d80000720c */ /* 0x000fc40003f84070 */
[----:B------:R-:W-:Y:S01]  /*2800*/  LOP3.LUT R90, R3, 0x13c, RZ, 0xfc, !PT ;  /* 0x0000013c035a7812 */ /* 0x000fe200078efcff */
[----:B------:R-:W-:Y:S01]  /*2810*/  @!P1 IMAD.IADD R218, R218, 0x1, -R0 ;  /* 0x00000001dada9824 */ /* 0x000fe200078e0a00 */
[----:B------:R-:W-:Y:S01]  /*2820*/  IABS R87, R88 ;  /* 0x0000005800577213 */ /* 0x000fe20000000000 */
[----:B------:R-:W-:Y:S01]  /*2830*/  IMAD.MOV R4, RZ, RZ, -R4 ;  /* 0x000000ffff047224 */ /* 0x000fe200078e0a04 */
[----:B------:R-:W-:Y:S01]  /*2840*/  IABS R89, R90 ;  /* 0x0000005a00597213 */ /* 0x000fe20000000000 */
[----:B------:R-:W-:Y:S01]  /*2850*/  @!P0 IMAD.MOV R213, RZ, RZ, -R213 ;  /* 0x000000ffffd58224 */ /* 0x000fe200078e0ad5 */
[C---:B------:R-:W-:Y:S01]  /*2860*/  ISETP.GT.U32.AND P0, PT, R0.reuse, R217, PT ;  /* 0x000000d90000720c */ /* 0x040fe20003f04070 */
[--C-:B------:R-:W-:Y:S01]  /*2870*/  @!P6 IMAD.IADD R219, R219, 0x1, -R0.reuse ;  /* 0x00000001dbdbe824 */ /* 0x100fe200078e0a00 */
[----:B------:R-:W-:Y:S01]  /*2880*/  ISETP.GT.U32.AND P6, PT, R0, R218, PT ;  /* 0x000000da0000720c */ /* 0x000fe20003fc4070 */
[----:B------:R-:W-:Y:S01]  /*2890*/  @!P5 IMAD.IADD R214, R214, 0x1, -R0 ;  /* 0x00000001d6d6d824 */ /* 0x000fe200078e0a00 */
[C---:B------:R-:W-:Y:S01]  /*28a0*/  LOP3.LUT R91, R3.reuse, 0x13e, RZ, 0xfc, !PT ;  /* 0x0000013e035b7812 */ /* 0x040fe200078efcff */
[----:B------:R-:W-:Y:S01]  /*28b0*/  IMAD R220, R0, R4, R5 ;  /* 0x0000000400dc7224 */ /* 0x000fe200078e0205 */
[----:B------:R-:W-:Y:S01]  /*28c0*/  LOP3.LUT R92, R3, 0x140, RZ, 0xfc, !PT ;  /* 0x00000140035c7812 */ /* 0x000fe200078efcff */
[----:B------:R-:W-:Y:S01]  /*28d0*/  IMAD.HI.U32 R4, R2, R221, RZ ;  /* 0x000000dd02047227 */ /* 0x000fe200078e00ff */
[----:B------:R-:W-:-:S02]  /*28e0*/  ISETP.GT.U32.AND P5, PT, R0, R214, PT ;  /* 0x000000d60000720c */ /* 0x000fc40003fa4070 */
[C---:B------:R-:W-:Y:S01]  /*28f0*/  LOP3.LUT R93, R3.reuse, 0x142, RZ, 0xfc, !PT ;  /* 0x00000142035d7812 */ /* 0x040fe200078efcff */
[----:B------:R-:W-:Y:S01]  /*2900*/  IMAD.MOV R4, RZ, RZ, -R4 ;  /* 0x000000ffff047224 */ /* 0x000fe200078e0a04 */
[C---:B------:R-:W-:Y:S01]  /*2910*/  LOP3.LUT R94, R3.reuse, 0x144, RZ, 0xfc, !PT ;  /* 0x00000144035e7812 */ /* 0x040fe200078efcff */
[--C-:B------:R-:W-:Y:S01]  /*2920*/  @!P4 IMAD.IADD R216, R216, 0x1, -R0.reuse ;  /* 0x00000001d8d8c824 */ /* 0x100fe200078e0a00 */
[----:B------:R-:W-:Y:S01]  /*2930*/  ISETP.GE.AND P4, PT, R12, RZ, PT ;  /* 0x000000ff0c00720c */ /* 0x000fe20003f86270 */
[----:B------:R-:W-:Y:S01]  /*2940*/  IMAD R221, R0, R4, R221 ;  /* 0x0000000400dd7224 */ /* 0x000fe200078e02dd */
[----:B------:R-:W-:Y:S01]  /*2950*/  LOP3.LUT R12, R3, 0x56, RZ, 0xfc, !PT ;  /* 0x00000056030c7812 */ /* 0x000fe200078efcff */
[--C-:B------:R-:W-:Y:S01]  /*2960*/  @!P0 IMAD.IADD R217, R217, 0x1, -R0.reuse ;  /* 0x00000001d9d98824 */ /* 0x100fe200078e0a00 */
[----:B------:R-:W-:Y:S01]  /*2970*/  ISETP.GE.AND P0, PT, R8, RZ, PT ;  /* 0x000000ff0800720c */ /* 0x000fe20003f06270 */
[--C-:B------:R-:W-:Y:S01]  /*2980*/  @!P6 IMAD.IADD R218, R218, 0x1, -R0.reuse ;  /* 0x00000001dadae824 */ /* 0x100fe200078e0a00 */
[----:B------:R-:W-:Y:S01]  /*2990*/  ISETP.GT.U32.AND P6, PT, R0, R221, PT ;  /* 0x000000dd0000720c */ /* 0x000fe20003fc4070 */
[----:B------:R-:W-:Y:S01]  /*29a0*/  @!P5 IMAD.IADD R214, R214, 0x1, -R0 ;  /* 0x00000001d6d6d824 */ /* 0x000fe200078e0a00 */
[----:B------:R-:W-:-:S02]  /*29b0*/  LOP3.LUT R8, R3, 0x52, RZ, 0xfc, !PT ;  /* 0x0000005203087812 */ /* 0x000fc400078efcff */
[----:B------:R-:W-:Y:S01]  /*29c0*/  @!P2 IADD3 R216, -R216, RZ, RZ ;  /* 0x000000ffd8d8a210 */ /* 0x000fe20007ffe1ff */
[----:B------:R-:W-:Y:S01]  /*29d0*/  @!P3 IMAD.MOV R214, RZ, RZ, -R214 ;  /* 0x000000ffffd6b224 */ /* 0x000fe200078e0ad6 */
[C---:B------:R-:W-:Y:S02]  /*29e0*/  ISETP.GT.U32.AND P1, PT, R0.reuse, R217, PT ;  /* 0x000000d90000720c */ /* 0x040fe40003f24070 */
[----:B------:R-:W-:Y:S02]  /*29f0*/  ISETP.GT.U32.AND P2, PT, R0, R219, PT ;  /* 0x000000db0000720c */ /* 0x000fe40003f44070 */
[----:B------:R-:W-:Y:S02]  /*2a00*/  ISETP.GE.AND P5, PT, R10, RZ, PT ;  /* 0x000000ff0a00720c */ /* 0x000fe40003fa6270 */
[----:B------:R-:W-:Y:S01]  /*2a10*/  LOP3.LUT R10, R3, 0x54, RZ, 0xfc, !PT ;  /* 0x00000054030a7812 */ /* 0x000fe200078efcff */
[----:B------:R-:W-:Y:S01]  /*2a20*/  @!P6 IMAD.IADD R221, R221, 0x1, -R0 ;  /* 0x00000001dddde824 */ /* 0x000fe200078e0a00 */
[----:B------:R-:W-:-:S02]  /*2a30*/  IABS R9, R8 ;  /* 0x0000000800097213 */ /* 0x000fc40000000000 */
[----:B------:R-:W-:Y:S02]  /*2a40*/  ISETP.GE.AND P3, PT, R11, RZ, PT ;  /* 0x000000ff0b00720c */ /* 0x000fe40003f66270 */
[----:B------:R-:W-:Y:S01]  /*2a50*/  IABS R223, R10 ;  /* 0x0000000a00df7213 */ /* 0x000fe20000000000 */
[----:B------:R-:W-:Y:S01]  /*2a60*/  IMAD.HI.U32 R4, R2, R9, RZ ;  /* 0x0000000902047227 */ /* 0x000fe200078e00ff */
[----:B------:R-:W-:Y:S02]  /*2a70*/  IABS R11, R12 ;  /* 0x0000000c000b7213 */ /* 0x000fe40000000000 */
[----:B------:R-:W-:Y:S01]  /*2a80*/  ISETP.GT.U32.AND P6, PT, R0, R221, PT ;  /* 0x000000dd0000720c */ /* 0x000fe20003fc4070 */
[----:B------:R-:W-:Y:S01]  /*2a90*/  IMAD.HI.U32 R5, R2, R223, RZ ;  /* 0x000000df02057227 */ /* 0x000fe200078e00ff */
[C---:B------:R-:W-:Y:S02]  /*2aa0*/  LOP3.LUT R95, R3.reuse, 0x146, RZ, 0xfc, !PT ;  /* 0x00000146035f7812 */ /* 0x040fe400078efcff */
[C---:B------:R-:W-:Y:S01]  /*2ab0*/  LOP3.LUT R96, R3.reuse, 0x14e, RZ, 0xfc, !PT ;  /* 0x0000014e03607812 */ /* 0x040fe200078efcff */
[----:B------:R-:W-:Y:S01]  /*2ac0*/  IMAD.MOV R4, RZ, RZ, -R4 ;  /* 0x000000ffff047224 */ /* 0x000fe200078e0a04 */
[----:B------:R-:W-:Y:S01]  /*2ad0*/  LOP3.LUT R100, R3, 0x152, RZ, 0xfc, !PT ;  /* 0x0000015203647812 */ /* 0x000fe200078efcff */
[--C-:B------:R-:W-:Y:S01]  /*2ae0*/  @!P1 IMAD.IADD R217, R217, 0x1, -R0.reuse ;  /* 0x00000001d9d99824 */ /* 0x100fe200078e0a00 */
[----:B------:R-:W-:Y:S01]  /*2af0*/  ISETP.GT.U32.AND P1, PT, R0, R220, PT ;  /* 0x000000dc0000720c */ /* 0x000fe20003f24070 */
[----:B------:R-:W-:Y:S01]  /*2b00*/  @!P2 IMAD.IADD R219, R219, 0x1, -R0 ;  /* 0x00000001dbdba824 */ /* 0x000fe200078e0a00 */
[----:B------:R-:W-:Y:S01]  /*2b10*/  ISETP.GE.AND P2, PT, R7, RZ, PT ;  /* 0x000000ff0700720c */ /* 0x000fe20003f46270 */
[----:B------:R-:W-:Y:S01]  /*2b20*/  IMAD.HI.U32 R7, R2, R11, RZ ;  /* 0x0000000b02077227 */ /* 0x000fe200078e00ff */
[----:B------:R-:W-:-:S02]  /*2b30*/  IABS R97, R96 ;  /* 0x0000006000617213 */ /* 0x000fc40000000000 */
[C---:B------:R-:W-:Y:S01]  /*2b40*/  LOP3.LUT R98, R3.reuse, 0x150, RZ, 0xfc, !PT ;  /* 0x0000015003627812 */ /* 0x040fe200078efcff */
[----:B------:R-:W-:Y:S01]  /*2b50*/  IMAD.MOV R5, RZ, RZ, -R5 ;  /* 0x000000ffff057224 */ /* 0x000fe200078e0a05 */
[C---:B------:R-:W-:Y:S01]  /*2b60*/  LOP3.LUT R102, R3.reuse, 0x154, RZ, 0xfc, !PT ;  /* 0x0000015403667812 */ /* 0x040fe200078efcff */
[C---:B------:R-:W-:Y:S01]  /*2b70*/  IMAD R222, R0.reuse, R4, R9 ;  /* 0x0000000400de7224 */ /* 0x040fe200078e0209 */
[C---:B------:R-:W-:Y:S01]  /*2b80*/  LOP3.LUT R9, R3.reuse, 0x5a, RZ, 0xfc, !PT ;  /* 0x0000005a03097812 */ /* 0x040fe200078efcff */
[----:B------:R-:W-:Y:S01]  /*2b90*/  IMAD.MOV R7, RZ, RZ, -R7 ;  /* 0x000000ffff077224 */ /* 0x000fe200078e0a07 */
[----:B------:R-:W-:Y:S01]  /*2ba0*/  LOP3.LUT R103, R3, 0x156, RZ, 0xfc, !PT ;  /* 0x0000015603677812 */ /* 0x000fe200078efcff */
[C---:B------:R-:W-:Y:S01]  /*2bb0*/  IMAD R223, R0.reuse, R5, R223 ;  /* 0x0000000500df7224 */ /* 0x040fe200078e02df */
[----:B------:R-:W-:Y:S01]  /*2bc0*/  IABS R99, R102 ;  /* 0x0000006600637213 */ /* 0x000fe20000000000 */
[----:B------:R-:W-:Y:S01]  /*2bd0*/  @!P3 IMAD.MOV R218, RZ, RZ, -R218 ;  /* 0x000000ffffdab224 */ /* 0x000fe200078e0ada */
[C---:B------:R-:W-:Y:S01]  /*2be0*/  ISETP.GT.U32.AND P3, PT, R0.reuse, R222, PT ;  /* 0x000000de0000720c */ /* 0x040fe20003f64070 */
[C---:B------:R-:W-:Y:S01]  /*2bf0*/  IMAD R224, R0.reuse, R7, R11 ;  /* 0x0000000700e07224 */ /* 0x040fe200078e020b */
[----:B------:R-:W-:Y:S01]  /*2c00*/  IABS R7, R9 ;  /* 0x0000000900077213 */ /* 0x000fe20000000000 */
[----:B------:R-:W-:Y:S01]  /*2c10*/  @!P4 IMAD.MOV R219, RZ, RZ, -R219 ;  /* 0x000000ffffdbc224 */ /* 0x000fe200078e0adb */
[----:B------:R-:W-:Y:S01]  /*2c20*/  ISETP.GT.U32.AND P4, PT, R0, R223, PT ;  /* 0x000000df0000720c */ /* 0x000fe20003f84070 */
[--C-:B------:R-:W-:Y:S01]  /*2c30*/  @!P1 IMAD.IADD R220, R220, 0x1, -R0.reuse ;  /* 0x00000001dcdc9824 */ /* 0x100fe200078e0a00 */
[----:B------:R-:W-:Y:S01]  /*2c40*/  ISETP.GE.AND P1, PT, R8, RZ, PT ;  /* 0x000000ff0800720c */ /* 0x000fe20003f26270 */
[--C-:B------:R-:W-:Y:S01]  /*2c50*/  @!P6 IMAD.IADD R221, R221, 0x1, -R0.reuse ;  /* 0x00000001dddde824 */ /* 0x100fe200078e0a00 */
[C---:B------:R-:W-:Y:S01]  /*2c60*/  ISETP.GT.U32.AND P6, PT, R0.reuse, R224, PT ;  /* 0x000000e00000720c */ /* 0x040fe20003fc4070 */
[----:B------:R-:W-:Y:S01]  /*2c70*/  @!P5 IMAD.MOV R217, RZ, RZ, -R217 ;  /* 0x000000ffffd9d224 */ /* 0x000fe200078e0ad9 */
[----:B------:R-:W-:Y:S01]  /*2c80*/  LOP3.LUT R8, R3, 0x58, RZ, 0xfc, !PT ;  /* 0x0000005803087812 */ /* 0x000fe200078efcff */
[----:B------:R-:W-:Y:S01]  /*2c90*/  @!P2 IMAD.MOV R221, RZ, RZ, -R221 ;  /* 0x000000ffffdda224 */ /* 0x000fe200078e0add */
[----:B------:R-:W-:Y:S01]  /*2ca0*/  ISETP.GT.U32.AND P5, PT, R0, R220, PT ;  /* 0x000000dc0000720c */ /* 0x000fe20003fa4070 */
[----:B------:R-:W-:Y:S01]  /*2cb0*/  @!P3 IMAD.IADD R222, R222, 0x1, -R0 ;  /* 0x00000001dedeb824 */ /* 0x000fe200078e0a00 */
[----:B------:R-:W-:-:S02]  /*2cc0*/  IABS R225, R8 ;  /* 0x0000000800e17213 */ /* 0x000fc40000000000 */
[----:B------:R-:W-:Y:S01]  /*2cd0*/  LOP3.LUT R11, R3, 0x5e, RZ, 0xfc, !PT ;  /* 0x0000005e030b7812 */ /* 0x000fe200078efcff */
[--C-:B------:R-:W-:Y:S01]  /*2ce0*/  @!P4 IMAD.IADD R223, R223, 0x1, -R0.reuse ;  /* 0x00000001dfdfc824 */ /* 0x100fe200078e0a00 */
[----:B------:R-:W-:Y:S01]  /*2cf0*/  ISETP.GT.U32.AND P4, PT, R0, R222, PT ;  /* 0x000000de0000720c */ /* 0x000fe20003f84070 */
[----:B------:R-:W-:Y:S01]  /*2d00*/  IMAD.HI.U32 R4, R2, R225, RZ ;  /* 0x000000e102047227 */ /* 0x000fe200078e00ff */
[----:B------:R-:W-:Y:S02]  /*2d10*/  ISETP.GE.AND P3, PT, R12, RZ, PT ;  /* 0x000000ff0c00720c */ /* 0x000fe40003f66270 */
[----:B------:R-:W-:Y:S01]  /*2d20*/  LOP3.LUT R12, R3, 0x60, RZ, 0xfc, !PT ;  /* 0x00000060030c7812 */ /* 0x000fe200078efcff */
[----:B------:R-:W-:Y:S01]  /*2d30*/  @!P6 IMAD.IADD R224, R224, 0x1, -R0 ;  /* 0x00000001e0e0e824 */ /* 0x000fe200078e0a00 */
[----:B------:R-:W-:Y:S01]  /*2d40*/  ISETP.GT.U32.AND P6, PT, R0, R223, PT ;  /* 0x000000df0000720c */ /* 0x000fe20003fc4070 */
[----:B------:R-:W-:Y:S01]  /*2d50*/  IMAD.MOV R5, RZ, RZ, -R4 ;  /* 0x000000ffff057224 */ /* 0x000fe200078e0a04 */
[----:B------:R-:W-:Y:S01]  /*2d60*/  @!P5 IADD3 R220, R220, -R0, RZ ;  /* 0x80000000dcdcd210 */ /* 0x000fe20007ffe0ff */
[----:B------:R-:W-:Y:S01]  /*2d70*/  IMAD.HI.U32 R4, R2, R7, RZ ;  /* 0x0000000702047227 */ /* 0x000fe200078e00ff */
[----:B------:R-:W-:-:S02]  /*2d80*/  ISETP.GE.AND P5, PT, R10, RZ, PT ;  /* 0x000000ff0a00720c */ /* 0x000fc40003fa6270 */
[----:B------:R-:W-:Y:S01]  /*2d90*/  LOP3.LUT R10, R3, 0x5c, RZ, 0xfc, !PT ;  /* 0x0000005c030a7812 */ /* 0x000fe200078efcff */
[----:B------:R-:W-:Y:S01]  /*2da0*/  IMAD R225, R0, R5, R225 ;  /* 0x0000000500e17224 */ /* 0x000fe200078e02e1 */
[----:B------:R-:W-:Y:S01]  /*2db0*/  IABS R229, R12 ;  /* 0x0000000c00e57213 */ /* 0x000fe20000000000 */
[----:B------:R-:W-:Y:S01]  /*2dc0*/  IMAD.MOV R4, RZ, RZ, -R4 ;  /* 0x000000ffff047224 */ /* 0x000fe200078e0a04 */
[----:B------:R-:W-:Y:S01]  /*2dd0*/  IABS R227, R10 ;  /* 0x0000000a00e37213 */ /* 0x000fe20000000000 */
[--C-:B------:R-:W-:Y:S01]  /*2de0*/  @!P4 IMAD.IADD R222, R222, 0x1, -R0.reuse ;  /* 0x00000001dedec824 */ /* 0x100fe200078e0a00 */
[C---:B------:R-:W-:Y:S01]  /*2df0*/  ISETP.GT.U32.AND P4, PT, R0.reuse, R225, PT ;  /* 0x000000e10000720c */ /* 0x040fe20003f84070 */
[----:B------:R-:W-:Y:S01]  /*2e00*/  IMAD R226, R0, R4, R7 ;  /* 0x0000000400e27224 */ /* 0x000fe200078e0207 */
[----:B------:R-:W-:Y:S01]  /*2e10*/  IABS R7, R11 ;  /* 0x0000000b00077213 */ /* 0x000fe20000000000 */
[----:B------:R-:W-:Y:S01]  /*2e20*/  @!P6 IMAD.IADD R223, R223, 0x1, -R0 ;  /* 0x00000001dfdfe824 */ /* 0x000fe200078e0a00 */
[----:B------:R-:W-:Y:S01]  /*2e30*/  IABS R101, R103 ;  /* 0x0000006700657213 */ /* 0x000fe20000000000 */
[----:B------:R-:W-:Y:S01]  /*2e40*/  IMAD.HI.U32 R4, R2, R227, RZ ;  /* 0x000000e302047227 */ /* 0x000fe200078e00ff */
[----:B------:R-:W-:-:S02]  /*2e50*/  ISETP.GT.U32.AND P6, PT, R0, R226, PT ;  /* 0x000000e20000720c */ /* 0x000fc40003fc4070 */
[C---:B------:R-:W-:Y:S01]  /*2e60*/  LOP3.LUT R104, R3.reuse, 0x158, RZ, 0xfc, !PT ;  /* 0x0000015803687812 */ /* 0x040fe200078efcff */
[----:B------:R-:W-:Y:S01]  /*2e70*/  IMAD.MOV R5, RZ, RZ, -R4 ;  /* 0x000000ffff057224 */ /* 0x000fe200078e0a04 */
[C---:B------:R-:W-:Y:S01]  /*2e80*/  LOP3.LUT R105, R3.reuse, 0x15a, RZ, 0xfc, !PT ;  /* 0x0000015a03697812 */ /* 0x040fe200078efcff */
[----:B------:R-:W-:Y:S01]  /*2e90*/  IMAD.HI.U32 R4, R2, R7, RZ ;  /* 0x0000000702047227 */ /* 0x000fe200078e00ff */
[C---:B------:R-:W-:Y:S02]  /*2ea0*/  LOP3.LUT R112, R3.reuse, 0x166, RZ, 0xfc, !PT ;  /* 0x0000016603707812 */ /* 0x040fe400078efcff */
[----:B------:R-:W-:Y:S01]  /*2eb0*/  LOP3.LUT R110, R3, 0x164, RZ, 0xfc, !PT ;  /* 0x00000164036e7812 */ /* 0x000fe200078efcff */
[--C-:B------:R-:W-:Y:S01]  /*2ec0*/  @!P4 IMAD.IADD R225, R225, 0x1, -R0.reuse ;  /* 0x00000001e1e1c824 */ /* 0x100fe200078e0a00 */
[----:B------:R-:W-:Y:S01]  /*2ed0*/  IADD3 R228, -R4, RZ, RZ ;  /* 0x000000ff04e47210 */ /* 0x000fe20007ffe1ff */
[----:B------:R-:W-:Y:S01]  /*2ee0*/  IMAD R227, R0, R5, R227 ;  /* 0x0000000500e37224 */ /* 0x000fe200078e02e3 */
[----:B------:R-:W-:Y:S01]  /*2ef0*/  ISETP.GE.AND P4, PT, R9, RZ, PT ;  /* 0x000000ff0900720c */ /* 0x000fe20003f86270 */
[----:B------:R-:W-:Y:S01]  /*2f00*/  @!P6 IMAD.IADD R226, R226, 0x1, -R0 ;  /* 0x00000001e2e2e824 */ /* 0x000fe200078e0a00 */
[C---:B------:R-:W-:Y:S01]  /*2f10*/  ISETP.GT.U32.AND P6, PT, R0.reuse, R225, PT ;  /* 0x000000e10000720c */ /* 0x040fe20003fc4070 */
[C---:B------:R-:W-:Y:S01]  /*2f20*/  IMAD R228, R0.reuse, R228, R7 ;  /* 0x000000e400e47224 */ /* 0x040fe200078e0207 */
[C---:B------:R-:W-:Y:S01]  /*2f30*/  ISETP.GT.U32.AND P2, PT, R0.reuse, R227, PT ;  /* 0x000000e30000720c */ /* 0x040fe20003f44070 */
[----:B------:R-:W-:Y:S01]  /*2f40*/  @!P0 IMAD.MOV R220, RZ, RZ, -R220 ;  /* 0x000000ffffdc8224 */ /* 0x000fe200078e0adc */
[C---:B------:R-:W-:Y:S01]  /*2f50*/  ISETP.GT.U32.AND P0, PT, R0.reuse, R224, PT ;  /* 0x000000e00000720c */ /* 0x040fe20003f04070 */
[----:B------:R-:W-:Y:S01]  /*2f60*/  @!P1 IMAD.MOV R222, RZ, RZ, -R222 ;  /* 0x000000ffffde9224 */ /* 0x000fe200078e0ade */
[----:B------:R-:W-:Y:S01]  /*2f70*/  ISETP.GT.U32.AND P1, PT, R0, R226, PT ;  /* 0x000000e20000720c */ /* 0x000fe20003f24070 */
[----:B------:R-:W-:Y:S01]  /*2f80*/  IMAD.HI.U32 R4, R2, R229, RZ ;  /* 0x000000e502047227 */ /* 0x000fe200078e00ff */
[----:B------:R-:W-:-:S02]  /*2f90*/  LOP3.LUT R7, R3, 0x62, RZ, 0xfc, !PT ;  /* 0x0000006203077812 */ /* 0x000fc400078efcff */
[----:B------:R-:W-:Y:S01]  /*2fa0*/  LOP3.LUT R113, R3, 0x168, RZ, 0xfc, !PT ;  /* 0x0000016803717812 */ /* 0x000fe200078efcff */
[----:B------:R-:W-:Y:S01]  /*2fb0*/  IMAD.MOV R4, RZ, RZ, -R4 ;  /* 0x000000ffff047224 */ /* 0x000fe200078e0a04 */
[----:B------:R-:W-:Y:S01]  /*2fc0*/  IABS R5, R7 ;  /* 0x0000000700057213 */ /* 0x000fe20000000000 */
[--C-:B------:R-:W-:Y:S01]  /*2fd0*/  @!P6 IMAD.IADD R225, R225, 0x1, -R0.reuse ;  /* 0x00000001e1e1e824 */ /* 0x100fe200078e0a00 */
[----:B------:R-:W-:Y:S01]  /*2fe0*/  ISETP.GT.U32.AND P6, PT, R0, R228, PT ;  /* 0x000000e40000720c */ /* 0x000fe20003fc4070 */
[--C-:B------:R-:W-:Y:S01]  /*2ff0*/  @!P2 IMAD.IADD R227, R227, 0x1, -R0.reuse ;  /* 0x00000001e3e3a824 */ /* 0x100fe200078e0a00 */
[----:B------:R-:W-:Y:S01]  /*3000*/  ISETP.GE.AND P2, PT, R7, RZ, PT ;  /* 0x000000ff0700720c */ /* 0x000fe20003f46270 */
[----:B------:R-:W-:Y:S01]  /*3010*/  @!P0 IMAD.IADD R224, R224, 0x1, -R0 ;  /* 0x00000001e0e08824 */ /* 0x000fe200078e0a00 */
[----:B------:R-:W-:Y:S01]  /*3020*/  ISETP.GE.AND P0, PT, R8, RZ, PT ;  /* 0x000000ff0800720c */ /* 0x000fe20003f06270 */
[----:B------:R-:W-:Y:S01]  /*3030*/  IMAD R229, R0, R4, R229 ;  /* 0x0000000400e57224 */ /* 0x000fe200078e02e5 */
[C---:B------:R-:W-:Y:S01]  /*3040*/  LOP3.LUT R7, R3.reuse, 0x64, RZ, 0xfc, !PT ;  /* 0x0000006403077812 */ /* 0x040fe200078efcff */
[----:B------:R-:W-:Y:S01]  /*3050*/  IMAD.HI.U32 R4, R2, R5, RZ ;  /* 0x0000000502047227 */ /* 0x000fe200078e00ff */
[----:B------:R-:W-:-:S02]  /*3060*/  LOP3.LUT R8, R3, 0x66, RZ, 0xfc, !PT ;  /* 0x0000006603087812 */ /* 0x000fc400078efcff */
[----:B------:R-:W-:Y:S01]  /*3070*/  IABS R231, R7 ;  /* 0x0000000700e77213 */ /* 0x000fe20000000000 */
[--C-:B------:R-:W-:Y:S01]  /*3080*/  @!P1 IMAD.IADD R226, R226, 0x1, -R0.reuse ;  /* 0x00000001e2e29824 */ /* 0x100fe200078e0a00 */
[----:B------:R-:W-:Y:S01]  /*3090*/  IABS R9, R8 ;  /* 0x0000000800097213 */ /* 0x000fe20000000000 */
[----:B------:R-:W-:Y:S01]  /*30a0*/  @!P6 IMAD.IADD R228, R228, 0x1, -R0 ;  /* 0x00000001e4e4e824 */ /* 0x000fe200078e0a00 */
[----:B------:R-:W-:Y:S01]  /*30b0*/  ISETP.GT.U32.AND P6, PT, R0, R227, PT ;  /* 0x000000e30000720c */ /* 0x000fe20003fc4070 */
[----:B------:R-:W-:Y:S01]  /*30c0*/  IMAD.MOV R4, RZ, RZ, -R4 ;  /* 0x000000ffff047224 */ /* 0x000fe200078e0a04 */
[----:B------:R-:W-:Y:S01]  /*30d0*/  @!P4 IADD3 R226, -R226, RZ, RZ ;  /* 0x000000ffe2e2c210 */ /* 0x000fe20007ffe1ff */
[----:B------:R-:W-:Y:S01]  /*30e0*/  @!P5 IMAD.MOV R223, RZ, RZ, -R223 ;  /* 0x000000ffffdfd224 */ /* 0x000fe200078e0adf */
[C---:B------:R-:W-:Y:S01]  /*30f0*/  ISETP.GT.U32.AND P4, PT, R0.reuse, R229, PT ;  /* 0x000000e50000720c */ /* 0x040fe20003f84070 */
[----:B------:R-:W-:Y:S01]  /*3100*/  IMAD R230, R0, R4, R5 ;  /* 0x0000000400e67224 */ /* 0x000fe200078e0205 */
[----:B------:R-:W-:Y:S01]  /*3110*/  ISETP.GE.AND P5, PT, R10, RZ, PT ;  /* 0x000000ff0a00720c */ /* 0x000fe20003fa6270 */
[----:B------:R-:W-:Y:S01]  /*3120*/  @!P0 IMAD.MOV R225, RZ, RZ, -R225 ;  /* 0x000000ffffe18224 */ /* 0x000fe200078e0ae1 */
[----:B------:R-:W-:Y:S01]  /*3130*/  ISETP.GT.U32.AND P0, PT, R0, R228, PT ;  /* 0x000000e40000720c */ /* 0x000fe20003f04070 */
[----:B------:R-:W-:Y:S01]  /*3140*/  @!P3 IMAD.MOV R224, RZ, RZ, -R224 ;  /* 0x000000ffffe0b224 */ /* 0x000fe200078e0ae0 */
[----:B------:R-:W-:Y:S01]  /*3150*/  ISETP.GE.AND P3, PT, R11, RZ, PT ;  /* 0x000000ff0b00720c */ /* 0x000fe20003f66270 */
[----:B------:R-:W-:Y:S01]  /*3160*/  IMAD.HI.U32 R4, R2, R231, RZ ;  /* 0x000000e702047227 */ /* 0x000fe200078e00ff */
[----:B------:R-:W-:-:S02]  /*3170*/  LOP3.LUT R10, R3, 0x68, RZ, 0xfc, !PT ;  /* 0x00000068030a7812 */ /* 0x000fc400078efcff */
[----:B------:R-:W-:Y:S01]  /*3180*/  LOP3.LUT R11, R3, 0x6c, RZ, 0xfc, !PT ;  /* 0x0000006c030b7812 */ /* 0x000fe200078efcff */
[--C-:B------:R-:W-:Y:S01]  /*3190*/  @!P6 IMAD.IADD R227, R227, 0x1, -R0.reuse ;  /* 0x00000001e3e3e824 */ /* 0x100fe200078e0a00 */
[----:B------:R-:W-:Y:S01]  /*31a0*/  ISETP.GT.U32.AND P6, PT, R0, R230, PT ;  /* 0x000000e60000720c */ /* 0x000fe20003fc4070 */
[--C-:B------:R-:W-:Y:S01]  /*31b0*/  @!P4 IMAD.IADD R229, R229, 0x1, -R0.reuse ;  /* 0x00000001e5e5c824 */ /* 0x100fe200078e0a00 */
[----:B------:R-:W-:Y:S01]  /*31c0*/  IABS R233, R10 ;  /* 0x0000000a00e97213 */ /* 0x000fe20000000000 */
[----:B------:R-:W-:Y:S01]  /*31d0*/  @!P5 IMAD.MOV R227, RZ, RZ, -R227 ;  /* 0x000000ffffe3d224 */ /* 0x000fe200078e0ae3 */
[----:B------:R-:W-:Y:S01]  /*31e0*/  ISETP.GE.AND P4, PT, R8, RZ, PT ;  /* 0x000000ff0800720c */ /* 0x000fe20003f86270 */
[----:B------:R-:W-:Y:S01]  /*31f0*/  @!P0 IMAD.IADD R228, R228, 0x1, -R0 ;  /* 0x00000001e4e48824 */ /* 0x000fe200078e0a00 */
[----:B------:R-:W-:Y:S01]  /*3200*/  ISETP.GE.AND P0, PT, R7, RZ, PT ;  /* 0x000000ff0700720c */ /* 0x000fe20003f06270 */
[----:B------:R-:W-:Y:S01]  /*3210*/  IMAD.HI.U32 R5, R2, R9, RZ ;  /* 0x0000000902057227 */ /* 0x000fe200078e00ff */
[----:B------:R-:W-:-:S02]  /*3220*/  ISETP.GT.U32.AND P5, PT, R0, R229, PT ;  /* 0x000000e50000720c */ /* 0x000fc40003fa4070 */
[C---:B------:R-:W-:Y:S01]  /*3230*/  LOP3.LUT R8, R3.reuse, 0x6a, RZ, 0xfc, !PT ;  /* 0x0000006a03087812 */ /* 0x040fe200078efcff */
[----:B------:R-:W-:Y:S01]  /*3240*/  IMAD.MOV R7, RZ, RZ, -R4 ;  /* 0x000000ffff077224 */ /* 0x000fe200078e0a04 */
[----:B------:R-:W-:Y:S01]  /*3250*/  IABS R235, R11 ;  /* 0x0000000b00eb7213 */ /* 0x000fe20000000000 */
[----:B------:R-:W-:Y:S01]  /*3260*/  @!P6 IMAD.IADD R230, R230, 0x1, -R0 ;  /* 0x00000001e6e6e824 */ /* 0x000fe200078e0a00 */
[----:B------:R-:W-:Y:S01]  /*3270*/  ISETP.GE.AND P1, PT, R12, RZ, PT ;  /* 0x000000ff0c00720c */ /* 0x000fe20003f26270 */
[----:B------:R-:W-:Y:S01]  /*3280*/  IMAD.MOV R5, RZ, RZ, -R5 ;  /* 0x000000ffff057224 */ /* 0x000fe200078e0a05 */
[----:B------:R-:W-:Y:S01]  /*3290*/  LOP3.LUT R12, R3, 0x6e, RZ, 0xfc, !PT ;  /* 0x0000006e030c7812 */ /* 0x000fe200078efcff */
[C---:B------:R-:W-:Y:S01]  /*32a0*/  IMAD R231, R0.reuse, R7, R231 ;  /* 0x0000000700e77224 */ /* 0x040fe200078e02e7 */
[----:B------:R-:W-:Y:S01]  /*32b0*/  ISETP.GT.U32.AND P6, PT, R0, R230, PT ;  /* 0x000000e60000720c */ /* 0x000fe20003fc4070 */
[----:B------:R-:W-:Y:S01]  /*32c0*/  IMAD.HI.U32 R4, R2, R233, RZ ;  /* 0x000000e902047227 */ /* 0x000fe200078e00ff */
[----:B------:R-:W-:-:S02]  /*32d0*/  IABS R7, R8 ;  /* 0x0000000800077213 */ /* 0x000fc40000000000 */
[----:B------:R-:W-:Y:S01]  /*32e0*/  IABS R108, R113 ;  /* 0x00000071006c7213 */ /* 0x000fe20000000000 */
[C---:B------:R-:W-:Y:S01]  /*32f0*/  IMAD R232, R0.reuse, R5, R9 ;  /* 0x0000000500e87224 */ /* 0x040fe200078e0209 */
[----:B------:R-:W-:Y:S01]  /*3300*/  IABS R9, R12 ;  /* 0x0000000c00097213 */ /* 0x000fe20000000000 */
[----:B------:R-:W-:Y:S01]  /*3310*/  @!P3 IMAD.MOV R228, RZ, RZ, -R228 ;  /* 0x000000ffffe4b224 */ /* 0x000fe200078e0ae4 */
[C---:B------:R-:W-:Y:S01]  /*3320*/  ISETP.GT.U32.AND P3, PT, R0.reuse, R231, PT ;  /* 0x000000e70000720c */ /* 0x040fe20003f64070 */
[----:B------:R-:W-:Y:S01]  /*3330*/  IMAD.MOV R4, RZ, RZ, -R4 ;  /* 0x000000ffff047224 */ /* 0x000fe200078e0a04 */
[----:B------:R-:W-:Y:S01]  /*3340*/  LOP3.LUT R114, R3, 0x16a, RZ, 0xfc, !PT ;  /* 0x0000016a03727812 */ /* 0x000fe200078efcff */
[--C-:B------:R-:W-:Y:S01]  /*3350*/  @!P5 IMAD.IADD R229, R229, 0x1, -R0.reuse ;  /* 0x00000001e5e5d824 */ /* 0x100fe200078e0a00 */
[C---:B------:R-:W-:Y:S01]  /*3360*/  ISETP.GT.U32.AND P5, PT, R0.reuse, R232, PT ;  /* 0x000000e80000720c */ /* 0x040fe20003fa4070 */
[----:B------:R-:W-:Y:S01]  /*3370*/  IMAD R233, R0, R4, R233 ;  /* 0x0000000400e97224 */ /* 0x000fe200078e02e9 */
[----:B------:R-:W-:Y:S01]  /*3380*/  IABS R109, R114 ;  /* 0x00000072006d7213 */ /* 0x000fe20000000000 */
[----:B------:R-:W-:Y:S01]  /*3390*/  @!P6 IMAD.IADD R230, R230, 0x1, -R0 ;  /* 0x00000001e6e6e824 */ /* 0x000fe200078e0a00 */
[----:B------:R-:W-:Y:S01]  /*33a0*/  LOP3.LUT R115, R3, 0x16c, RZ, 0xfc, !PT ;  /* 0x0000016c03737812 */ /* 0x000fe200078efcff */
[----:B------:R-:W-:Y:S01]  /*33b0*/  IMAD.HI.U32 R4, R2, R7, RZ ;  /* 0x0000000702047227 */ /* 0x000fe200078e00ff */
[----:B------:R-:W-:-:S02]  /*33c0*/  ISETP.GT.U32.AND P6, PT, R0, R233, PT ;  /* 0x000000e90000720c */ /* 0x000fc40003fc4070 */
[----:B------:R-:W-:Y:S01]  /*33d0*/  IABS R111, R115 ;  /* 0x00000073006f7213 */ /* 0x000fe20000000000 */
[--C-:B------:R-:W-:Y:S01]  /*33e0*/  @!P3 IMAD.IADD R231, R231, 0x1, -R0.reuse ;  /* 0x00000001e7e7b824 */ /* 0x100fe200078e0a00 */
[----:B------:R-:W-:Y:S01]  /*33f0*/  IADD3 R4, -R4, RZ, RZ ;  /* 0x000000ff04047210 */ /* 0x000fe20007ffe1ff */
[----:B------:R-:W-:Y:S01]  /*3400*/  IMAD.HI.U32 R5, R2, R235, RZ ;  /* 0x000000eb02057227 */ /* 0x000fe200078e00ff */
[----:B------:R-:W-:Y:S02]  /*3410*/  ISETP.GE.AND P3, PT, R10, RZ, PT ;  /* 0x000000ff0a00720c */ /* 0x000fe40003f66270 */
[----:B------:R-:W-:Y:S01]  /*3420*/  LOP3.LUT R10, R3, 0x80, RZ, 0xfc, !PT ;  /* 0x00000080030a7812 */ /* 0x000fe200078efcff */
[--C-:B------:R-:W-:Y:S01]  /*3430*/  @!P5 IMAD.IADD R232, R232, 0x1, -R0.reuse ;  /* 0x00000001e8e8d824 */ /* 0x100fe200078e0a00 */
[C---:B------:R-:W-:Y:S01]  /*3440*/  ISETP.GT.U32.AND P5, PT, R0.reuse, R231, PT ;  /* 0x000000e70000720c */ /* 0x040fe20003fa4070 */
[C---:B------:R-:W-:Y:S01]  /*3450*/  IMAD R234, R0.reuse, R4, R7 ;  /* 0x0000000400ea7224 */ /* 0x040fe200078e0207 */
[----:B------:R-:W-:Y:S01]  /*3460*/  IABS R245, R10 ;  /* 0x0000000a00f57213 */ /* 0x000fe20000000000 */
[----:B------:R-:W-:Y:S01]  /*3470*/  @!P6 IMAD.IADD R233, R233, 0x1, -R0 ;  /* 0x00000001e9e9e824 */ /* 0x000fe200078e0a00 */
[----:B------:R-:W-:Y:S01]  /*3480*/  ISETP.GT.U32.AND P6, PT, R0, R232, PT ;  /* 0x000000e80000720c */ /* 0x000fe20003fc4070 */
[----:B------:R-:W-:Y:S01]  /*3490*/  IMAD.MOV R5, RZ, RZ, -R5 ;  /* 0x000000ffff057224 */ /* 0x000fe200078e0a05 */
[C---:B------:R-:W-:Y:S01]  /*34a0*/  LOP3.LUT R116, R3.reuse, 0x16e, RZ, 0xfc, !PT ;  /* 0x0000016e03747812 */ /* 0x040fe200078efcff */
[----:B------:R-:W-:Y:S01]  /*34b0*/  @!P2 IMAD.MOV R230, RZ, RZ, -R230 ;  /* 0x000000ffffe6a224 */ /* 0x000fe200078e0ae6 */
[----:B------:R-:W-:Y:S01]  /*34c0*/  ISETP.GE.AND P2, PT, R8, RZ, PT ;  /* 0x000000ff0800720c */ /* 0x000fe20003f46270 */
[----:B------:R-:W-:Y:S01]  /*34d0*/  IMAD R235, R0, R5, R235 ;  /* 0x0000000500eb7224 */ /* 0x000fe200078e02eb */
[C---:B------:R-:W-:Y:S01]  /*34e0*/  LOP3.LUT R8, R3.reuse, 0x72, RZ, 0xfc, !PT ;  /* 0x0000007203087812 */ /* 0x040fe200078efcff */
[----:B------:R-:W-:Y:S01]  /*34f0*/  IMAD.HI.U32 R5, R2, R237, RZ ;  /* 0x000000ed02057227 */ /* 0x000fe200078e00ff */
[----:B------:R-:W-:-:S02]  /*3500*/  LOP3.LUT R117, R3, 0x172, RZ, 0xfc, !PT ;  /* 0x0000017203757812 */ /* 0x000fc400078efcff */
[----:B------:R-:W-:Y:S01]  /*3510*/  IABS R7, R8 ;  /* 0x0000000800077213 */ /* 0x000fe20000000000 */
[--C-:B------:R-:W-:Y:S01]  /*3520*/  @!P5 IMAD.IADD R231, R231, 0x1, -R0.reuse ;  /* 0x00000001e7e7d824 */ /* 0x100fe200078e0a00 */
[----:B------:R-:W-:Y:S01]  /*3530*/  ISETP.GT.U32.AND P5, PT, R0, R234, PT ;  /* 0x000000ea0000720c */ /* 0x000fe20003fa4070 */
[--C-:B------:R-:W-:Y:S01]  /*3540*/  @!P6 IMAD.IADD R232, R232, 0x1, -R0.reuse ;  /* 0x00000001e8e8e824 */ /* 0x100fe200078e0a00 */
[----:B------:R-:W-:Y:S01]  /*3550*/  ISETP.GT.U32.AND P6, PT, R0, R235, PT ;  /* 0x000000eb0000720c */ /* 0x000fe20003fc4070 */
[----:B------:R-:W-:Y:S01]  /*3560*/  IMAD.MOV R5, RZ, RZ, -R5 ;  /* 0x000000ffff057224 */ /* 0x000fe200078e0a05 */
[C---:B------:R-:W-:Y:S01]  /*3570*/  LOP3.LUT R118, R3.reuse, 0x174, RZ, 0xfc, !PT ;  /* 0x0000017403767812 */ /* 0x040fe200078efcff */
[----:B------:R-:W-:Y:S01]  /*3580*/  IMAD.HI.U32 R4, R2, R9, RZ ;  /* 0x0000000902047227 */ /* 0x000fe200078e00ff */
[C---:B------:R-:W-:Y:S02]  /*3590*/  LOP3.LUT R119, R3.reuse, 0x178, RZ, 0xfc, !PT ;  /* 0x0000017803777812 */ /* 0x040fe400078efcff */
[C---:B------:R-:W-:Y:S01]  /*35a0*/  LOP3.LUT R120, R3.reuse, 0x17e, RZ, 0xfc, !PT ;  /* 0x0000017e03787812 */ /* 0x040fe200078efcff */
[----:B------:R-:W-:Y:S01]  /*35b0*/  IMAD R237, R0, R5, R237 ;  /* 0x0000000500ed7224 */ /* 0x000fe200078e02ed */
[C---:B------:R-:W-:Y:S01]  /*35c0*/  LOP3.LUT R124, R3.reuse, 0x180, RZ, 0xfc, !PT ;  /* 0x00000180037c7812 */ /* 0x040fe200078efcff */
[----:B------:R-:W-:Y:S01]  /*35d0*/  @!P0 IMAD.MOV R231, RZ, RZ, -R231 ;  /* 0x000000ffffe78224 */ /* 0x000fe200078e0ae7 */
[C---:B------:R-:W-:Y:S01]  /*35e0*/  LOP3.LUT R126, R3.reuse, 0x184, RZ, 0xfc, !PT ;  /* 0x00000184037e7812 */ /* 0x040fe200078efcff */
[----:B------:R-:W-:Y:S01]  /*35f0*/  @!P5 IMAD.IADD R234, R234, 0x1, -R0 ;  /* 0x00000001eaead824 */ /* 0x000fe200078e0a00 */
[----:B------:R-:W-:Y:S01]  /*3600*/  LOP3.LUT R125, R3, 0x182, RZ, 0xfc, !PT ;  /* 0x00000182037d7812 */ /* 0x000fe200078efcff */
[----:B------:R-:W-:Y:S01]  /*3610*/  @!P4 IMAD.MOV R232, RZ, RZ, -R232 ;  /* 0x000000ffffe8c224 */ /* 0x000fe200078e0ae8 */
[C---:B------:R-:W-:Y:S01]  /*3620*/  ISETP.GT.U32.AND P4, PT, R0.reuse, R237, PT ;  /* 0x000000ed0000720c */ /* 0x040fe20003f84070 */
[----:B------:R-:W-:Y:S01]  /*3630*/  IMAD.MOV R4, RZ, RZ, -R4 ;  /* 0x000000ffff047224 */ /* 0x000fe200078e0a04 */
[C---:B------:R-:W-:Y:S01]  /*3640*/  ISETP.GT.U32.AND P0, PT, R0.reuse, R234, PT ;  /* 0x000000ea0000720c */ /* 0x040fe20003f04070 */
[----:B------:R-:W-:Y:S01]  /*3650*/  IMAD.MOV.U32 R5, RZ, RZ, R7 ;  /* 0x000000ffff057224 */ /* 0x000fe200078e0007 */
[----:B------:R-:W-:Y:S01]  /*3660*/  @!P6 IADD3 R235, R235, -R0, RZ ;  /* 0x80000000ebebe210 */ /* 0x000fe20007ffe0ff */
[----:B------:R-:W-:Y:S01]  /*3670*/  IMAD R236, R0, R4, R9 ;  /* 0x0000000400ec7224 */ /* 0x000fe200078e0209 */
[----:B------:R-:W-:Y:S01]  /*3680*/  LOP3.LUT R9, R3, 0x74, RZ, 0xfc, !PT ;  /* 0x0000007403097812 */ /* 0x000fe200078efcff */
[----:B------:R-:W-:Y:S01]  /*3690*/  IMAD.HI.U32 R4, R2, R5, RZ ;  /* 0x0000000502047227 */ /* 0x000fe200078e00ff */
[----:B------:R-:W-:-:S02]  /*36a0*/  ISETP.GT.U32.AND P6, PT, R0, R235, PT ;  /* 0x000000eb0000720c */ /* 0x000fc40003fc4070 */
[----:B------:R-:W-:Y:S01]  /*36b0*/  ISETP.GT.U32.AND P5, PT, R0, R236, PT ;  /* 0x000000ec0000720c */ /* 0x000fe20003fa4070 */
[----:B------:R-:W-:Y:S01]  /*36c0*/  IMAD.MOV R4, RZ, RZ, -R4 ;  /* 0x000000ffff047224 */ /* 0x000fe200078e0a04 */
[----:B------:R-:W-:Y:S01]  /*36d0*/  IABS R239, R9 ;  /* 0x0000000900ef7213 */ /* 0x000fe20000000000 */
[--C-:B------:R-:W-:Y:S01]  /*36e0*/  @!P4 IMAD.IADD R237, R237, 0x1, -R0.reuse ;  /* 0x00000001ededc824 */ /* 0x100fe200078e0a00 */
[----:B------:R-:W-:Y:S01]  /*36f0*/  ISETP.GE.AND P4, PT, R8, RZ, PT ;  /* 0x000000ff0800720c */ /* 0x000fe20003f86270 */
[----:B------:R-:W-:Y:S01]  /*3700*/  @!P0 IMAD.IADD R234, R234, 0x1, -R0 ;  /* 0x00000001eaea8824 */ /* 0x000fe200078e0a00 */
[----:B------:R-:W-:Y:S01]  /*3710*/  ISETP.GE.AND P0, PT, R13, RZ, PT ;  /* 0x000000ff0d00720c */ /* 0x000fe20003f06270 */
[C---:B------:R-:W-:Y:S01]  /*3720*/  IMAD R238, R0.reuse, R4, R5 ;  /* 0x0000000400ee7224 */ /* 0x040fe200078e0205 */
[----:B------:R-:W-:Y:S01]  /*3730*/  LOP3.LUT R8, R3, 0x7a, RZ, 0xfc, !PT ;  /* 0x0000007a03087812 */ /* 0x000fe200078efcff */
[----:B------:R-:W-:Y:S01]  /*3740*/  @!P2 IMAD.MOV R234, RZ, RZ, -R234 ;  /* 0x000000ffffeaa224 */ /* 0x000fe200078e0aea */
[C---:B------:R-:W-:Y:S01]  /*3750*/  ISETP.GT.U32.AND P2, PT, R0.reuse, R237, PT ;  /* 0x000000ed0000720c */ /* 0x040fe20003f44070 */
        /* <DEDUP_REMOVED lines=10> */
[----:B------:R-:W-:Y:S01]  /*3800*/  IABS R122, R126 ;  /* 0x0000007e007a7213 */ /* 0x000fe20000000000 */
[C---:B------:R-:W-:Y:S01]  /*3810*/  IMAD R239, R0.reuse, R4, R239 ;  /* 0x0000000400ef7224 */ /* 0x040fe200078e02ef */
[----:B------:R-:W-:Y:S01]  /*3820*/  LOP3.LUT R4, R3, 0x76, RZ, 0xfc, !PT ;  /* 0x0000007603047812 */ /* 0x000fe200078efcff */
[--C-:B------:R-:W-:Y:S01]  /*3830*/  @!P2 IMAD.IADD R237, R237, 0x1, -R0.reuse ;  /* 0x00000001ededa824 */ /* 0x100fe200078e0a00 */
[----:B------:R-:W-:Y:S01]  /*3840*/  ISETP.GT.U32.AND P5, PT, R0, R236, PT ;  /* 0x000000ec0000720c */ /* 0x000fe20003fa4070 */
[--C-:B------:R-:W-:Y:S01]  /*3850*/  @!P6 IMAD.IADD R238, R238, 0x1, -R0.reuse ;  /* 0x00000001eeeee824 */ /* 0x100fe200078e0a00 */
[----:B------:R-:W-:Y:S01]  /*3860*/  ISETP.GT.U32.AND P2, PT, R0, R239, PT ;  /* 0x000000ef0000720c */ /* 0x000fe20003f44070 */
[----:B------:R-:W-:Y:S01]  /*3870*/  @!P0 IMAD.MOV R237, RZ, RZ, -R237 ;  /* 0x000000ffffed8224 */ /* 0x000fe200078e0aed */
[----:B------:R-:W-:Y:S01]  /*3880*/  IABS R7, R4 ;  /* 0x0000000400077213 */ /* 0x000fe20000000000 */
[----:B------:R-:W-:Y:S01]  /*3890*/  @!P1 IMAD.IADD R233, R233, 0x1, -R0 ;  /* 0x00000001e9e99824 */ /* 0x000fe200078e0a00 */
[----:B------:R-:W-:-:S02]  /*38a0*/  ISETP.GE.AND P1, PT, R11, RZ, PT ;  /* 0x000000ff0b00720c */ /* 0x000fc40003f26270 */
[----:B------:R-:W-:Y:S01]  /*38b0*/  ISETP.GT.U32.AND P6, PT, R0, R238, PT ;  /* 0x000000ee0000720c */ /* 0x000fe20003fc4070 */
[----:B------:R-:W-:Y:S01]  /*38c0*/  @!P3 IMAD.MOV R233, RZ, RZ, -R233 ;  /* 0x000000ffffe9b224 */ /* 0x000fe200078e0ae9 */
[----:B------:R-:W-:Y:S02]  /*38d0*/  ISETP.GE.AND P3, PT, R12, RZ, PT ;  /* 0x000000ff0c00720c */ /* 0x000fe40003f66270 */
[----:B------:R-:W-:Y:S01]  /*38e0*/  ISETP.GE.AND P0, PT, R8, RZ, PT ;  /* 0x000000ff0800720c */ /* 0x000fe20003f06270 */
[--C-:B------:R-:W-:Y:S01]  /*38f0*/  @!P5 IMAD.IADD R236, R236, 0x1, -R0.reuse ;  /* 0x00000001ececd824 */ /* 0x100fe200078e0a00 */
[----:B------:R-:W-:Y:S01]  /*3900*/  ISETP.GE.AND P5, PT, R9, RZ, PT ;  /* 0x000000ff0900720c */ /* 0x000fe20003fa6270 */
[----:B------:R-:W-:Y:S01]  /*3910*/  @!P2 IMAD.IADD R239, R239, 0x1, -R0 ;  /* 0x00000001efefa824 */ /* 0x000fe200078e0a00 */
[----:B------:R-:W-:Y:S02]  /*3920*/  LOP3.LUT R9, R3, 0x7c, RZ, 0xfc, !PT ;  /* 0x0000007c03097812 */ /* 0x000fe400078efcff */
[----:B------:R-:W-:-:S02]  /*3930*/  IABS R8, R8 ;  /* 0x0000000800087213 */ /* 0x000fc40000000000 */
[----:B------:R-:W-:Y:S01]  /*3940*/  @!P1 IADD3 R235, -R235, RZ, RZ ;  /* 0x000000ffebeb9210 */ /* 0x000fe20007ffe1ff */
[----:B------:R-:W-:Y:S01]  /*3950*/  @!P6 IMAD.IADD R238, R238, 0x1, -R0 ;  /* 0x00000001eeeee824 */ /* 0x000fe200078e0a00 */
[----:B------:R-:W-:Y:S01]  /*3960*/  ISETP.GE.AND P1, PT, R4, RZ, PT ;  /* 0x000000ff0400720c */ /* 0x000fe20003f26270 */
[----:B------:R-:W-:Y:S01]  /*3970*/  IMAD.HI.U32 R4, R2, R7, RZ ;  /* 0x0000000702047227 */ /* 0x000fe200078e00ff */
[----:B------:R-:W-:Y:S02]  /*3980*/  ISETP.GT.U32.AND P2, PT, R0, R239, PT ;  /* 0x000000ef0000720c */ /* 0x000fe40003f44070 */
[----:B------:R-:W-:Y:S01]  /*3990*/  ISETP.GE.AND P6, PT, R9, RZ, PT ;  /* 0x000000ff0900720c */ /* 0x000fe20003fc6270 */
[----:B------:R-:W-:Y:S01]  /*39a0*/  @!P3 IMAD.MOV R236, RZ, RZ, -R236 ;  /* 0x000000ffffecb224 */ /* 0x000fe200078e0aec */
[----:B------:R-:W-:Y:S01]  /*39b0*/  IABS R243, R9 ;  /* 0x0000000900f37213 */ /* 0x000fe20000000000 */
[----:B------:R-:W-:Y:S01]  /*39c0*/  IMAD.MOV.U32 R9, RZ, RZ, R8 ;  /* 0x000000ffff097224 */ /* 0x000fe200078e0008 */
[----:B------:R-:W-:Y:S01]  /*39d0*/  ISETP.GE.AND P3, PT, R5, RZ, PT ;  /* 0x000000ff0500720c */ /* 0x000fe20003f66270 */
[----:B------:R-:W-:Y:S01]  /*39e0*/  IMAD.MOV R240, RZ, RZ, -R4 ;  /* 0x000000fffff07224 */ /* 0x000fe200078e0a04 */
[C---:B------:R-:W-:Y:S01]  /*39f0*/  LOP3.LUT R11, R3.reuse, 0x82, RZ, 0xfc, !PT ;  /* 0x00000082030b7812 */ /* 0x040fe200078efcff */
[----:B------:R-:W-:Y:S01]  /*3a00*/  IMAD.HI.U32 R5, R2, R9, RZ ;  /* 0x0000000902057227 */ /* 0x000fe200078e00ff */
[----:B------:R-:W-:-:S02]  /*3a10*/  LOP3.LUT R12, R3, 0x84, RZ, 0xfc, !PT ;  /* 0x00000084030c7812 */ /* 0x000fc400078efcff */
[----:B------:R-:W-:Y:S01]  /*3a20*/  IABS R8, R11 ;  /* 0x0000000b00087213 */ /* 0x000fe20000000000 */
[C---:B------:R-:W-:Y:S01]  /*3a30*/  IMAD R240, R0.reuse, R240, R7 ;  /* 0x000000f000f07224 */ /* 0x040fe200078e0207 */
[----:B------:R-:W-:Y:S01]  /*3a40*/  IABS R247, R12 ;  /* 0x0000000c00f77213 */ /* 0x000fe20000000000 */
[----:B------:R-:W-:Y:S01]  /*3a50*/  IMAD.MOV R5, RZ, RZ, -R5 ;  /* 0x000000ffff057224 */ /* 0x000fe200078e0a05 */
[----:B------:R-:W-:Y:S01]  /*3a60*/  IABS R121, R125 ;  /* 0x0000007d00797213 */ /* 0x000fe20000000000 */
[----:B------:R-:W-:Y:S01]  /*3a70*/  @!P4 IMAD.MOV R238, RZ, RZ, -R238 ;  /* 0x000000ffffeec224 */ /* 0x000fe200078e0aee */
[C---:B------:R-:W-:Y:S01]  /*3a80*/  ISETP.GT.U32.AND P4, PT, R0.reuse, R240, PT ;  /* 0x000000f00000720c */ /* 0x040fe20003f84070 */
[----:B------:R-:W-:Y:S01]  /*3a90*/  @!P2 IMAD.IADD R239, R239, 0x1, -R0 ;  /* 0x00000001efefa824 */ /* 0x000fe200078e0a00 */
[C---:B------:R-:W-:Y:S01]  /*3aa0*/  LOP3.LUT R128, R3.reuse, 0x186, RZ, 0xfc, !PT ;  /* 0x0000018603807812 */ /* 0x040fe200078efcff */
[----:B------:R-:W-:Y:S01]  /*3ab0*/  IMAD R242, R0, R5, R9 ;  /* 0x0000000500f27224 */ /* 0x000fe200078e0209 */
[----:B------:R-:W-:Y:S01]  /*3ac0*/  LOP3.LUT R9, R3, 0x7e, RZ, 0xfc, !PT ;  /* 0x0000007e03097812 */ /* 0x000fe200078efcff */
[----:B------:R-:W-:Y:S01]  /*3ad0*/  IMAD.HI.U32 R4, R2, R241, RZ ;  /* 0x000000f102047227 */ /* 0x000fe200078e00ff */
[----:B------:R-:W-:-:S02]  /*3ae0*/  @!P5 IADD3 R239, -R239, RZ, RZ ;  /* 0x000000ffefefd210 */ /* 0x000fc40007ffe1ff */
[----:B------:R-:W-:Y:S01]  /*3af0*/  ISETP.GT.U32.AND P5, PT, R0, R242, PT ;  /* 0x000000f20000720c */ /* 0x000fe20003fa4070 */
[----:B------:R-:W-:Y:S01]  /*3b00*/  IMAD.MOV R7, RZ, RZ, -R4 ;  /* 0x000000ffff077224 */ /* 0x000fe200078e0a04 */
[----:B------:R-:W-:Y:S01]  /*3b10*/  IABS R123, R128 ;  /* 0x00000080007b7213 */ /* 0x000fe20000000000 */
[----:B------:R-:W-:Y:S01]  /*3b20*/  IMAD.HI.U32 R4, R2, R243, RZ ;  /* 0x000000f302047227 */ /* 0x000fe200078e00ff */
[C---:B------:R-:W-:Y:S02]  /*3b30*/  LOP3.LUT R130, R3.reuse, 0x18a, RZ, 0xfc, !PT ;  /* 0x0000018a03827812 */ /* 0x040fe400078efcff */
[C---:B------:R-:W-:Y:S01]  /*3b40*/  LOP3.LUT R131, R3.reuse, 0x18c, RZ, 0xfc, !PT ;  /* 0x0000018c03837812 */ /* 0x040fe200078efcff */
[----:B------:R-:W-:Y:S01]  /*3b50*/  @!P4 IMAD.IADD R240, R240, 0x1, -R0 ;  /* 0x00000001f0f0c824 */ /* 0x000fe200078e0a00 */
[----:B------:R-:W-:Y:S01]  /*3b60*/  LOP3.LUT R132, R3, 0x18e, RZ, 0xfc, !PT ;  /* 0x0000018e03847812 */ /* 0x000fe200078efcff */
[C---:B------:R-:W-:Y:S01]  /*3b70*/  IMAD R241, R0.reuse, R7, R241 ;  /* 0x0000000700f17224 */ /* 0x040fe200078e02f1 */
[----:B------:R-:W-:Y:S01]  /*3b80*/  IABS R7, R9 ;  /* 0x0000000900077213 */ /* 0x000fe20000000000 */
[----:B------:R-:W-:Y:S01]  /*3b90*/  IMAD.MOV R4, RZ, RZ, -R4 ;  /* 0x000000ffff047224 */ /* 0x000fe200078e0a04 */
[----:B------:R-:W-:Y:S01]  /*3ba0*/  ISETP.GT.U32.AND P4, PT, R0, R240, PT ;  /* 0x000000f00000720c */ /* 0x000fe20003f84070 */
[----:B------:R-:W-:Y:S01]  /*3bb0*/  @!P5 IMAD.IADD R242, R242, 0x1, -R0 ;  /* 0x00000001f2f2d824 */ /* 0x000fe200078e0a00 */
[----:B------:R-:W-:Y:S01]  /*3bc0*/  ISETP.GT.U32.AND P2, PT, R0, R241, PT ;  /* 0x000000f10000720c */ /* 0x000fe20003f44070 */
[----:B------:R-:W-:Y:S01]  /*3bd0*/  IMAD.HI.U32 R5, R2, R245, RZ ;  /* 0x000000f502057227 */ /* 0x000fe200078e00ff */
[----:B------:R-:W-:-:S02]  /*3be0*/  IABS R127, R131 ;  /* 0x00000083007f7213 */ /* 0x000fc40000000000 */
[C---:B------:R-:W-:Y:S01]  /*3bf0*/  ISETP.GT.U32.AND P5, PT, R0.reuse, R242, PT ;  /* 0x000000f20000720c */ /* 0x040fe20003fa4070 */
[----:B------:R-:W-:Y:S01]  /*3c00*/  IMAD R243, R0, R4, R243 ;  /* 0x0000000400f37224 */ /* 0x000fe200078e02f3 */
[----:B------:R-:W-:Y:S01]  /*3c10*/  IABS R129, R132 ;  /* 0x0000008400817213 */ /* 0x000fe20000000000 */
[----:B------:R-:W-:Y:S01]  /*3c20*/  IMAD.MOV R5, RZ, RZ, -R5 ;  /* 0x000000ffff057224 */ /* 0x000fe200078e0a05 */
[C---:B------:R-:W-:Y:S01]  /*3c30*/  LOP3.LUT R133, R3.reuse, 0x190, RZ, 0xfc, !PT ;  /* 0x0000019003857812 */ /* 0x040fe200078efcff */
[----:B------:R-:W-:Y:S01]  /*3c40*/  IMAD.HI.U32 R4, R2, R7, RZ ;  /* 0x0000000702047227 */ /* 0x000fe200078e00ff */
[C---:B------:R-:W-:Y:S02]  /*3c50*/  LOP3.LUT R134, R3.reuse, 0x192, RZ, 0xfc, !PT ;  /* 0x0000019203867812 */ /* 0x040fe400078efcff */
[C---:B------:R-:W-:Y:S01]  /*3c60*/  LOP3.LUT R136, R3.reuse, 0x19e, RZ, 0xfc, !PT ;  /* 0x0000019e03887812 */ /* 0x040fe200078efcff */
[--C-:B------:R-:W-:Y:S01]  /*3c70*/  @!P4 IMAD.IADD R240, R240, 0x1, -R0.reuse ;  /* 0x00000001f0f0c824 */ /* 0x100fe200078e0a00 */
[C---:B------:R-:W-:Y:S01]  /*3c80*/  ISETP.GT.U32.AND P4, PT, R0.reuse, R243, PT ;  /* 0x000000f30000720c */ /* 0x040fe20003f84070 */
[----:B------:R-:W-:Y:S01]  /*3c90*/  IMAD R245, R0, R5, R245 ;  /* 0x0000000500f57224 */ /* 0x000fe200078e02f5 */
[----:B------:R-:W-:Y:S01]  /*3ca0*/  IABS R137, R136 ;  /* 0x0000008800897213 */ /* 0x000fe20000000000 */
[----:B------:R-:W-:Y:S01]  /*3cb0*/  @!P5 IMAD.IADD R242, R242, 0x1, -R0 ;  /* 0x00000001f2f2d824 */ /* 0x000fe200078e0a00 */
[----:B------:R-:W-:Y:S01]  /*3cc0*/  LOP3.LUT R142, R3, 0x1a4, RZ, 0xfc, !PT ;  /* 0x000001a4038e7812 */ /* 0x000fe200078efcff */
[----:B------:R-:W-:Y:S01]  /*3cd0*/  IMAD.MOV R4, RZ, RZ, -R4 ;  /* 0x000000ffff047224 */ /* 0x000fe200078e0a04 */
[C---:B------:R-:W-:Y:S01]  /*3ce0*/  ISETP.GT.U32.AND P5, PT, R0.reuse, R245, PT ;  /* 0x000000f50000720c */ /* 0x040fe20003fa4070 */
[----:B------:R-:W-:Y:S01]  /*3cf0*/  @!P2 IMAD.IADD R241, R241, 0x1, -R0 ;  /* 0x00000001f1f1a824 */ /* 0x000fe200078e0a00 */
[----:B------:R-:W-:Y:S01]  /*3d00*/  LOP3.LUT R147, R3, 0x1a2, RZ, 0xfc, !PT ;  /* 0x000001a203937812 */ /* 0x000fe200078efcff */
[C---:B------:R-:W-:Y:S01]  /*3d10*/  IMAD R244, R0.reuse, R4, R7 ;  /* 0x0000000400f47224 */ /* 0x040fe200078e0207 */
[----:B------:R-:W-:Y:S01]  /*3d20*/  IABS R141, R142 ;  /* 0x0000008e008d7213 */ /* 0x000fe20000000000 */
[----:B------:R-:W-:Y:S01]  /*3d30*/  IMAD.MOV.U32 R7, RZ, RZ, R8 ;  /* 0x000000ffff077224 */ /* 0x000fe200078e0008 */
[----:B------:R-:W-:Y:S01]  /*3d40*/  ISETP.GT.U32.AND P2, PT, R0, R241, PT ;  /* 0x000000f10000720c */ /* 0x000fe20003f44070 */
[----:B------:R-:W-:Y:S01]  /*3d50*/  @!P4 IMAD.IADD R243, R243, 0x1, -R0 ;  /* 0x00000001f3f3c824 */ /* 0x000fe200078e0a00 */
[----:B------:R-:W-:Y:S01]  /*3d60*/  LOP3.LUT R8, R3, 0x86, RZ, 0xfc, !PT ;  /* 0x0000008603087812 */ /* 0x000fe200078efcff */
[----:B------:R-:W-:Y:S01]  /*3d70*/  IMAD.HI.U32 R4, R2, R7, RZ ;  /* 0x0000000702047227 */ /* 0x000fe200078e00ff */
[----:B------:R-:W-:-:S02]  /*3d80*/  ISETP.GE.AND P4, PT, R9, RZ, PT ;  /* 0x000000ff0900720c */ /* 0x000fc40003f86270 */
[----:B------:R-:W-:Y:S01]  /*3d90*/  IABS R9, R8 ;  /* 0x0000000800097213 */ /* 0x000fe20000000000 */
[----:B------:R-:W-:Y:S01]  /*3da0*/  @!P1 IMAD.MOV R240, RZ, RZ, -R240 ;  /* 0x000000fffff09224 */ /* 0x000fe200078e0af0 */
[----:B------:R-:W-:Y:S01]  /*3db0*/  ISETP.GT.U32.AND P1, PT, R0, R243, PT ;  /* 0x000000f30000720c */ /* 0x000fe20003f24070 */
[----:B------:R-:W-:Y:S01]  /*3dc0*/  @!P5 IMAD.IADD R245, R245, 0x1, -R0 ;  /* 0x00000001f5f5d824 */ /* 0x000fe200078e0a00 */
[----:B------:R-:W-:Y:S01]  /*3dd0*/  IABS R139, R147 ;  /* 0x00000093008b7213 */ /* 0x000fe20000000000 */
[----:B------:R-:W-:Y:S01]  /*3de0*/  IMAD.MOV R4, RZ, RZ, -R4 ;  /* 0x000000ffff047224 */ /* 0x000fe200078e0a04 */
[----:B------:R-:W-:Y:S01]  /*3df0*/  LOP3.LUT R146, R3, 0x1a6, RZ, 0xfc, !PT ;  /* 0x000001a603927812 */ /* 0x000fe200078efcff */
[----:B------:R-:W-:Y:S01]  /*3e00*/  IMAD.HI.U32 R5, R2, R247, RZ ;  /* 0x000000f702057227 */ /* 0x000fe200078e00ff */
[C---:B------:R-:W-:Y:S02]  /*3e10*/  ISETP.GT.U32.AND P5, PT, R0.reuse, R245, PT ;  /* 0x000000f50000720c */ /* 0x040fe40003fa4070 */
[----:B------:R-:W-:Y:S01]  /*3e20*/  IABS R143, R146 ;  /* 0x00000092008f7213 */ /* 0x000fe20000000000 */
[----:B------:R-:W-:Y:S01]  /*3e30*/  IMAD R246, R0, R4, R7 ;  /* 0x0000000400f67224 */ /* 0x000fe200078e0207 */
[----:B------:R-:W-:Y:S01]  /*3e40*/  IADD3 R5, -R5, RZ, RZ ;  /* 0x000000ff05057210 */ /* 0x000fe20007ffe1ff */
[----:B------:R-:W-:Y:S01]  /*3e50*/  IMAD.HI.U32 R4, R2, R9, RZ ;  /* 0x0000000902047227 */ /* 0x000fe200078e00ff */
[----:B------:R-:W-:-:S02]  /*3e60*/  LOP3.LUT R144, R3, 0x1a8, RZ, 0xfc, !PT ;  /* 0x000001a803907812 */ /* 0x000fc400078efcff */
[----:B------:R-:W-:Y:S01]  /*3e70*/  LOP3.LUT R148, R3, 0x1aa, RZ, 0xfc, !PT ;  /* 0x000001aa03947812 */ /* 0x000fe200078efcff */
[----:B------:R-:W-:Y:S01]  /*3e80*/  @!P2 IMAD.IADD R241, R241, 0x1, -R0 ;  /* 0x00000001f1f1a824 */ /* 0x000fe200078e0a00 */
[C---:B------:R-:W-:Y:S01]  /*3e90*/  ISETP.GT.U32.AND P2, PT, R0.reuse, R244, PT ;  /* 0x000000f40000720c */ /* 0x040fe20003f44070 */
[----:B------:R-:W-:Y:S01]  /*3ea0*/  IMAD.MOV R4, RZ, RZ, -R4 ;  /* 0x000000ffff047224 */ /* 0x000fe200078e0a04 */
[----:B------:R-:W-:Y:S01]  /*3eb0*/  IABS R145, R144 ;  /* 0x0000009000917213 */ /* 0x000fe20000000000 */
[C---:B------:R-:W-:Y:S01]  /*3ec0*/  IMAD R247, R0.reuse, R5, R247 ;  /* 0x0000000500f77224 */ /* 0x040fe200078e02f7 */
[----:B------:R-:W-:Y:S01]  /*3ed0*/  LOP3.LUT R149, R3, 0x1ac, RZ, 0xfc, !PT ;  /* 0x000001ac03957812 */ /* 0x000fe200078efcff */
[--C-:B------:R-:W-:Y:S01]  /*3ee0*/  @!P1 IMAD.IADD R243, R243, 0x1, -R0.reuse ;  /* 0x00000001f3f39824 */ /* 0x100fe200078e0a00 */
[C---:B------:R-:W-:Y:S01]  /*3ef0*/  ISETP.GT.U32.AND P1, PT, R0.reuse, R246, PT ;  /* 0x000000f60000720c */ /* 0x040fe20003f24070 */
[C---:B------:R-:W-:Y:S01]  /*3f00*/  IMAD R248, R0.reuse, R4, R9 ;  /* 0x0000000400f87224 */ /* 0x040fe200078e0209 */
[----:B------:R-:W-:Y:S01]  /*3f10*/  LOP3.LUT R151, R3, 0x1b8, RZ, 0xfc, !PT ;  /* 0x000001b803977812 */ /* 0x000fe200078efcff */
[----:B------:R-:W-:Y:S01]  /*3f20*/  @!P6 IMAD.MOV R243, RZ, RZ, -R243 ;  /* 0x000000fffff3e224 */ /* 0x000fe200078e0af3 */
[C---:B------:R-:W-:Y:S01]  /*3f30*/  ISETP.GT.U32.AND P6, PT, R0.reuse, R247, PT ;  /* 0x000000f70000720c */ /* 0x040fe20003fc4070 */
[--C-:B------:R-:W-:Y:S01]  /*3f40*/  @!P5 IMAD.IADD R245, R245, 0x1, -R0.reuse ;  /* 0x00000001f5f5d824 */ /* 0x100fe200078e0a00 */
[----:B------:R-:W-:Y:S01]  /*3f50*/  ISETP.GT.U32.AND P5, PT, R0, R248, PT ;  /* 0x000000f80000720c */ /* 0x000fe20003fa4070 */
[----:B------:R-:W-:Y:S01]  /*3f60*/  @!P2 IMAD.IADD R244, R244, 0x1, -R0 ;  /* 0x00000001f4f4a824 */ /* 0x000fe200078e0a00 */
[----:B------:R-:W-:Y:S01]  /*3f70*/  ISETP.GE.AND P2, PT, R10, RZ, PT ;  /* 0x000000ff0a00720c */ /* 0x000fe20003f46270 */
[----:B------:R-:W-:Y:S01]  /*3f80*/  @!P3 IMAD.MOV R241, RZ, RZ, -R241 ;  /* 0x000000fffff1b224 */ /* 0x000fe200078e0af1 */
[----:B------:R-:W-:Y:S01]  /*3f90*/  LOP3.LUT R10, R3, 0x88, RZ, 0xfc, !PT ;  /* 0x00000088030a7812 */ /* 0x000fe200078efcff */
[----:B------:R-:W-:Y:S01]  /*3fa0*/  @!P0 IMAD.MOV R242, RZ, RZ, -R242 ;  /* 0x000000fffff28224 */ /* 0x000fe200078e0af2 */
[----:B------:R-:W-:Y:S01]  /*3fb0*/  ISETP.GT.U32.AND P3, PT, R0, R244, PT ;  /* 0x000000f40000720c */ /* 0x000fe20003f64070 */
[----:B------:R-:W-:Y:S01]  /*3fc0*/  @!P1 IMAD.IADD R246, R246, 0x1, -R0 ;  /* 0x00000001f6f69824 */ /* 0x000fe200078e0a00 */
[----:B------:R-:W-:-:S02]  /*3fd0*/  ISETP.GE.AND P0, PT, R11, RZ, PT ;  /* 0x000000ff0b00720c */ /* 0x000fc40003f06270 */
[----:B------:R-:W-:Y:S01]  /*3fe0*/  IABS R249, R10 ;  /* 0x0000000a00f97213 */ /* 0x000fe20000000000 */
[----:B------:R-:W-:Y:S01]  /*3ff0*/  @!P6 IMAD.IADD R247, R247, 0x1, -R0 ;  /* 0x00000001f7f7e824 */ /* 0x000fe200078e0a00 */
[----:B------:R-:W-:Y:S02]  /*4000*/  LOP3.LUT R11, R3, 0x8a, RZ, 0xfc, !PT ;  /* 0x0000008a030b7812 */ /* 0x000fe400078efcff */
[----:B------:R-:W-:Y:S01]  /*4010*/  ISETP.GT.U32.AND P6, PT, R0, R246, PT ;  /* 0x000000f60000720c */ /* 0x000fe20003fc4070 */
[----:B------:R-:W-:Y:S01]  /*4020*/  IMAD.HI.U32 R4, R2, R249, RZ ;  /* 0x000000f902047227 */ /* 0x000fe200078e00ff */
[----:B------:R-:W-:Y:S02]  /*4030*/  IABS R7, R11 ;  /* 0x0000000b00077213 */ /* 0x000fe40000000000 */
[----:B------:R-:W-:Y:S01]  /*4040*/  @!P5 IADD3 R248, R248, -R0, RZ ;  /* 0x80000000f8f8d210 */ /* 0x000fe20007ffe0ff */
[----:B------:R-:W-:Y:S01]  /*4050*/  IMAD.MOV R5, RZ, RZ, -R4 ;  /* 0x000000ffff057224 */ /* 0x000fe200078e0a04 */
[----:B------:R-:W-:Y:S01]  /*4060*/  ISETP.GE.AND P1, PT, R8, RZ, PT ;  /* 0x000000ff0800720c */ /* 0x000fe20003f26270 */
[----:B------:R-:W-:Y:S01]  /*4070*/  IMAD.HI.U32 R4, R2, R7, RZ ;  /* 0x0000000702047227 */ /* 0x000fe200078e00ff */
[----:B------:R-:W-:-:S02]  /*4080*/  ISETP.GT.U32.AND P5, PT, R0, R248, PT ;  /* 0x000000f80000720c */ /* 0x000fc40003fa4070 */
[C---:B------:R-:W-:Y:S01]  /*4090*/  LOP3.LUT R8, R3.reuse, 0x8c, RZ, 0xfc, !PT ;  /* 0x0000008c03087812 */ /* 0x040fe200078efcff */
[----:B------:R-:W-:Y:S01]  /*40a0*/  @!P3 IMAD.IADD R244, R244, 0x1, -R0 ;  /* 0x00000001f4f4b824 */ /* 0x000fe200078e0a00 */
[----:B------:R-:W-:Y:S01]  /*40b0*/  ISETP.GE.AND P3, PT, R12, RZ, PT ;  /* 0x000000ff0c00720c */ /* 0x000fe20003f66270 */
[C---:B------:R-:W-:Y:S01]  /*40c0*/  IMAD R249, R0.reuse, R5, R249 ;  /* 0x0000000500f97224 */ /* 0x040fe200078e02f9 */
[C---:B------:R-:W-:Y:S01]  /*40d0*/  LOP3.LUT R12, R3.reuse, 0x8e, RZ, 0xfc, !PT ;  /* 0x0000008e030c7812 */ /* 0x040fe200078efcff */
[----:B------:R-:W-:Y:S01]  /*40e0*/  IMAD.MOV R4, RZ, RZ, -R4 ;  /* 0x000000ffff047224 */ /* 0x000fe200078e0a04 */
[----:B------:R-:W-:Y:S01]  /*40f0*/  IABS R9, R8 ;  /* 0x0000000800097213 */ /* 0x000fe20000000000 */
[----:B------:R-:W-:Y:S01]  /*4100*/  @!P4 IMAD.MOV R244, RZ, RZ, -R244 ;  /* 0x000000fffff4c224 */ /* 0x000fe200078e0af4 */
[----:B------:R-:W-:Y:S01]  /*4110*/  ISETP.GT.U32.AND P4, PT, R0, R247, PT ;  /* 0x000000f70000720c */ /* 0x000fe20003f84070 */
        /* <DEDUP_REMOVED lines=8> */
[----:B------:R-:W-:Y:S01]  /*41a0*/  @!P1 IADD3 R248, -R248, RZ, RZ ;  /* 0x000000fff8f89210 */ /* 0x000fe20007ffe1ff */
[----:B------:R-:W-:Y:S01]  /*41b0*/  IMAD.HI.U32 R5, R2, R181, RZ ;  /* 0x000000b502057227 */ /* 0x000fe200078e00ff */
[----:B------:R-:W-:Y:S02]  /*41c0*/  ISETP.GE.AND P1, PT, R8, RZ, PT ;  /* 0x000000ff0800720c */ /* 0x000fe40003f26270 */
[----:B------:R-:W-:Y:S01]  /*41d0*/  LOP3.LUT R8, R3, 0x96, RZ, 0xfc, !PT ;  /* 0x0000009603087812 */ /* 0x000fe200078efcff */
[--C-:B------:R-:W-:Y:S01]  /*41e0*/  @!P4 IMAD.IADD R247, R247, 0x1, -R0.reuse ;  /* 0x00000001f7f7c824 */ /* 0x100fe200078e0a00 */
[----:B------:R-:W-:Y:S01]  /*41f0*/  ISETP.GE.AND P4, PT, R10, RZ, PT ;  /* 0x000000ff0a00720c */ /* 0x000fe20003f86270 */
[--C-:B------:R-:W-:Y:S01]  /*4200*/  @!P6 IMAD.IADD R249, R249, 0x1, -R0.reuse ;  /* 0x00000001f9f9e824 */ /* 0x100fe200078e0a00 */
[----:B------:R-:W-:Y:S01]  /*4210*/  LOP3.LUT R10, R3, 0x90, RZ, 0xfc, !PT ;  /* 0x00000090030a7812 */ /* 0x000fe200078efcff */
[----:B------:R-:W-:Y:S01]  /*4220*/  IMAD.MOV R5, RZ, RZ, -R5 ;  /* 0x000000ffff057224 */ /* 0x000fe200078e0a05 */
[----:B------:R-:W-:Y:S01]  /*4230*/  ISETP.GE.AND P6, PT, R11, RZ, PT ;  /* 0x000000ff0b00720c */ /* 0x000fe20003fc6270 */
[----:B------:R-:W-:Y:S01]  /*4240*/  @!P5 IMAD.IADD R250, R250, 0x1, -R0 ;  /* 0x00000001fafad824 */ /* 0x000fe200078e0a00 */
[----:B------:R-:W-:Y:S01]  /*4250*/  IABS R7, R10 ;  /* 0x0000000a00077213 */ /* 0x000fe20000000000 */
[----:B------:R-:W-:Y:S01]  /*4260*/  IMAD.MOV R4, RZ, RZ, -R4 ;  /* 0x000000ffff047224 */ /* 0x000fe200078e0a04 */
[C---:B------:R-:W-:Y:S01]  /*4270*/  ISETP.GT.U32.AND P5, PT, R0.reuse, R249, PT ;  /* 0x000000f90000720c */ /* 0x040fe20003fa4070 */
[C---:B------:R-:W-:Y:S01]  /*4280*/  IMAD R181, R0.reuse, R5, R181 ;  /* 0x0000000500b57224 */ /* 0x040fe200078e02b5 */
[----:B------:R-:W-:Y:S01]  /*4290*/  LOP3.LUT R11, R3, 0x92, RZ, 0xfc, !PT ;  /* 0x00000092030b7812 */ /* 0x000fe200078efcff */
[----:B------:R-:W-:Y:S01]  /*42a0*/  IMAD R180, R0, R4, R9 ;  /* 0x0000000400b47224 */ /* 0x000fe200078e0209 */
[----:B------:R-:W-:Y:S01]  /*42b0*/  IABS R9, R8 ;  /* 0x0000000800097213 */ /* 0x000fe20000000000 */
[----:B------:R-:W-:Y:S01]  /*42c0*/  @!P2 IMAD.MOV R245, RZ, RZ, -R245 ;  /* 0x000000fffff5a224 */ /* 0x000fe200078e0af5 */
[----:B------:R-:W-:Y:S01]  /*42d0*/  IABS R183, R11 ;  /* 0x0000000b00b77213 */ /* 0x000fe20000000000 */
[----:B------:R-:W-:Y:S01]  /*42e0*/  IMAD.HI.U32 R4, R2, R7, RZ ;  /* 0x0000000702047227 */ /* 0x000fe200078e00ff */
[----:B------:R-:W-:-:S02]  /*42f0*/  ISETP.GT.U32.AND P2, PT, R0, R250, PT ;  /* 0x000000fa0000720c */ /* 0x000fc40003f44070 */
[----:B------:R-:W-:Y:S01]  /*4300*/  IABS R153, R151 ;  /* 0x0000009700997213 */ /* 0x000fe20000000000 */
[----:B------:R-:W-:Y:S01]  /*4310*/  @!P3 IMAD.MOV R247, RZ, RZ, -R247 ;  /* 0x000000fffff7b224 */ /* 0x000fe200078e0af7 */
[----:B------:R-:W-:Y:S01]  /*4320*/  ISETP.GT.U32.AND P3, PT, R0, R181, PT ;  /* 0x000000b50000720c */ /* 0x000fe20003f64070 */
[----:B------:R-:W-:Y:S01]  /*4330*/  IMAD.MOV R4, RZ, RZ, -R4 ;  /* 0x000000ffff047224 */ /* 0x000fe200078e0a04 */
[----:B------:R-:W-:Y:S01]  /*4340*/  IABS R155, R152 ;  /* 0x00000098009b7213 */ /* 0x000fe20000000000 */
[----:B------:R-:W-:Y:S01]  /*4350*/  IMAD.HI.U32 R5, R2, R183, RZ ;  /* 0x000000b702057227 */ /* 0x000fe200078e00ff */
[C---:B------:R-:W-:Y:S02]  /*4360*/  LOP3.LUT R157, R3.reuse, 0x1bc, RZ, 0xfc, !PT ;  /* 0x000001bc039d7812 */ /* 0x040fe400078efcff */
[----:B------:R-:W-:Y:S01]  /*4370*/  LOP3.LUT R154, R3, 0x1c2, RZ, 0xfc, !PT ;  /* 0x000001c2039a7812 */ /* 0x000fe200078efcff */
[--C-:B------:R-:W-:Y:S01]  /*4380*/  @!P5 IMAD.IADD R249, R249, 0x1, -R0.reuse ;  /* 0x00000001f9f9d824 */ /* 0x100fe200078e0a00 */
[----:B------:R-:W-:Y:S01]  /*4390*/  ISETP.GE.AND P5, PT, R12, RZ, PT ;  /* 0x000000ff0c00720c */ /* 0x000fe20003fa6270 */
[C---:B------:R-:W-:Y:S01]  /*43a0*/  IMAD R182, R0.reuse, R4, R7 ;  /* 0x0000000400b67224 */ /* 0x040fe200078e0207 */
[C---:B------:R-:W-:Y:S01]  /*43b0*/  LOP3.LUT R12, R3.reuse, 0x9e, RZ, 0xfc, !PT ;  /* 0x0000009e030c7812 */ /* 0x040fe200078efcff */
[----:B------:R-:W-:Y:S01]  /*43c0*/  IMAD.MOV R5, RZ, RZ, -R5 ;  /* 0x000000ffff057224 */ /* 0x000fe200078e0a05 */
[C---:B------:R-:W-:Y:S01]  /*43d0*/  LOP3.LUT R156, R3.reuse, 0x1c4, RZ, 0xfc, !PT ;  /* 0x000001c4039c7812 */ /* 0x040fe200078efcff */
[----:B------:R-:W-:Y:S01]  /*43e0*/  @!P4 IMAD.MOV R249, RZ, RZ, -R249 ;  /* 0x000000fffff9c224 */ /* 0x000fe200078e0af9 */
[----:B------:R-:W-:Y:S01]  /*43f0*/  ISETP.GT.U32.AND P4, PT, R0, R182, PT ;  /* 0x000000b60000720c */ /* 0x000fe20003f84070 */
[--C-:B------:R-:W-:Y:S01]  /*4400*/  @!P2 IMAD.IADD R250, R250, 0x1, -R0.reuse ;  /* 0x00000001fafaa824 */ /* 0x100fe200078e0a00 */
[----:B------:R-:W-:Y:S01]  /*4410*/  ISETP.GE.AND P2, PT, R10, RZ, PT ;  /* 0x000000ff0a00720c */ /* 0x000fe20003f46270 */
[C---:B------:R-:W-:Y:S01]  /*4420*/  IMAD R183, R0.reuse, R5, R183 ;  /* 0x0000000500b77224 */ /* 0x040fe200078e02b7 */
[----:B------:R-:W-:Y:S01]  /*4430*/  LOP3.LUT R5, R3, 0x94, RZ, 0xfc, !PT ;  /* 0x0000009403057812 */ /* 0x000fe200078efcff */
[----:B------:R-:W-:Y:S01]  /*4440*/  @!P3 IMAD.IADD R181, R181, 0x1, -R0 ;  /* 0x00000001b5b5b824 */ /* 0x000fe200078e0a00 */
[----:B------:R-:W-:Y:S01]  /*4450*/  LOP3.LUT R10, R3, 0x98, RZ, 0xfc, !PT ;  /* 0x00000098030a7812 */ /* 0x000fe200078efcff */
[----:B------:R-:W-:Y:S01]  /*4460*/  @!P0 IMAD.MOV R246, RZ, RZ, -R246 ;  /* 0x000000fffff68224 */ /* 0x000fe200078e0af6 */
[C---:B------:R-:W-:Y:S01]  /*4470*/  ISETP.GT.U32.AND P0, PT, R0.reuse, R180, PT ;  /* 0x000000b40000720c */ /* 0x040fe20003f04070 */
[----:B------:R-:W-:Y:S01]  /*4480*/  @!P6 IMAD.MOV R250, RZ, RZ, -R250 ;  /* 0x000000fffffae224 */ /* 0x000fe200078e0afa */
[----:B------:R-:W-:-:S02]  /*4490*/  ISETP.GT.U32.AND P6, PT, R0, R183, PT ;  /* 0x000000b70000720c */ /* 0x000fc40003fc4070 */
[----:B------:R-:W-:Y:S01]  /*44a0*/  ISETP.GT.U32.AND P3, PT, R0, R181, PT ;  /* 0x000000b50000720c */ /* 0x000fe20003f64070 */
[--C-:B------:R-:W-:Y:S01]  /*44b0*/  @!P4 IMAD.IADD R182, R182, 0x1, -R0.reuse ;  /* 0x00000001b6b6c824 */ /* 0x100fe200078e0a00 */
[----:B------:R-:W-:Y:S02]  /*44c0*/  IABS R7, R5 ;  /* 0x0000000500077213 */ /* 0x000fe40000000000 */
[----:B------:R-:W-:Y:S02]  /*44d0*/  IABS R189, R10 ;  /* 0x0000000a00bd7213 */ /* 0x000fe40000000000 */
[----:B------:R-:W-:Y:S01]  /*44e0*/  ISETP.GT.U32.AND P4, PT, R0, R182, PT ;  /* 0x000000b60000720c */ /* 0x000fe20003f84070 */
[----:B------:R-:W-:Y:S01]  /*44f0*/  IMAD.HI.U32 R4, R2, R7, RZ ;  /* 0x0000000702047227 */ /* 0x000fe200078e00ff */
[----:B------:R-:W-:Y:S02]  /*4500*/  IABS R158, R156 ;  /* 0x0000009c009e7213 */ /* 0x000fe40000000000 */
[----:B------:R-:W-:Y:S01]  /*4510*/  LOP3.LUT R161, R3, 0x1ce, RZ, 0xfc, !PT ;  /* 0x000001ce03a17812 */ /* 0x000fe200078efcff */
[--C-:B------:R-:W-:Y:S01]  /*4520*/  @!P0 IMAD.IADD R180, R180, 0x1, -R0.reuse ;  /* 0x00000001b4b48824 */ /* 0x100fe200078e0a00 */
[----:B------:R-:W-:Y:S01]  /*4530*/  @!P6 IADD3 R183, R183, -R0, RZ ;  /* 0x80000000b7b7e210 */ /* 0x000fe20007ffe0ff */
[----:B------:R-:W-:Y:S01]  /*4540*/  @!P3 IMAD.IADD R181, R181, 0x1, -R0 ;  /* 0x00000001b5b5b824 */ /* 0x000fe200078e0a00 */
[----:B------:R-:W-:Y:S01]  /*4550*/  ISETP.GE.AND P3, PT, R5, RZ, PT ;  /* 0x000000ff0500720c */ /* 0x000fe20003f66270 */
[----:B------:R-:W-:Y:S01]  /*4560*/  IMAD.HI.U32 R5, R2, R9, RZ ;  /* 0x0000000902057227 */ /* 0x000fe200078e00ff */
[----:B------:R-:W-:-:S02]  /*4570*/  ISETP.GT.U32.AND P6, PT, R0, R183, PT ;  /* 0x000000b70000720c */ /* 0x000fc40003fc4070 */
[C---:B------:R-:W-:Y:S01]  /*4580*/  ISETP.GT.U32.AND P0, PT, R0.reuse, R180, PT ;  /* 0x000000b40000720c */ /* 0x040fe20003f04070 */
[----:B------:R-:W-:Y:S01]  /*4590*/  IMAD.MOV R4, RZ, RZ, -R4 ;  /* 0x000000ffff047224 */ /* 0x000fe200078e0a04 */
[----:B------:R-:W-:Y:S01]  /*45a0*/  IABS R159, R161 ;  /* 0x000000a1009f7213 */ /* 0x000fe20000000000 */
[----:B------:R-:W-:Y:S01]  /*45b0*/  IMAD.MOV R5, RZ, RZ, -R5 ;  /* 0x000000ffff057224 */ /* 0x000fe200078e0a05 */
[----:B------:R-:W-:Y:S01]  /*45c0*/  LOP3.LUT R163, R3, 0x1d0, RZ, 0xfc, !PT ;  /* 0x000001d003a37812 */ /* 0x000fe200078efcff */
[C---:B------:R-:W-:Y:S01]  /*45d0*/  IMAD R188, R0.reuse, R4, R7 ;  /* 0x0000000400bc7224 */ /* 0x040fe200078e0207 */
[----:B------:R-:W-:Y:S01]  /*45e0*/  IABS R7, R12 ;  /* 0x0000000c00077213 */ /* 0x000fe20000000000 */
[----:B------:R-:W-:Y:S01]  /*45f0*/  IMAD R190, R0, R5, R9 ;  /* 0x0000000500be7224 */ /* 0x000fe200078e0209 */
[----:B------:R-:W-:Y:S01]  /*4600*/  IABS R9, R14 ;  /* 0x0000000e00097213 */ /* 0x000fe20000000000 */
[--C-:B------:R-:W-:Y:S01]  /*4610*/  @!P4 IMAD.IADD R182, R182, 0x1, -R0.reuse ;  /* 0x00000001b6b6c824 */ /* 0x100fe200078e0a00 */
[C---:B------:R-:W-:Y:S01]  /*4620*/  ISETP.GT.U32.AND P4, PT, R0.reuse, R188, PT ;  /* 0x000000bc0000720c */ /* 0x040fe20003f84070 */
[--C-:B------:R-:W-:Y:S01]  /*4630*/  @!P6 IMAD.IADD R183, R183, 0x1, -R0.reuse ;  /* 0x00000001b7b7e824 */ /* 0x100fe200078e0a00 */
[----:B------:R-:W-:Y:S01]  /*4640*/  ISETP.GT.U32.AND P6, PT, R0, R190, PT ;  /* 0x000000be0000720c */ /* 0x000fe20003fc4070 */
[----:B------:R-:W-:Y:S01]  /*4650*/  @!P0 IMAD.IADD R180, R180, 0x1, -R0 ;  /* 0x00000001b4b48824 */ /* 0x000fe200078e0a00 */
[----:B------:R-:W-:Y:S01]  /*4660*/  ISETP.GE.AND P0, PT, R11, RZ, PT ;  /* 0x000000ff0b00720c */ /* 0x000fe20003f06270 */
[----:B------:R-:W-:Y:S01]  /*4670*/  IMAD.HI.U32 R4, R2, R189, RZ ;  /* 0x000000bd02047227 */ /* 0x000fe200078e00ff */
[----:B------:R-:W-:-:S02]  /*4680*/  LOP3.LUT R11, R3, 0x9c, RZ, 0xfc, !PT ;  /* 0x0000009c030b7812 */ /* 0x000fc400078efcff */
[C---:B------:R-:W-:Y:S01]  /*4690*/  LOP3.LUT R167, R3.reuse, 0x1de, RZ, 0xfc, !PT ;  /* 0x000001de03a77812 */ /* 0x040fe200078efcff */
[----:B------:R-:W-:Y:S01]  /*46a0*/  @!P1 IMAD.MOV R180, RZ, RZ, -R180 ;  /* 0x000000ffffb49224 */ /* 0x000fe200078e0ab4 */
[----:B------:R-:W-:Y:S01]  /*46b0*/  ISETP.GE.AND P1, PT, R8, RZ, PT ;  /* 0x000000ff0800720c */ /* 0x000fe20003f26270 */
[----:B------:R-:W-:Y:S01]  /*46c0*/  IMAD.MOV R4, RZ, RZ, -R4 ;  /* 0x000000ffff047224 */ /* 0x000fe200078e0a04 */
[C---:B------:R-:W-:Y:S01]  /*46d0*/  LOP3.LUT R8, R3.reuse, 0x9a, RZ, 0xfc, !PT ;  /* 0x0000009a03087812 */ /* 0x040fe200078efcff */
[--C-:B------:R-:W-:Y:S01]  /*46e0*/  @!P4 IMAD.IADD R188, R188, 0x1, -R0.reuse ;  /* 0x00000001bcbcc824 */ /* 0x100fe200078e0a00 */
[----:B------:R-:W-:Y:S01]  /*46f0*/  IABS R187, R11 ;  /* 0x0000000b00bb7213 */ /* 0x000fe20000000000 */
[----:B------:R-:W-:Y:S01]  /*4700*/  @!P6 IMAD.IADD R190, R190, 0x1, -R0 ;  /* 0x00000001bebee824 */ /* 0x000fe200078e0a00 */
[----:B------:R-:W-:Y:S01]  /*4710*/  IABS R185, R8 ;  /* 0x0000000800b97213 */ /* 0x000fe20000000000 */
[C---:B------:R-:W-:Y:S01]  /*4720*/  IMAD R189, R0.reuse, R4, R189 ;  /* 0x0000000400bd7224 */ /* 0x040fe200078e02bd */
[----:B------:R-:W-:Y:S01]  /*4730*/  ISETP.GT.U32.AND P6, PT, R0, R188, PT ;  /* 0x000000bc0000720c */ /* 0x000fe20003fc4070 */
[----:B------:R-:W-:Y:S01]  /*4740*/  IMAD.HI.U32 R5, R2, R187, RZ ;  /* 0x000000bb02057227 */ /* 0x000fe200078e00ff */
[----:B------:R-:W-:-:S02]  /*4750*/  LOP3.LUT R178, R3, 0x1e2, RZ, 0xfc, !PT ;  /* 0x000001e203b27812 */ /* 0x000fc400078efcff */
[----:B------:R-:W-:Y:S01]  /*4760*/  ISETP.GT.U32.AND P4, PT, R0, R189, PT ;  /* 0x000000bd0000720c */ /* 0x000fe20003f84070 */
[----:B------:R-:W-:Y:S01]  /*4770*/  IMAD.HI.U32 R4, R2, R185, RZ ;  /* 0x000000b902047227 */ /* 0x000fe200078e00ff */
[----:B------:R-:W-:Y:S02]  /*4780*/  IABS R169, R178 ;  /* 0x000000b200a97213 */ /* 0x000fe40000000000 */
[C---:B------:R-:W-:Y:S01]  /*4790*/  LOP3.LUT R251, R3.reuse, 0x1e4, RZ, 0xfc, !PT ;  /* 0x000001e403fb7812 */ /* 0x040fe200078efcff */
[----:B------:R-:W-:Y:S01]  /*47a0*/  IMAD.MOV R4, RZ, RZ, -R4 ;  /* 0x000000ffff047224 */ /* 0x000fe200078e0a04 */
[C---:B-1----:R-:W-:Y:S01]  /*47b0*/  LOP3.LUT R198, R3.reuse, 0x1e6, RZ, 0xfc, !PT ;  /* 0x000001e603c67812 */ /* 0x042fe200078efcff */
[----:B------:R-:W-:Y:S01]  /*47c0*/  IMAD.MOV R5, RZ, RZ, -R5 ;  /* 0x000000ffff057224 */ /* 0x000fe200078e0a05 */
[C---:B------:R-:W-:Y:S01]  /*47d0*/  LOP3.LUT R197, R3.reuse, 0x1e8, RZ, 0xfc, !PT ;  /* 0x000001e803c57812 */ /* 0x040fe200078efcff */
[----:B------:R-:W-:Y:S01]  /*47e0*/  IMAD R185, R0, R4, R185 ;  /* 0x0000000400b97224 */ /* 0x000fe200078e02b9 */
[----:B------:R-:W-:Y:S01]  /*47f0*/  @!P6 IADD3 R188, R188, -R0, RZ ;  /* 0x80000000bcbce210 */ /* 0x000fe20007ffe0ff */
[----:B------:R-:W-:Y:S01]  /*4800*/  IMAD.HI.U32 R4, R2, R7, RZ ;  /* 0x0000000702047227 */ /* 0x000fe200078e00ff */
[----:B------:R-:W-:-:S02]  /*4810*/  LOP3.LUT R196, R3, 0x1ea, RZ, 0xfc, !PT ;  /* 0x000001ea03c47812 */ /* 0x000fc400078efcff */
[C---:B------:R-:W-:Y:S01]  /*4820*/  ISETP.GT.U32.AND P6, PT, R0.reuse, R185, PT ;  /* 0x000000b90000720c */ /* 0x040fe20003fc4070 */
[----:B------:R-:W-:Y:S01]  /*4830*/  IMAD.MOV R4, RZ, RZ, -R4 ;  /* 0x000000ffff047224 */ /* 0x000fe200078e0a04 */
[----:B------:R-:W-:Y:S01]  /*4840*/  IABS R171, R198 ;  /* 0x000000c600ab7213 */ /* 0x000fe20000000000 */
[C---:B------:R-:W-:Y:S01]  /*4850*/  IMAD R187, R0.reuse, R5, R187 ;  /* 0x0000000500bb7224 */ /* 0x040fe200078e02bb */
[----:B------:R-:W-:Y:S01]  /*4860*/  IABS R172, R197 ;  /* 0x000000c500ac7213 */ /* 0x000fe20000000000 */
[C---:B------:R-:W-:Y:S01]  /*4870*/  IMAD R186, R0.reuse, R4, R7 ;  /* 0x0000000400ba7224 */ /* 0x040fe200078e0207 */
[----:B------:R-:W-:Y:S01]  /*4880*/  IABS R173, R196 ;  /* 0x000000c400ad7213 */ /* 0x000fe20000000000 */
[----:B------:R-:W-:Y:S01]  /*4890*/  @!P3 IMAD.MOV R188, RZ, RZ, -R188 ;  /* 0x000000ffffbcb224 */ /* 0x000fe200078e0abc */
[----:B------:R-:W-:Y:S01]  /*48a0*/  ISETP.GT.U32.AND P3, PT, R0, R187, PT ;  /* 0x000000bb0000720c */ /* 0x000fe20003f64070 */
[----:B------:R-:W-:Y:S01]  /*48b0*/  IMAD.HI.U32 R5, R2, R9, RZ ;  /* 0x0000000902057227 */ /* 0x000fe200078e00ff */
[----:B------:R-:W-:-:S02]  /*48c0*/  LOP3.LUT R195, R3, 0x1ec, RZ, 0xfc, !PT ;  /* 0x000001ec03c37812 */ /* 0x000fc400078efcff */
[----:B------:R-:W-:Y:S01]  /*48d0*/  LOP3.LUT R194, R3, 0x1ee, RZ, 0xfc, !PT ;  /* 0x000001ee03c27812 */ /* 0x000fe200078efcff */
[--C-:B------:R-:W-:Y:S01]  /*48e0*/  @!P6 IMAD.IADD R185, R185, 0x1, -R0.reuse ;  /* 0x00000001b9b9e824 */ /* 0x100fe200078e0a00 */
[----:B------:R-:W-:Y:S01]  /*48f0*/  ISETP.GT.U32.AND P6, PT, R0, R186, PT ;  /* 0x000000ba0000720c */ /* 0x000fe20003fc4070 */
[----:B------:R-:W-:Y:S01]  /*4900*/  @!P5 IMAD.MOV R181, RZ, RZ, -R181 ;  /* 0x000000ffffb5d224 */ /* 0x000fe200078e0ab5 */
[----:B------:R-:W-:Y:S01]  /*4910*/  ISETP.GE.AND P5, PT, R10, RZ, PT ;  /* 0x000000ff0a00720c */ /* 0x000fe20003fa6270 */
[----:B------:R-:W-:Y:S01]  /*4920*/  IMAD.MOV R5, RZ, RZ, -R5 ;  /* 0x000000ffff057224 */ /* 0x000fe200078e0a05 */
[----:B------:R-:W-:Y:S01]  /*4930*/  LOP3.LUT R10, R3, 0xa2, RZ, 0xfc, !PT ;  /* 0x000000a2030a7812 */ /* 0x000fe200078efcff */
[----:B------:R-:W-:Y:S01]  /*4940*/  @!P0 IMAD.MOV R183, RZ, RZ, -R183 ;  /* 0x000000ffffb78224 */ /* 0x000fe200078e0ab7 */
[----:B------:R-:W-:Y:S01]  /*4950*/  ISETP.GE.AND P0, PT, R8, RZ, PT ;  /* 0x000000ff0800720c */ /* 0x000fe20003f06270 */
[C---:B------:R-:W-:Y:S01]  /*4960*/  IMAD R8, R0.reuse, R5, R9 ;  /* 0x0000000500087224 */ /* 0x040fe200078e0209 */
[----:B------:R-:W-:Y:S01]  /*4970*/  IABS R9, R10 ;  /* 0x0000000a00097213 */ /* 0x000fe20000000000 */
[----:B------:R-:W-:Y:S01]  /*4980*/  @!P3 IMAD.IADD R187, R187, 0x1, -R0 ;  /* 0x00000001bbbbb824 */ /* 0x000fe200078e0a00 */
[C---:B------:R-:W-:Y:S01]  /*4990*/  ISETP.GT.U32.AND P3, PT, R0.reuse, R185, PT ;  /* 0x000000b90000720c */ /* 0x040fe20003f64070 */
[----:B------:R-:W-:Y:S01]  /*49a0*/  @!P2 IMAD.MOV R182, RZ, RZ, -R182 ;  /* 0x000000ffffb6a224 */ /* 0x000fe200078e0ab6 */
[----:B------:R-:W-:Y:S01]  /*49b0*/  ISETP.GT.U32.AND P2, PT, R0, R190, PT ;  /* 0x000000be0000720c */ /* 0x000fe20003f44070 */
[----:B------:R-:W-:Y:S01]  /*49c0*/  @!P6 IMAD.IADD R186, R186, 0x1, -R0 ;  /* 0x00000001babae824 */ /* 0x000fe200078e0a00 */
[----:B------:R-:W-:Y:S01]  /*49d0*/  LOP3.LUT R184, R3, 0x1f0, RZ, 0xfc, !PT ;  /* 0x000001f003b87812 */ /* 0x000fe200078efcff */
[----:B------:R-:W-:Y:S01]  /*49e0*/  IMAD.HI.U32 R4, R2, R9, RZ ;  /* 0x0000000902047227 */ /* 0x000fe200078e00ff */
[----:B------:R-:W-:-:S02]  /*49f0*/  IABS R175, R194 ;  /* 0x000000c200af7213 */ /* 0x000fc40000000000 */
[C---:B------:R-:W-:Y:S01]  /*4a00*/  ISETP.GT.U32.AND P6, PT, R0.reuse, R186, PT ;  /* 0x000000ba0000720c */ /* 0x040fe20003fc4070 */
[----:B------:R-:W-:Y:S01]  /*4a10*/  IMAD.MOV R4, RZ, RZ, -R4 ;  /* 0x000000ffff047224 */ /* 0x000fe200078e0a04 */
[----:B------:R-:W-:Y:S01]  /*4a20*/  IABS R179, R184 ;  /* 0x000000b800b37213 */ /* 0x000fe20000000000 */
[--C-:B------:R-:W-:Y:S01]  /*4a30*/  @!P4 IMAD.IADD R189, R189, 0x1, -R0.reuse ;  /* 0x00000001bdbdc824 */ /* 0x100fe200078e0a00 */
[----:B------:R-:W-:Y:S01]  /*4a40*/  LOP3.LUT R193, R3, 0x1f2, RZ, 0xfc, !PT ;  /* 0x000001f203c17812 */ /* 0x000fe200078efcff */
[--C-:B------:R-:W-:Y:S01]  /*4a50*/  @!P3 IMAD.IADD R185, R185, 0x1, -R0.reuse ;  /* 0x00000001b9b9b824 */ /* 0x100fe200078e0a00 */
[C---:B------:R-:W-:Y:S01]  /*4a60*/  ISETP.GT.U32.AND P3, PT, R0.reuse, R8, PT ;  /* 0x000000080000720c */ /* 0x040fe20003f64070 */
[C---:B------:R-:W-:Y:S01]  /*4a70*/  IMAD R9, R0.reuse, R4, R9 ;  /* 0x0000000400097224 */ /* 0x040fe200078e0209 */
[----:B------:R-:W-:Y:S01]  /*4a80*/  ISETP.GT.U32.AND P4, PT, R0, R189, PT ;  /* 0x000000bd0000720c */ /* 0x000fe20003f84070 */
[----:B------:R-:W-:Y:S01]  /*4a90*/  @!P2 IMAD.IADD R190, R190, 0x1, -R0 ;  /* 0x00000001bebea824 */ /* 0x000fe200078e0a00 */
[----:B------:R-:W-:Y:S01]  /*4aa0*/  ISETP.GE.AND P2, PT, R11, RZ, PT ;  /* 0x000000ff0b00720c */ /* 0x000fe20003f46270 */
[----:B------:R-:W-:Y:S01]  /*4ab0*/  IMAD.HI.U32 R5, R2, R13, RZ ;  /* 0x0000000d02057227 */ /* 0x000fe200078e00ff */
[----:B------:R-:W-:-:S02]  /*4ac0*/  IABS R11, R16 ;  /* 0x00000010000b7213 */ /* 0x000fc40000000000 */
[----:B------:R-:W-:Y:S01]  /*4ad0*/  IABS R176, R193 ;  /* 0x000000c100b07213 */ /* 0x000fe20000000000 */
[----:B------:R-:W-:Y:S01]  /*4ae0*/  @!P6 IMAD.IADD R186, R186, 0x1, -R0 ;  /* 0x00000001babae824 */ /* 0x000fe200078e0a00 */
[C---:B------:R-:W-:Y:S01]  /*4af0*/  ISETP.GT.U32.AND P6, PT, R0.reuse, R9, PT ;  /* 0x000000090000720c */ /* 0x040fe20003fc4070 */
[----:B------:R-:W-:Y:S01]  /*4b00*/  @!P1 IMAD.MOV R190, RZ, RZ, -R190 ;  /* 0x000000ffffbe9224 */ /* 0x000fe200078e0abe */
[----:B------:R-:W-:Y:S01]  /*4b10*/  ISETP.GT.U32.AND P1, PT, R0, R187, PT ;  /* 0x000000bb0000720c */ /* 0x000fe20003f24070 */
[----:B------:R-:W-:Y:S01]  /*4b20*/  IMAD.HI.U32 R4, R2, R11, RZ ;  /* 0x0000000b02047227 */ /* 0x000fe200078e00ff */
[C---:B------:R-:W-:Y:S02]  /*4b30*/  LOP3.LUT R252, R3.reuse, 0x1f6, RZ, 0xfc, !PT ;  /* 0x000001f603fc7812 */ /* 0x040fe400078efcff */
[C---:B------:R-:W-:Y:S01]  /*4b40*/  LOP3.LUT R192, R3.reuse, 0x1f8, RZ, 0xfc, !PT ;  /* 0x000001f803c07812 */ /* 0x040fe200078efcff */
[----:B------:R-:W-:Y:S01]  /*4b50*/  @!P3 IMAD.IADD R8, R8, 0x1, -R0 ;  /* 0x000000010808b824 */ /* 0x000fe200078e0a00 */
[----:B------:R-:W-:Y:S01]  /*4b60*/  ISETP.GE.AND P3, PT, R10, RZ, PT ;  /* 0x000000ff0a00720c */ /* 0x000fe20003f66270 */
[----:B------:R-:W-:Y:S01]  /*4b70*/  IMAD.MOV R4, RZ, RZ, -R4 ;  /* 0x000000ffff047224 */ /* 0x000fe200078e0a04 */
[----:B------:R-:W-:Y:S01]  /*4b80*/  LOP3.LUT R191, R3, 0x1fa, RZ, 0xfc, !PT ;  /* 0x000001fa03bf7812 */ /* 0x000fe200078efcff */
[--C-:B------:R-:W-:Y:S01]  /*4b90*/  @!P4 IMAD.IADD R189, R189, 0x1, -R0.reuse ;  /* 0x00000001bdbdc824 */ /* 0x100fe200078e0a00 */
[----:B------:R-:W-:Y:S01]  /*4ba0*/  ISETP.GE.AND P4, PT, R12, RZ, PT ;  /* 0x000000ff0c00720c */ /* 0x000fe20003f86270 */
[----:B------:R-:W-:Y:S01]  /*4bb0*/  @!P6 IMAD.IADD R9, R9, 0x1, -R0 ;  /* 0x000000010909e824 */ /* 0x000fe200078e0a00 */
[----:B------:R-:W-:Y:S01]  /*4bc0*/  ISETP.GT.U32.AND P6, PT, R0, R8, PT ;  /* 0x000000080000720c */ /* 0x000fe20003fc4070 */
[----:B------:R-:W-:Y:S01]  /*4bd0*/  IMAD.HI.U32 R7, R2, R15, RZ ;  /* 0x0000000f02077227 */ /* 0x000fe200078e00ff */
[----:B------:R-:W-:-:S02]  /*4be0*/  @!P1 IADD3 R187, R187, -R0, RZ ;  /* 0x80000000bbbb9210 */ /* 0x000fc40007ffe0ff */
[----:B------:R-:W-:Y:S01]  /*4bf0*/  ISETP.GE.AND P1, PT, R14, RZ, PT ;  /* 0x000000ff0e00720c */ /* 0x000fe20003f26270 */
[----:B------:R-:W-:Y:S01]  /*4c00*/  IMAD.MOV R5, RZ, RZ, -R5 ;  /* 0x000000ffff057224 */ /* 0x000fe200078e0a05 */
[----:B------:R-:W-:Y:S01]  /*4c10*/  LOP3.LUT R6, R3, 0x1fc, RZ, 0xfc, !PT ;  /* 0x000001fc03067812 */ /* 0x000fe200078efcff */
[C---:B------:R-:W-:Y:S02]  /*4c20*/  IMAD R10, R0.reuse, R4, R11 ;  /* 0x00000004000a7224 */ /* 0x040fe400078e020b */
[----:B------:R-:W-:Y:S02]  /*4c30*/  IMAD.MOV R7, RZ, RZ, -R7 ;  /* 0x000000ffff077224 */ /* 0x000fe400078e0a07 */
[C---:B------:R-:W-:Y:S01]  /*4c40*/  IMAD R11, R0.reuse, R5, R13 ;  /* 0x00000005000b7224 */ /* 0x040fe200078e020d */
[----:B------:R-:W-:Y:S01]  /*4c50*/  IABS R13, R19 ;  /* 0x00000013000d7213 */ /* 0x000fe20000000000 */
[----:B------:R-:W-:Y:S01]  /*4c60*/  @!P5 IMAD.MOV R189, RZ, RZ, -R189 ;  /* 0x000000ffffbdd224 */ /* 0x000fe200078e0abd */
[C---:B------:R-:W-:Y:S01]  /*4c70*/  ISETP.GT.U32.AND P5, PT, R0.reuse, R10, PT ;  /* 0x0000000a0000720c */ /* 0x040fe20003fa4070 */
[----:B------:R-:W-:Y:S01]  /*4c80*/  @!P0 IMAD.MOV R185, RZ, RZ, -R185 ;  /* 0x000000ffffb98224 */ /* 0x000fe200078e0ab9 */
[C---:B------:R-:W-:Y:S01]  /*4c90*/  ISETP.GT.U32.AND P0, PT, R0.reuse, R9, PT ;  /* 0x000000090000720c */ /* 0x040fe20003f04070 */
[C---:B------:R-:W-:Y:S01]  /*4ca0*/  IMAD R12, R0.reuse, R7, R15 ;  /* 0x00000007000c7224 */ /* 0x040fe200078e020f */
[----:B------:R-:W-:Y:S01]  /*4cb0*/  IABS R7, R20 ;  /* 0x0000001400077213 */ /* 0x000fe20000000000 */
[----:B------:R-:W-:Y:S01]  /*4cc0*/  @!P2 IMAD.MOV R187, RZ, RZ, -R187 ;  /* 0x000000ffffbba224 */ /* 0x000fe200078e0abb */
[----:B------:R-:W-:Y:S01]  /*4cd0*/  ISETP.GT.U32.AND P2, PT, R0, R11, PT ;  /* 0x0000000b0000720c */ /* 0x000fe20003f44070 */
[----:B------:R-:W-:-:S04]  /*4ce0*/  IMAD.HI.U32 R4, R2, R13, RZ ;  /* 0x0000000d02047227 */ /* 0x000fc800078e00ff */
[----:B------:R-:W-:Y:S01]  /*4cf0*/  @!P6 IMAD.IADD R8, R8, 0x1, -R0 ;  /* 0x000000010808e824 */ /* 0x000fe200078e0a00 */
[----:B------:R-:W-:Y:S01]  /*4d00*/  ISETP.GT.U32.AND P6, PT, R0, R12, PT ;  /* 0x0000000c0000720c */ /* 0x000fe20003fc4070 */
[----:B------:R-:W-:Y:S02]  /*4d10*/  IMAD.MOV R5, RZ, RZ, -R4 ;  /* 0x000000ffff057224 */ /* 0x000fe400078e0a04 */
[----:B------:R-:W-:Y:S01]  /*4d20*/  @!P0 IADD3 R9, R9, -R0, RZ ;  /* 0x8000000009098210 */ /* 0x000fe20007ffe0ff */
[--C-:B------:R-:W-:Y:S01]  /*4d30*/  @!P5 IMAD.IADD R10, R10, 0x1, -R0.reuse ;  /* 0x000000010a0ad824 */ /* 0x100fe200078e0a00 */
[----:B------:R-:W-:Y:S01]  /*4d40*/  ISETP.GE.AND P0, PT, R17, RZ, PT ;  /* 0x000000ff1100720c */ /* 0x000fe20003f06270 */
[----:B------:R-:W-:Y:S01]  /*4d50*/  IMAD R13, R0, R5, R13 ;  /* 0x00000005000d7224 */ /* 0x000fe200078e020d */
[----:B------:R-:W-:Y:S01]  /*4d60*/  ISETP.GE.AND P5, PT, R18, RZ, PT ;  /* 0x000000ff1200720c */ /* 0x000fe20003fa6270 */
[----:B------:R-:W-:Y:S01]  /*4d70*/  @!P2 IMAD.IADD R11, R11, 0x1, -R0 ;  /* 0x000000010b0ba824 */ /* 0x000fe200078e0a00 */
[C---:B------:R-:W-:Y:S01]  /*4d80*/  ISETP.GT.U32.AND P2, PT, R0.reuse, R10, PT ;  /* 0x0000000a0000720c */ /* 0x040fe20003f44070 */
[----:B------:R-:W-:Y:S01]  /*4d90*/  @!P3 IMAD.MOV R9, RZ, RZ, -R9 ;  /* 0x000000ffff09b224 */ /* 0x000fe200078e0a09 */
[----:B------:R-:W-:Y:S01]  /*4da0*/  ISETP.GT.U32.AND P3, PT, R0, R13, PT ;  /* 0x0000000d0000720c */ /* 0x000fe20003f64070 */
[----:B------:R-:W-:Y:S01]  /*4db0*/  @!P4 IMAD.MOV R186, RZ, RZ, -R186 ;  /* 0x000000ffffbac224 */ /* 0x000fe200078e0aba */
[----:B------:R-:W-:Y:S01]  /*4dc0*/  ISETP.GE.AND P4, PT, R16, RZ, PT ;  /* 0x000000ff1000720c */ /* 0x000fe20003f86270 */
[----:B------:R-:W-:Y:S01]  /*4dd0*/  @!P6 IMAD.IADD R12, R12, 0x1, -R0 ;  /* 0x000000010c0ce824 */ /* 0x000fe200078e0a00 */
[----:B------:R-:W-:Y:S01]  /*4de0*/  ISETP.GT.U32.AND P6, PT, R0, R11, PT ;  /* 0x0000000b0000720c */ /* 0x000fe20003fc4070 */
[----:B------:R-:W-:Y:S01]  /*4df0*/  IMAD.HI.U32 R4, R2, R7, RZ ;  /* 0x0000000702047227 */ /* 0x000fe200078e00ff */
[----:B------:R-:W-:-:S02]  /*4e00*/  LOP3.LUT R16, R3, 0xae, RZ, 0xfc, !PT ;  /* 0x000000ae03107812 */ /* 0x000fc400078efcff */
[----:B------:R-:W-:Y:S01]  /*4e10*/  LOP3.LUT R18, R3, 0xb0, RZ, 0xfc, !PT ;  /* 0x000000b003127812 */ /* 0x000fe200078efcff */
[----:B------:R-:W-:Y:S01]  /*4e20*/  IMAD.MOV R4, RZ, RZ, -R4 ;  /* 0x000000ffff047224 */ /* 0x000fe200078e0a04 */
[----:B------:R-:W-:Y:S01]  /*4e30*/  IABS R15, R16 ;  /* 0x00000010000f7213 */ /* 0x000fe20000000000 */
[--C-:B------:R-:W-:Y:S01]  /*4e40*/  @!P2 IMAD.IADD R10, R10, 0x1, -R0.reuse ;  /* 0x000000010a0aa824 */ /* 0x100fe200078e0a00 */
[----:B------:R-:W-:Y:S01]  /*4e50*/  ISETP.GE.AND P2, PT, R19, RZ, PT ;  /* 0x000000ff1300720c */ /* 0x000fe20003f46270 */
[----:B------:R-:W-:Y:S01]  /*4e60*/  IMAD R14, R0, R4, R7 ;  /* 0x00000004000e7224 */ /* 0x000fe200078e0207 */
[----:B------:R-:W-:Y:S01]  /*4e70*/  LOP3.LUT R19, R3, 0xb2, RZ, 0xfc, !PT ;  /* 0x000000b203137812 */ /* 0x000fe200078efcff */
[----:B------:R-:W-:Y:S01]  /*4e80*/  @!P3 IMAD.IADD R13, R13, 0x1, -R0 ;  /* 0x000000010d0db824 */ /* 0x000fe200078e0a00 */
[----:B------:R-:W-:Y:S01]  /*4e90*/  IABS R7, R18 ;  /* 0x0000001200077213 */ /* 0x000fe20000000000 */
[----:B------:R-:W-:Y:S01]  /*4ea0*/  IMAD.HI.U32 R4, R2, R15, RZ ;  /* 0x0000000f02047227 */ /* 0x000fe200078e00ff */
[----:B------:R-:W-:-:S02]  /*4eb0*/  IABS R17, R19 ;  /* 0x0000001300117213 */ /* 0x000fc40000000000 */
[----:B------:R-:W-:Y:S01]  /*4ec0*/  ISETP.GE.AND P3, PT, R16, RZ, PT ;  /* 0x000000ff1000720c */ /* 0x000fe20003f66270 */
[----:B------:R-:W-:Y:S01]  /*4ed0*/  @!P6 IMAD.IADD R11, R11, 0x1, -R0 ;  /* 0x000000010b0be824 */ /* 0x000fe200078e0a00 */
[C---:B------:R-:W-:Y:S01]  /*4ee0*/  ISETP.GT.U32.AND P6, PT, R0.reuse, R14, PT ;  /* 0x0000000e0000720c */ /* 0x040fe20003fc4070 */
[----:B------:R-:W-:Y:S01]  /*4ef0*/  @!P4 IMAD.MOV R10, RZ, RZ, -R10 ;  /* 0x000000ffff0ac224 */ /* 0x000fe200078e0a0a */
[C---:B------:R-:W-:Y:S01]  /*4f00*/  ISETP.GT.U32.AND P4, PT, R0.reuse, R13, PT ;  /* 0x0000000d0000720c */ /* 0x040fe20003f84070 */
[----:B------:R-:W-:Y:S02]  /*4f10*/  IMAD.MOV R4, RZ, RZ, -R4 ;  /* 0x000000ffff047224 */ /* 0x000fe400078e0a04 */
[----:B------:R-:W-:Y:S01]  /*4f20*/  @!P1 IMAD.MOV R8, RZ, RZ, -R8 ;  /* 0x000000ffff089224 */ /* 0x000fe200078e0a08 */
[C---:B------:R-:W-:Y:S01]  /*4f30*/  ISETP.GT.U32.AND P1, PT, R0.reuse, R12, PT ;  /* 0x0000000c0000720c */ /* 0x040fe20003f24070 */
[----:B------:R-:W-:Y:S02]  /*4f40*/  IMAD R15, R0, R4, R15 ;  /* 0x00000004000f7224 */ /* 0x000fe400078e020f */
[----:B------:R-:W-:-:S04]  /*4f50*/  IMAD.HI.U32 R4, R2, R17, RZ ;  /* 0x0000001102047227 */ /* 0x000fc800078e00ff */
[----:B------:R-:W-:Y:S01]  /*4f60*/  IMAD.MOV R4, RZ, RZ, -R4 ;  /* 0x000000ffff047224 */ /* 0x000fe200078e0a04 */
[----:B------:R-:W-:Y:S01]  /*4f70*/  @!P6 IADD3 R14, R14, -R0, RZ ;  /* 0x800000000e0ee210 */ /* 0x000fe20007ffe0ff */
[----:B------:R-:W-:Y:S01]  /*4f80*/  @!P0 IMAD.MOV R11, RZ, RZ, -R11 ;  /* 0x000000ffff0b8224 */ /* 0x000fe200078e0a0b */
[C---:B------:R-:W-:Y:S01]  /*4f90*/  ISETP.GT.U32.AND P0, PT, R0.reuse, R15, PT ;  /* 0x0000000f0000720c */ /* 0x040fe20003f04070 */
[----:B------:R-:W-:Y:S01]  /*4fa0*/  @!P4 IMAD.IADD R13, R13, 0x1, -R0 ;  /* 0x000000010d0dc824 */ /* 0x000fe200078e0a00 */
[C---:B------:R-:W-:Y:S01]  /*4fb0*/  ISETP.GT.U32.AND P6, PT, R0.reuse, R14, PT ;  /* 0x0000000e0000720c */ /* 0x040fe20003fc4070 */
[----:B------:R-:W-:Y:S02]  /*4fc0*/  IMAD R17, R0, R4, R17 ;  /* 0x0000000400117224 */ /* 0x000fe400078e0211 */
[----:B------:R-:W-:-:S04]  /*4fd0*/  IMAD.HI.U32 R5, R2, R7, RZ ;  /* 0x0000000702057227 */ /* 0x000fc800078e00ff */
[----:B------:R-:W-:Y:S01]  /*4fe0*/  @!P2 IMAD.MOV R13, RZ, RZ, -R13 ;  /* 0x000000ffff0da224 */ /* 0x000fe200078e0a0d */
[----:B------:R-:W-:Y:S01]  /*4ff0*/  ISETP.GT.U32.AND P2, PT, R0, R17, PT ;  /* 0x000000110000720c */ /* 0x000fe20003f44070 */
[----:B------:R-:W-:Y:S01]  /*5000*/  @!P1 IMAD.IADD R12, R12, 0x1, -R0 ;  /* 0x000000010c0c9824 */ /* 0x000fe200078e0a00 */
[----:B------:R-:W-:Y:S01]  /*5010*/  ISETP.GE.AND P1, PT, R20, RZ, PT ;  /* 0x000000ff1400720c */ /* 0x000fe20003f26270 */
[----:B------:R-:W-:Y:S01]  /*5020*/  IMAD.MOV R5, RZ, RZ, -R5 ;  /* 0x000000ffff057224 */ /* 0x000fe200078e0a05 */
[----:B------:R-:W-:Y:S01]  /*5030*/  LOP3.LUT R20, R3, 0xb8, RZ, 0xfc, !PT ;  /* 0x000000b803147812 */ /* 0x000fe200078efcff */
[----:B------:R-:W-:Y:S01]  /*5040*/  @!P5 IMAD.MOV R12, RZ, RZ, -R12 ;  /* 0x000000ffff0cd224 */ /* 0x000fe200078e0a0c */
[----:B------:R-:W-:Y:S01]  /*5050*/  ISETP.GE.AND P5, PT, R18, RZ, PT ;  /* 0x000000ff1200720c */ /* 0x000fe20003fa6270 */
[--C-:B------:R-:W-:Y:S01]  /*5060*/  @!P0 IMAD.IADD R15, R15, 0x1, -R0.reuse ;  /* 0x000000010f0f8824 */ /* 0x100fe200078e0a00 */
[C---:B------:R-:W-:Y:S01]  /*5070*/  LOP3.LUT R18, R3.reuse, 0xb6, RZ, 0xfc, !PT ;  /* 0x000000b603127812 */ /* 0x040fe200078efcff */
[----:B------:R-:W-:Y:S01]  /*5080*/  IMAD R16, R0, R5, R7 ;  /* 0x0000000500107224 */ /* 0x000fe200078e0207 */
[----:B------:R-:W-:Y:S01]  /*5090*/  LOP3.LUT R5, R3, 0xb4, RZ, 0xfc, !PT ;  /* 0x000000b403057812 */ /* 0x000fe200078efcff */
[--C-:B------:R-:W-:Y:S01]  /*50a0*/  @!P6 IMAD.IADD R14, R14, 0x1, -R0.reuse ;  /* 0x000000010e0ee824 */ /* 0x100fe200078e0a00 */
[C---:B------:R-:W-:Y:S01]  /*50b0*/  ISETP.GT.U32.AND P0, PT, R0.reuse, R15, PT ;  /* 0x0000000f0000720c */ /* 0x040fe20003f04070 */
[----:B------:R-:W-:Y:S01]  /*50c0*/  @!P2 IMAD.IADD R17, R17, 0x1, -R0 ;  /* 0x000000011111a824 */ /* 0x000fe200078e0a00 */
[----:B------:R-:W-:Y:S01]  /*50d0*/  ISETP.GT.U32.AND P4, PT, R0, R16, PT ;  /* 0x000000100000720c */ /* 0x000fe20003f84070 */
[----:B------:R-:W-:Y:S01]  /*50e0*/  @!P1 IMAD.MOV R14, RZ, RZ, -R14 ;  /* 0x000000ffff0e9224 */ /* 0x000fe200078e0a0e */
[----:B------:R-:W-:Y:S01]  /*50f0*/  ISETP.GE.AND P6, PT, R19, RZ, PT ;  /* 0x000000ff1300720c */ /* 0x000fe20003fc6270 */
[----:B------:R-:W-:Y:S01]  /*5100*/  IMAD.HI.U32 R174, R2, R173, RZ ;  /* 0x000000ad02ae7227 */ /* 0x000fe200078e00ff */
[----:B------:R-:W-:-:S02]  /*5110*/  IABS R21, R18 ;  /* 0x0000001200157213 */ /* 0x000fc40000000000 */
[----:B------:R-:W-:Y:S01]  /*5120*/  IABS R19, R5 ;  /* 0x0000000500137213 */ /* 0x000fe20000000000 */
[----:B------:R-:W-:Y:S01]  /*5130*/  IMAD.MOV R174, RZ, RZ, -R174 ;  /* 0x000000ffffae7224 */ /* 0x000fe200078e0aae */
[----:B------:R-:W-:Y:S01]  /*5140*/  ISETP.GE.AND P1, PT, R5, RZ, PT ;  /* 0x000000ff0500720c */ /* 0x000fe20003f26270 */
[----:B------:R-:W-:Y:S01]  /*5150*/  IMAD.HI.U32 R5, R2, R21, RZ ;  /* 0x0000001502057227 */ /* 0x000fe200078e00ff */
[----:B------:R-:W-:Y:S02]  /*5160*/  ISETP.GT.U32.AND P2, PT, R0, R17, PT ;  /* 0x000000110000720c */ /* 0x000fe40003f44070 */
[----:B------:R-:W-:Y:S01]  /*5170*/  IABS R23, R20 ;  /* 0x0000001400177213 */ /* 0x000fe20000000000 */
[----:B------:R-:W-:Y:S01]  /*5180*/  IMAD.HI.U32 R4, R2, R19, RZ ;  /* 0x0000001302047227 */ /* 0x000fe200078e00ff */
[----:B------:R-:W-:-:S03]  /*5190*/  IADD3 R5, -R5, RZ, RZ ;  /* 0x000000ff05057210 */ /* 0x000fc60007ffe1ff */
[----:B------:R-:W-:Y:S02]  /*51a0*/  IMAD.MOV R4, RZ, RZ, -R4 ;  /* 0x000000ffff047224 */ /* 0x000fe400078e0a04 */
[--C-:B------:R-:W-:Y:S01]  /*51b0*/  @!P0 IMAD.IADD R15, R15, 0x1, -R0.reuse ;  /* 0x000000010f0f8824 */ /* 0x100fe200078e0a00 */
[----:B------:R-:W-:Y:S01]  /*51c0*/  ISETP.GE.AND P0, PT, R18, RZ, PT ;  /* 0x000000ff1200720c */ /* 0x000fe20003f06270 */
[--C-:B------:R-:W-:Y:S02]  /*51d0*/  @!P4 IMAD.IADD R16, R16, 0x1, -R0.reuse ;  /* 0x000000011010c824 */ /* 0x100fe400078e0a00 */
[C---:B------:R-:W-:Y:S01]  /*51e0*/  IMAD R18, R0.reuse, R4, R19 ;  /* 0x0000000400127224 */ /* 0x040fe200078e0213 */
[----:B------:R-:W-:Y:S01]  /*51f0*/  LOP3.LUT R4, R3, 0xba, RZ, 0xfc, !PT ;  /* 0x000000ba03047812 */ /* 0x000fe200078efcff */
[C---:B------:R-:W-:Y:S01]  /*5200*/  IMAD R19, R0.reuse, R5, R21 ;  /* 0x0000000500137224 */ /* 0x040fe200078e0215 */
[C---:B------:R-:W-:Y:S01]  /*5210*/  ISETP.GT.U32.AND P4, PT, R0.reuse, R16, PT ;  /* 0x000000100000720c */ /* 0x040fe20003f84070 */
[----:B------:R-:W-:Y:S01]  /*5220*/  @!P3 IMAD.MOV R15, RZ, RZ, -R15 ;  /* 0x000000ffff0fb224 */ /* 0x000fe200078e0a0f */
[C---:B------:R-:W-:Y:S01]  /*5230*/  ISETP.GT.U32.AND P3, PT, R0.reuse, R18, PT ;  /* 0x000000120000720c */ /* 0x040fe20003f64070 */
[----:B------:R-:W-:Y:S01]  /*5240*/  @!P2 IMAD.IADD R17, R17, 0x1, -R0 ;  /* 0x000000011111a824 */ /* 0x000fe200078e0a00 */
[----:B------:R-:W-:Y:S01]  /*5250*/  ISETP.GT.U32.AND P2, PT, R0, R19, PT ;  /* 0x000000130000720c */ /* 0x000fe20003f44070 */
[----:B------:R-:W-:-:S03]  /*5260*/  IMAD.HI.U32 R7, R2, R23, RZ ;  /* 0x0000001702077227 */ /* 0x000fc600078e00ff */
[----:B------:R-:W-:Y:S01]  /*5270*/  @!P6 IADD3 R17, -R17, RZ, RZ ;  /* 0x000000ff1111e210 */ /* 0x000fe20007ffe1ff */
[----:B------:R-:W-:Y:S02]  /*5280*/  IMAD.MOV R7, RZ, RZ, -R7 ;  /* 0x000000ffff077224 */ /* 0x000fe400078e0a07 */
[----:B------:R-:W-:-:S04]  /*5290*/  IMAD.HI.U32 R21, R2, R29, RZ ;  /* 0x0000001d02157227 */ /* 0x000fc800078e00ff */
[--C-:B------:R-:W-:Y:S01]  /*52a0*/  @!P4 IMAD.IADD R16, R16, 0x1, -R0.reuse ;  /* 0x000000011010c824 */ /* 0x100fe200078e0a00 */
[----:B------:R-:W-:Y:S01]  /*52b0*/  ISETP.GE.AND P4, PT, R20, RZ, PT ;  /* 0x000000ff1400720c */ /* 0x000fe20003f86270 */
[----:B------:R-:W-:Y:S01]  /*52c0*/  IMAD R20, R0, R7, R23 ;  /* 0x0000000700147224 */ /* 0x000fe200078e0217 */
[----:B------:R-:W-:Y:S01]  /*52d0*/  IABS R23, R4 ;  /* 0x0000000400177213 */ /* 0x000fe20000000000 */
[--C-:B------:R-:W-:Y:S02]  /*52e0*/  @!P3 IMAD.IADD R18, R18, 0x1, -R0.reuse ;  /* 0x000000011212b824 */ /* 0x100fe400078e0a00 */
[----:B------:R-:W-:Y:S01]  /*52f0*/  @!P2 IMAD.IADD R19, R19, 0x1, -R0 ;  /* 0x000000011313a824 */ /* 0x000fe200078e0a00 */
[----:B------:R-:W-:Y:S01]  /*5300*/  ISETP.GT.U32.AND P6, PT, R0, R20, PT ;  /* 0x000000140000720c */ /* 0x000fe20003fc4070 */
[----:B------:R-:W-:Y:S01]  /*5310*/  @!P5 IMAD.MOV R16, RZ, RZ, -R16 ;  /* 0x000000ffff10d224 */ /* 0x000fe200078e0a10 */
[----:B------:R-:W-:Y:S01]  /*5320*/  ISETP.GE.AND P5, PT, R4, RZ, PT ;  /* 0x000000ff0400720c */ /* 0x000fe20003fa6270 */
[----:B------:R-:W-:Y:S01]  /*5330*/  IMAD.HI.U32 R4, R2, R23, RZ ;  /* 0x0000001702047227 */ /* 0x000fe200078e00ff */
[----:B------:R-:W-:-:S02]  /*5340*/  ISETP.GT.U32.AND P3, PT, R0, R18, PT ;  /* 0x000000120000720c */ /* 0x000fc40003f64070 */
[----:B------:R-:W-:Y:S01]  /*5350*/  ISETP.GT.U32.AND P2, PT, R0, R19, PT ;  /* 0x000000130000720c */ /* 0x000fe20003f44070 */
[----:B------:R-:W-:Y:S02]  /*5360*/  IMAD.MOV R4, RZ, RZ, -R4 ;  /* 0x000000ffff047224 */ /* 0x000fe400078e0a04 */
[----:B------:R-:W-:-:S04]  /*5370*/  IMAD.HI.U32 R5, R2, R25, RZ ;  /* 0x0000001902057227 */ /* 0x000fc800078e00ff */
[----:B------:R-:W-:Y:S02]  /*5380*/  IMAD.MOV R24, RZ, RZ, -R21 ;  /* 0x000000ffff187224 */ /* 0x000fe400078e0a15 */
[----:B------:R-:W-:Y:S02]  /*5390*/  IMAD R21, R0, R4, R23 ;  /* 0x0000000400157224 */ /* 0x000fe400078e0217 */
[----:B------:R-:W-:Y:S02]  /*53a0*/  IMAD.MOV R5, RZ, RZ, -R5 ;  /* 0x000000ffff057224 */ /* 0x000fe400078e0a05 */
[--C-:B------:R-:W-:Y:S01]  /*53b0*/  @!P3 IMAD.IADD R18, R18, 0x1, -R0.reuse ;  /* 0x000000011212b824 */ /* 0x100fe200078e0a00 */
[----:B------:R-:W-:Y:S01]  /*53c0*/  ISETP.GE.AND P3, PT, R22, RZ, PT ;  /* 0x000000ff1600720c */ /* 0x000fe20003f66270 */
[--C-:B------:R-:W-:Y:S01]  /*53d0*/  @!P2 IMAD.IADD R19, R19, 0x1, -R0.reuse ;  /* 0x000000011313a824 */ /* 0x100fe200078e0a00 */
[C---:B------:R-:W-:Y:S01]  /*53e0*/  ISETP.GT.U32.AND P2, PT, R0.reuse, R21, PT ;  /* 0x000000150000720c */ /* 0x040fe20003f44070 */
[----:B------:R-:W-:Y:S01]  /*53f0*/  IMAD R22, R0, R5, R25 ;  /* 0x0000000500167224 */ /* 0x000fe200078e0219 */
[----:B------:R-:W-:Y:S01]  /*5400*/  IABS R25, R31 ;  /* 0x0000001f00197213 */ /* 0x000fe20000000000 */
[----:B------:R-:W-:-:S02]  /*5410*/  @!P6 IMAD.IADD R20, R20, 0x1, -R0 ;  /* 0x000000011414e824 */ /* 0x000fc400078e0a00 */
[----:B------:R-:W-:Y:S01]  /*5420*/  IMAD.HI.U32 R7, R2, R27, RZ ;  /* 0x0000001b02077227 */ /* 0x000fe200078e00ff */
[----:B------:R-:W-:-:S03]  /*5430*/  ISETP.GT.U32.AND P6, PT, R0, R22, PT ;  /* 0x000000160000720c */ /* 0x000fc60003fc4070 */
[----:B------:R-:W-:Y:S02]  /*5440*/  IMAD.MOV R7, RZ, RZ, -R7 ;  /* 0x000000ffff077224 */ /* 0x000fe400078e0a07 */
[----:B------:R-:W-:Y:S02]  /*5450*/  @!P1 IMAD.MOV R18, RZ, RZ, -R18 ;  /* 0x000000ffff129224 */ /* 0x000fe400078e0a12 */
[--C-:B------:R-:W-:Y:S01]  /*5460*/  @!P2 IMAD.IADD R21, R21, 0x1, -R0.reuse ;  /* 0x000000011515a824 */ /* 0x100fe200078e0a00 */
[C---:B------:R-:W-:Y:S01]  /*5470*/  ISETP.GT.U32.AND P2, PT, R0.reuse, R20, PT ;  /* 0x000000140000720c */ /* 0x040fe20003f44070 */
[----:B------:R-:W-:Y:S01]  /*5480*/  IMAD R23, R0, R7, R27 ;  /* 0x0000000700177224 */ /* 0x000fe200078e021b */
[----:B------:R-:W-:Y:S01]  /*5490*/  IABS R7, R32 ;  /* 0x0000002000077213 */ /* 0x000fe20000000000 */
[----:B------:R-:W-:Y:S01]  /*54a0*/  IMAD.HI.U32 R4, R2, R25, RZ ;  /* 0x0000001902047227 */ /* 0x000fe200078e00ff */
[----:B------:R-:W-:Y:S02]  /*54b0*/  ISETP.GT.U32.AND P1, PT, R0, R21, PT ;  /* 0x000000150000720c */ /* 0x000fe40003f24070 */
[----:B------:R-:W-:Y:S01]  /*54c0*/  IABS R27, R33 ;  /* 0x00000021001b7213 */ /* 0x000fe20000000000 */
[----:B------:R-:W-:-:S02]  /*54d0*/  @!P6 IMAD.IADD R22, R22, 0x1, -R0 ;  /* 0x000000011616e824 */ /* 0x000fc400078e0a00 */
[----:B------:R-:W-:Y:S01]  /*54e0*/  IMAD R24, R0, R24, R29 ;  /* 0x0000001800187224 */ /* 0x000fe200078e021d */
[----:B------:R-:W-:Y:S01]  /*54f0*/  IABS R29, R34 ;  /* 0x00000022001d7213 */ /* 0x000fe20000000000 */
[----:B------:R-:W-:Y:S01]  /*5500*/  IMAD.HI.U32 R5, R2, R7, RZ ;  /* 0x0000000702057227 */ /* 0x000fe200078e00ff */
[----:B------:R-:W-:-:S03]  /*5510*/  ISETP.GT.U32.AND P6, PT, R0, R22, PT ;  /* 0x000000160000720c */ /* 0x000fc60003fc4070 */
[----:B------:R-:W-:Y:S02]  /*5520*/  IMAD.MOV R4, RZ, RZ, -R4 ;  /* 0x000000ffff047224 */ /* 0x000fe400078e0a04 */
[--C-:B------:R-:W-:Y:S01]  /*5530*/  @!P2 IMAD.IADD R20, R20, 0x1, -R0.reuse ;  /* 0x000000011414a824 */ /* 0x100fe200078e0a00 */
[C---:B------:R-:W-:Y:S01]  /*5540*/  ISETP.GT.U32.AND P2, PT, R0.reuse, R24, PT ;  /* 0x000000180000720c */ /* 0x040fe20003f44070 */
[----:B------:R-:W-:Y:S02]  /*5550*/  IMAD.MOV R26, RZ, RZ, -R5 ;  /* 0x000000ffff1a7224 */ /* 0x000fe400078e0a05 */
[----:B------:R-:W-:Y:S01]  /*5560*/  @!P0 IMAD.MOV R19, RZ, RZ, -R19 ;  /* 0x000000ffff138224 */ /* 0x000fe200078e0a13 */
[C---:B------:R-:W-:Y:S01]  /*5570*/  ISETP.GT.U32.AND P0, PT, R0.reuse, R23, PT ;  /* 0x000000170000720c */ /* 0x040fe20003f04070 */
[C---:B------:R-:W-:Y:S02]  /*5580*/  IMAD R25, R0.reuse, R4, R25 ;  /* 0x0000000400197224 */ /* 0x040fe400078e0219 */
[C---:B------:R-:W-:Y:S01]  /*5590*/  IMAD R26, R0.reuse, R26, R7 ;  /* 0x0000001a001a7224 */ /* 0x040fe200078e0207 */
[----:B------:R-:W-:Y:S01]  /*55a0*/  IABS R7, R35 ;  /* 0x0000002300077213 */ /* 0x000fe20000000000 */
[--C-:B------:R-:W-:Y:S01]  /*55b0*/  @!P1 IMAD.IADD R21, R21, 0x1, -R0.reuse ;  /* 0x0000000115159824 */ /* 0x100fe200078e0a00 */
[----:B------:R-:W-:Y:S01]  /*55c0*/  ISETP.GT.U32.AND P1, PT, R0, R25, PT ;  /* 0x000000190000720c */ /* 0x000fe20003f24070 */
[--C-:B------:R-:W-:Y:S01]  /*55d0*/  @!P6 IMAD.IADD R22, R22, 0x1, -R0.reuse ;  /* 0x000000011616e824 */ /* 0x100fe200078e0a00 */
[----:B------:R-:W-:Y:S01]  /*55e0*/  ISETP.GT.U32.AND P6, PT, R0, R26, PT ;  /* 0x0000001a0000720c */ /* 0x000fe20003fc4070 */
[----:B------:R-:W-:Y:S01]  /*55f0*/  @!P2 IMAD.IADD R24, R24, 0x1, -R0 ;  /* 0x000000011818a824 */ /* 0x000fe200078e0a00 */
[----:B------:R-:W-:Y:S01]  /*5600*/  ISETP.GE.AND P2, PT, R30, RZ, PT ;  /* 0x000000ff1e00720c */ /* 0x000fe20003f46270 */
[----:B------:R-:W-:Y:S01]  /*5610*/  IMAD.HI.U32 R5, R2, R29, RZ ;  /* 0x0000001d02057227 */ /* 0x000fe200078e00ff */
[----:B------:R-:W-:-:S03]  /*5620*/  LOP3.LUT R30, R3, 0xca, RZ, 0xfc, !PT ;  /* 0x000000ca031e7812 */ /* 0x000fc600078efcff */
[----:B------:R-:W-:Y:S01]  /*5630*/  @!P0 IMAD.IADD R23, R23, 0x1, -R0 ;  /* 0x0000000117178824 */ /* 0x000fe200078e0a00 */
[----:B------:R-:W-:Y:S01]  /*5640*/  IADD3 R5, -R5, RZ, RZ ;  /* 0x000000ff05057210 */ /* 0x000fe20007ffe1ff */
[----:B------:R-:W-:Y:S01]  /*5650*/  @!P4 IMAD.MOV R20, RZ, RZ, -R20 ;  /* 0x000000ffff14c224 */ /* 0x000fe200078e0a14 */
[C---:B------:R-:W-:Y:S01]  /*5660*/  ISETP.GT.U32.AND P4, PT, R0.reuse, R24, PT ;  /* 0x000000180000720c */ /* 0x040fe20003f84070 */
[--C-:B------:R-:W-:Y:S01]  /*5670*/  @!P1 IMAD.IADD R25, R25, 0x1, -R0.reuse ;  /* 0x0000000119199824 */ /* 0x100fe200078e0a00 */
[----:B------:R-:W-:Y:S01]  /*5680*/  ISETP.GT.U32.AND P1, PT, R0, R23, PT ;  /* 0x000000170000720c */ /* 0x000fe20003f24070 */
[----:B------:R-:W-:Y:S01]  /*5690*/  @!P6 IMAD.IADD R26, R26, 0x1, -R0 ;  /* 0x000000011a1ae824 */ /* 0x000fe200078e0a00 */
[----:B------:R-:W-:Y:S01]  /*56a0*/  ISETP.GE.AND P0, PT, R28, RZ, PT ;  /* 0x000000ff1c00720c */ /* 0x000fe20003f06270 */
[----:B------:R-:W-:Y:S01]  /*56b0*/  IMAD.HI.U32 R4, R2, R27, RZ ;  /* 0x0000001b02047227 */ /* 0x000fe200078e00ff */
[----:B------:R-:W-:-:S03]  /*56c0*/  ISETP.GT.U32.AND P6, PT, R0, R25, PT ;  /* 0x000000190000720c */ /* 0x000fc60003fc4070 */
[----:B------:R-:W-:Y:S01]  /*56d0*/  IMAD R28, R0, R5, R29 ;  /* 0x00000005001c7224 */ /* 0x000fe200078e021d */
[----:B------:R-:W-:Y:S01]  /*56e0*/  IABS R29, R30 ;  /* 0x0000001e001d7213 */ /* 0x000fe20000000000 */
[----:B------:R-:W-:Y:S02]  /*56f0*/  IMAD.MOV R4, RZ, RZ, -R4 ;  /* 0x000000ffff047224 */ /* 0x000fe400078e0a04 */
[--C-:B------:R-:W-:Y:S01]  /*5700*/  @!P4 IMAD.IADD R24, R24, 0x1, -R0.reuse ;  /* 0x000000011818c824 */ /* 0x100fe200078e0a00 */
[C---:B------:R-:W-:Y:S01]  /*5710*/  ISETP.GT.U32.AND P4, PT, R0.reuse, R28, PT ;  /* 0x0000001c0000720c */ /* 0x040fe20003f84070 */
[----:B------:R-:W-:Y:S01]  /*5720*/  @!P5 IMAD.MOV R21, RZ, RZ, -R21 ;  /* 0x000000ffff15d224 */ /* 0x000fe200078e0a15 */
[C---:B------:R-:W-:Y:S01]  /*5730*/  ISETP.GT.U32.AND P5, PT, R0.reuse, R26, PT ;  /* 0x0000001a0000720c */ /* 0x040fe20003fa4070 */
[----:B------:R-:W-:Y:S01]  /*5740*/  @!P1 IMAD.IADD R23, R23, 0x1, -R0 ;  /* 0x0000000117179824 */ /* 0x000fe200078e0a00 */
[----:B------:R-:W-:Y:S01]  /*5750*/  ISETP.GE.AND P1, PT, R31, RZ, PT ;  /* 0x000000ff1f00720c */ /* 0x000fe20003f26270 */
[----:B------:R-:W-:-:S02]  /*5760*/  IMAD R27, R0, R4, R27 ;  /* 0x00000004001b7224 */ /* 0x000fc400078e021b */
[----:B------:R-:W-:-:S04]  /*5770*/  IMAD.HI.U32 R4, R2, R29, RZ ;  /* 0x0000001d02047227 */ /* 0x000fc800078e00ff */
[----:B------:R-:W-:Y:S01]  /*5780*/  @!P6 IMAD.IADD R25, R25, 0x1, -R0 ;  /* 0x000000011919e824 */ /* 0x000fe200078e0a00 */
[----:B------:R-:W-:Y:S01]  /*5790*/  ISETP.GE.AND P6, PT, R32, RZ, PT ;  /* 0x000000ff2000720c */ /* 0x000fe20003fc6270 */
[----:B------:R-:W-:Y:S01]  /*57a0*/  IMAD.HI.U32 R5, R2, R7, RZ ;  /* 0x0000000702057227 */ /* 0x000fe200078e00ff */
[----:B------:R-:W-:-:S03]  /*57b0*/  LOP3.LUT R32, R3, 0xd2, RZ, 0xfc, !PT ;  /* 0x000000d203207812 */ /* 0x000fc600078efcff */
[----:B------:R-:W-:Y:S02]  /*57c0*/  IMAD.MOV R4, RZ, RZ, -R4 ;  /* 0x000000ffff047224 */ /* 0x000fe400078e0a04 */
[----:B------:R-:W-:Y:S01]  /*57d0*/  @!P3 IMAD.MOV R22, RZ, RZ, -R22 ;  /* 0x000000ffff16b224 */ /* 0x000fe200078e0a16 */
[C---:B------:R-:W-:Y:S01]  /*57e0*/  ISETP.GT.U32.AND P3, PT, R0.reuse, R27, PT ;  /* 0x0000001b0000720c */ /* 0x040fe20003f64070 */
[----:B------:R-:W-:Y:S02]  /*57f0*/  IMAD.MOV R5, RZ, RZ, -R5 ;  /* 0x000000ffff057224 */ /* 0x000fe400078e0a05 */
[----:B------:R-:W-:Y:S01]  /*5800*/  IMAD R29, R0, R4, R29 ;  /* 0x00000004001d7224 */ /* 0x000fe200078e021d */
[----:B------:R-:W-:Y:S01]  /*5810*/  LOP3.LUT R4, R3, 0xce, RZ, 0xfc, !PT ;  /* 0x000000ce03047812 */ /* 0x000fe200078efcff */
[--C-:B------:R-:W-:Y:S01]  /*5820*/  @!P4 IMAD.IADD R28, R28, 0x1, -R0.reuse ;  /* 0x000000011c1cc824 */ /* 0x100fe200078e0a00 */
[----:B------:R-:W-:Y:S01]  /*5830*/  ISETP.GE.AND P4, PT, R30, RZ, PT ;  /* 0x000000ff1e00720c */ /* 0x000fe20003f86270 */
[----:B------:R-:W-:Y:S01]  /*5840*/  @!P5 IMAD.IADD R26, R26, 0x1, -R0 ;  /* 0x000000011a1ad824 */ /* 0x000fe200078e0a00 */
[----:B------:R-:W-:Y:S01]  /*5850*/  IABS R31, R4 ;  /* 0x00000004001f7213 */ /* 0x000fe20000000000 */
[C---:B------:R-:W-:Y:S01]  /*5860*/  IMAD R30, R0.reuse, R5, R7 ;  /* 0x00000005001e7224 */ /* 0x040fe200078e0207 */
[----:B------:R-:W-:Y:S01]  /*5870*/  ISETP.GE.AND P5, PT, R33, RZ, PT ;  /* 0x000000ff2100720c */ /* 0x000fe20003fa6270 */
[----:B------:R-:W-:Y:S01]  /*5880*/  @!P1 IMAD.MOV R25, RZ, RZ, -R25 ;  /* 0x000000ffff199224 */ /* 0x000fe200078e0a19 */
[C---:B------:R-:W-:Y:S01]  /*5890*/  ISETP.GT.U32.AND P1, PT, R0.reuse, R29, PT ;  /* 0x0000001d0000720c */ /* 0x040fe20003f24070 */
[----:B------:R-:W-:Y:S01]  /*58a0*/  @!P2 IMAD.MOV R24, RZ, RZ, -R24 ;  /* 0x000000ffff18a224 */ /* 0x000fe200078e0a18 */
[C---:B------:R-:W-:Y:S01]  /*58b0*/  ISETP.GT.U32.AND P2, PT, R0.reuse, R28, PT ;  /* 0x0000001c0000720c */ /* 0x040fe20003f44070 */
[----:B------:R-:W-:Y:S01]  /*58c0*/  @!P6 IMAD.MOV R26, RZ, RZ, -R26 ;  /* 0x000000ffff1ae224 */ /* 0x000fe200078e0a1a */
[C---:B------:R-:W-:Y:S01]  /*58d0*/  ISETP.GT.U32.AND P6, PT, R0.reuse, R30, PT ;  /* 0x0000001e0000720c */ /* 0x040fe20003fc4070 */
[----:B------:R-:W-:Y:S01]  /*58e0*/  @!P0 IMAD.MOV R23, RZ, RZ, -R23 ;  /* 0x000000ffff178224 */ /* 0x000fe200078e0a17 */
[----:B------:R-:W-:Y:S01]  /*58f0*/  @!P3 IADD3 R27, R27, -R0, RZ ;  /* 0x800000001b1bb210 */ /* 0x000fe20007ffe0ff */
[----:B------:R-:W-:Y:S01]  /*5900*/  IMAD R173, R0, R174, R173 ;  /* 0x000000ae00ad7224 */ /* 0x000fe200078e02ad */
[----:B------:R-:W-:Y:S01]  /*5910*/  LOP3.LUT R5, R3, 0xd0, RZ, 0xfc, !PT ;  /* 0x000000d003057812 */ /* 0x000fe200078efcff */
[----:B------:R-:W-:Y:S01]  /*5920*/  IMAD.HI.U32 R177, R2, R179, RZ ;  /* 0x000000b302b17227 */ /* 0x000fe200078e00ff */
[----:B------:R-:W-:-:S02]  /*5930*/  ISETP.GT.U32.AND P0, PT, R0, R27, PT ;  /* 0x0000001b0000720c */ /* 0x000fc40003f04070 */
[----:B------:R-:W-:Y:S01]  /*5940*/  ISETP.GE.AND P3, PT, R34, RZ, PT ;  /* 0x000000ff2200720c */ /* 0x000fe20003f66270 */
[--C-:B------:R-:W-:Y:S01]  /*5950*/  @!P1 IMAD.IADD R29, R29, 0x1, -R0.reuse ;  /* 0x000000011d1d9824 */ /* 0x100fe200078e0a00 */
[----:B------:R-:W-:Y:S01]  /*5960*/  IABS R7, R5 ;  /* 0x0000000500077213 */ /* 0x000fe20000000000 */
[--C-:B------:R-:W-:Y:S01]  /*5970*/  @!P2 IMAD.IADD R28, R28, 0x1, -R0.reuse ;  /* 0x000000011c1ca824 */ /* 0x100fe200078e0a00 */
[----:B------:R-:W-:Y:S01]  /*5980*/  ISETP.GE.AND P2, PT, R4, RZ, PT ;  /* 0x000000ff0400720c */ /* 0x000fe20003f46270 */
[----:B------:R-:W-:Y:S01]  /*5990*/  IMAD.HI.U32 R4, R2, R31, RZ ;  /* 0x0000001f02047227 */ /* 0x000fe200078e00ff */
[----:B------:R-:W-:Y:S02]  /*59a0*/  ISETP.GE.AND P1, PT, R5, RZ, PT ;  /* 0x000000ff0500720c */ /* 0x000fe40003f26270 */
[----:B------:R-:W-:Y:S01]  /*59b0*/  IABS R33, R32 ;  /* 0x0000002000217213 */ /* 0x000fe20000000000 */
[--C-:B------:R-:W-:Y:S01]  /*59c0*/  @!P6 IMAD.IADD R30, R30, 0x1, -R0.reuse ;  /* 0x000000011e1ee824 */ /* 0x100fe200078e0a00 */
[----:B------:R-:W-:Y:S01]  /*59d0*/  ISETP.GT.U32.AND P6, PT, R0, R29, PT ;  /* 0x0000001d0000720c */ /* 0x000fe20003fc4070 */
[----:B------:R-:W-:Y:S01]  /*59e0*/  @!P0 IMAD.IADD R27, R27, 0x1, -R0 ;  /* 0x000000011b1b8824 */ /* 0x000fe200078e0a00 */
[----:B------:R-:W-:Y:S01]  /*59f0*/  IADD3 R4, -R4, RZ, RZ ;  /* 0x000000ff04047210 */ /* 0x000fe20007ffe1ff */
[----:B------:R-:W-:Y:S01]  /*5a00*/  IMAD.HI.U32 R5, R2, R7, RZ ;  /* 0x0000000702057227 */ /* 0x000fe200078e00ff */
[----:B------:R-:W-:-:S02]  /*5a10*/  ISETP.GE.AND P0, PT, R35, RZ, PT ;  /* 0x000000ff2300720c */ /* 0x000fc40003f06270 */
[C---:B------:R-:W-:Y:S01]  /*5a20*/  LOP3.LUT R34, R3.reuse, 0xd6, RZ, 0xfc, !PT ;  /* 0x000000d603227812 */ /* 0x040fe200078efcff */
[C---:B------:R-:W-:Y:S01]  /*5a30*/  IMAD R31, R0.reuse, R4, R31 ;  /* 0x00000004001f7224 */ /* 0x040fe200078e021f */
[----:B------:R-:W-:Y:S01]  /*5a40*/  LOP3.LUT R4, R3, 0xd4, RZ, 0xfc, !PT ;  /* 0x000000d403047812 */ /* 0x000fe200078efcff */
[----:B------:R-:W-:Y:S01]  /*5a50*/  @!P5 IMAD.MOV R27, RZ, RZ, -R27 ;  /* 0x000000ffff1bd224 */ /* 0x000fe200078e0a1b */
[C---:B------:R-:W-:Y:S01]  /*5a60*/  ISETP.GT.U32.AND P5, PT, R0.reuse, R30, PT ;  /* 0x0000001e0000720c */ /* 0x040fe20003fa4070 */
[----:B------:R-:W-:Y:S01]  /*5a70*/  IMAD.MOV R5, RZ, RZ, -R5 ;  /* 0x000000ffff057224 */ /* 0x000fe200078e0a05 */
[----:B------:R-:W-:Y:S01]  /*5a80*/  IABS R35, R34 ;  /* 0x0000002200237213 */ /* 0x000fe20000000000 */
[----:B------:R-:W-:Y:S01]  /*5a90*/  @!P6 IMAD.IADD R29, R29, 0x1, -R0 ;  /* 0x000000011d1de824 */ /* 0x000fe200078e0a00 */
[----:B------:R-:W-:Y:S01]  /*5aa0*/  ISETP.GT.U32.AND P6, PT, R0, R31, PT ;  /* 0x0000001f0000720c */ /* 0x000fe20003fc4070 */
[----:B------:R-:W-:Y:S01]  /*5ab0*/  @!P3 IMAD.MOV R28, RZ, RZ, -R28 ;  /* 0x000000ffff1cb224 */ /* 0x000fe200078e0a1c */
[----:B------:R-:W-:Y:S01]  /*5ac0*/  ISETP.GE.AND P3, PT, R32, RZ, PT ;  /* 0x000000ff2000720c */ /* 0x000fe20003f66270 */
[----:B------:R-:W-:Y:S01]  /*5ad0*/  IMAD R32, R0, R5, R7 ;  /* 0x0000000500207224 */ /* 0x000fe200078e0207 */
[----:B------:R-:W-:Y:S01]  /*5ae0*/  IABS R7, R4 ;  /* 0x0000000400077213 */ /* 0x000fe20000000000 */
[----:B------:R-:W-:Y:S01]  /*5af0*/  @!P4 IMAD.MOV R29, RZ, RZ, -R29 ;  /* 0x000000ffff1dc224 */ /* 0x000fe200078e0a1d */
[----:B------:R-:W-:-:S02]  /*5b00*/  IABS R174, R195 ;  /* 0x000000c300ae7213 */ /* 0x000fc40000000000 */
[----:B------:R-:W-:Y:S01]  /*5b10*/  ISETP.GT.U32.AND P4, PT, R0, R32, PT ;  /* 0x000000200000720c */ /* 0x000fe20003f84070 */
[----:B------:R-:W-:Y:S01]  /*5b20*/  @!P5 IMAD.IADD R30, R30, 0x1, -R0 ;  /* 0x000000011e1ed824 */ /* 0x000fe200078e0a00 */
[----:B------:R-:W-:Y:S01]  /*5b30*/  ISETP.GE.AND P5, PT, R4, RZ, PT ;  /* 0x000000ff0400720c */ /* 0x000fe20003fa6270 */
[----:B------:R-:W-:-:S04]  /*5b40*/  IMAD.HI.U32 R4, R2, R33, RZ ;  /* 0x0000002102047227 */ /* 0x000fc800078e00ff */
[----:B------:R-:W-:Y:S02]  /*5b50*/  @!P6 IMAD.IADD R31, R31, 0x1, -R0 ;  /* 0x000000011f1fe824 */ /* 0x000fe400078e0a00 */
[----:B------:R-:W-:Y:S02]  /*5b60*/  IMAD.MOV R5, RZ, RZ, -R4 ;  /* 0x000000ffff057224 */ /* 0x000fe400078e0a04 */
[----:B------:R-:W-:Y:S01]  /*5b70*/  IMAD.HI.U32 R4, R2, R7, RZ ;  /* 0x0000000702047227 */ /* 0x000fe200078e00ff */
[----:B------:R-:W-:-:S03]  /*5b80*/  ISETP.GT.U32.AND P6, PT, R0, R31, PT ;  /* 0x0000001f0000720c */ /* 0x000fc60003fc4070 */
[----:B------:R-:W-:Y:S02]  /*5b90*/  @!P4 IMAD.IADD R32, R32, 0x1, -R0 ;  /* 0x000000012020c824 */ /* 0x000fe400078e0a00 */
[----:B------:R-:W-:Y:S02]  /*5ba0*/  IMAD.MOV R4, RZ, RZ, -R4 ;  /* 0x000000ffff047224 */ /* 0x000fe400078e0a04 */
[----:B------:R-:W-:Y:S01]  /*5bb0*/  @!P0 IMAD.MOV R30, RZ, RZ, -R30 ;  /* 0x000000ffff1e8224 */ /* 0x000fe200078e0a1e */
[----:B------:R-:W-:Y:S01]  /*5bc0*/  ISETP.GE.AND P0, PT, R34, RZ, PT ;  /* 0x000000ff2200720c */ /* 0x000fe20003f06270 */
[C---:B------:R-:W-:Y:S01]  /*5bd0*/  IMAD R34, R0.reuse, R4, R7 ;  /* 0x0000000400227224 */ /* 0x040fe200078e0207 */
[C---:B------:R-:W-:Y:S01]  /*5be0*/  ISETP.GT.U32.AND P4, PT, R0.reuse, R32, PT ;  /* 0x000000200000720c */ /* 0x040fe20003f84070 */
[----:B------:R-:W-:Y:S01]  /*5bf0*/  IMAD R33, R0, R5, R33 ;  /* 0x0000000500217224 */ /* 0x000fe200078e0221 */
[----:B------:R-:W-:Y:S01]  /*5c00*/  IABS R7, R40 ;  /* 0x0000002800077213 */ /* 0x000fe20000000000 */
[----:B------:R-:W-:-:S04]  /*5c10*/  IMAD.HI.U32 R4, R2, R35, RZ ;  /* 0x0000002302047227 */ /* 0x000fc800078e00ff */
[----:B------:R-:W-:-:S04]  /*5c20*/  IMAD.HI.U32 R5, R2, R37, RZ ;  /* 0x0000002502057227 */ /* 0x000fc800078e00ff */
[----:B------:R-:W-:Y:S01]  /*5c30*/  @!P6 IMAD.IADD R31, R31, 0x1, -R0 ;  /* 0x000000011f1fe824 */ /* 0x000fe200078e0a00 */
[C---:B------:R-:W-:Y:S01]  /*5c40*/  ISETP.GT.U32.AND P6, PT, R0.reuse, R33, PT ;  /* 0x000000210000720c */ /* 0x040fe20003fc4070 */
[----:B------:R-:W-:Y:S01]  /*5c50*/  IMAD.MOV R4, RZ, RZ, -R4 ;  /* 0x000000ffff047224 */ /* 0x000fe200078e0a04 */
[----:B------:R-:W-:Y:S01]  /*5c60*/  IADD3 R5, -R5, RZ, RZ ;  /* 0x000000ff05057210 */ /* 0x000fe20007ffe1ff */
[----:B------:R-:W-:Y:S01]  /*5c70*/  @!P2 IMAD.MOV R31, RZ, RZ, -R31 ;  /* 0x000000ffff1fa224 */ /* 0x000fe200078e0a1f */
[C---:B------:R-:W-:Y:S01]  /*5c80*/  ISETP.GT.U32.AND P2, PT, R0.reuse, R34, PT ;  /* 0x000000220000720c */ /* 0x040fe20003f44070 */
[----:B------:R-:W-:Y:S02]  /*5c90*/  IMAD R35, R0, R4, R35 ;  /* 0x0000000400237224 */ /* 0x000fe400078e0223 */
[----:B------:R-:W-:Y:S02]  /*5ca0*/  @!P4 IMAD.IADD R32, R32, 0x1, -R0 ;  /* 0x000000012020c824 */ /* 0x000fe400078e0a00 */
[C---:B------:R-:W-:Y:S01]  /*5cb0*/  IMAD R36, R0.reuse, R5, R37 ;  /* 0x0000000500247224 */ /* 0x040fe200078e0225 */
[----:B------:R-:W-:Y:S01]  /*5cc0*/  ISETP.GT.U32.AND P4, PT, R0, R35, PT ;  /* 0x000000230000720c */ /* 0x000fe20003f84070 */
[----:B------:R-:W-:Y:S01]  /*5cd0*/  IMAD.HI.U32 R4, R2, R7, RZ ;  /* 0x0000000702047227 */ /* 0x000fe200078e00ff */
[----:B------:R-:W-:-:S03]  /*5ce0*/  IABS R5, R42 ;  /* 0x0000002a00057213 */ /* 0x000fc60000000000 */
[--C-:B------:R-:W-:Y:S01]  /*5cf0*/  @!P6 IMAD.IADD R33, R33, 0x1, -R0.reuse ;  /* 0x000000012121e824 */ /* 0x100fe200078e0a00 */
[----:B------:R-:W-:Y:S01]  /*5d00*/  ISETP.GT.U32.AND P6, PT, R0, R36, PT ;  /* 0x000000240000720c */ /* 0x000fe20003fc4070 */
[----:B------:R-:W-:Y:S02]  /*5d10*/  @!P2 IMAD.IADD R34, R34, 0x1, -R0 ;  /* 0x000000012222a824 */ /* 0x000fe400078e0a00 */
[----:B------:R-:W-:Y:S01]  /*5d20*/  IMAD.MOV R4, RZ, RZ, -R4 ;  /* 0x000000ffff047224 */ /* 0x000fe200078e0a04 */
[C---:B------:R-:W-:Y:S01]  /*5d30*/  ISETP.GT.U32.AND P2, PT, R0.reuse, R33, PT ;  /* 0x000000210000720c */ /* 0x040fe20003f44070 */
[----:B------:R-:W-:Y:S02]  /*5d40*/  @!P1 IMAD.MOV R32, RZ, RZ, -R32 ;  /* 0x000000ffff209224 */ /* 0x000fe400078e0a20 */
[----:B------:R-:W-:Y:S01]  /*5d50*/  @!P4 IMAD.IADD R35, R35, 0x1, -R0 ;  /* 0x000000012323c824 */ /* 0x000fe200078e0a00 */
[C---:B------:R-:W-:Y:S01]  /*5d60*/  ISETP.GT.U32.AND P4, PT, R0.reuse, R34, PT ;  /* 0x000000220000720c */ /* 0x040fe20003f84070 */
[----:B------:R-:W-:Y:S01]  /*5d70*/  IMAD R37, R0, R4, R7 ;  /* 0x0000000400257224 */ /* 0x000fe200078e0207 */
[----:B------:R-:W-:Y:S01]  /*5d80*/  IABS R7, R44 ;  /* 0x0000002c00077213 */ /* 0x000fe20000000000 */
[----:B------:R-:W-:-:S04]  /*5d90*/  IMAD.HI.U32 R4, R2, R5, RZ ;  /* 0x0000000502047227 */ /* 0x000fc800078e00ff */
[----:B------:R-:W-:Y:S01]  /*5da0*/  @!P6 IMAD.IADD R36, R36, 0x1, -R0 ;  /* 0x000000012424e824 */ /* 0x000fe200078e0a00 */
[C---:B------:R-:W-:Y:S01]  /*5db0*/  ISETP.GT.U32.AND P6, PT, R0.reuse, R35, PT ;  /* 0x000000230000720c */ /* 0x040fe20003fc4070 */
[----:B------:R-:W-:Y:S02]  /*5dc0*/  IMAD.MOV R4, RZ, RZ, -R4 ;  /* 0x000000ffff047224 */ /* 0x000fe400078e0a04 */
[--C-:B------:R-:W-:Y:S01]  /*5dd0*/  @!P2 IMAD.IADD R33, R33, 0x1, -R0.reuse ;  /* 0x000000012121a824 */ /* 0x100fe200078e0a00 */
[----:B------:R-:W-:Y:S01]  /*5de0*/  ISETP.GT.U32.AND P2, PT, R0, R37, PT ;  /* 0x000000250000720c */ /* 0x000fe20003f44070 */
[----:B------:R-:W-:Y:S01]  /*5df0*/  @!P4 IMAD.IADD R34, R34, 0x1, -R0 ;  /* 0x000000012222c824 */ /* 0x000fe200078e0a00 */
[----:B------:R-:W-:Y:S01]  /*5e00*/  ISETP.GE.AND P4, PT, R38, RZ, PT ;  /* 0x000000ff2600720c */ /* 0x000fe20003f86270 */
[C---:B------:R-:W-:Y:S01]  /*5e10*/  IMAD R38, R0.reuse, R4, R5 ;  /* 0x0000000400267224 */ /* 0x040fe200078e0205 */
[----:B------:R-:W-:Y:S01]  /*5e20*/  ISETP.GT.U32.AND P1, PT, R0, R36, PT ;  /* 0x000000240000720c */ /* 0x000fe20003f24070 */
[----:B------:R-:W-:-:S04]  /*5e30*/  IMAD.HI.U32 R4, R2, R39, RZ ;  /* 0x0000002702047227 */ /* 0x000fc800078e00ff */
[----:B------:R-:W-:Y:S01]  /*5e40*/  @!P6 IMAD.IADD R35, R35, 0x1, -R0 ;  /* 0x000000012323e824 */ /* 0x000fe200078e0a00 */
[C---:B------:R-:W-:Y:S01]  /*5e50*/  ISETP.GT.U32.AND P6, PT, R0.reuse, R38, PT ;  /* 0x000000260000720c */ /* 0x040fe20003fc4070 */
[----:B------:R-:W-:Y:S02]  /*5e60*/  IMAD.MOV R4, RZ, RZ, -R4 ;  /* 0x000000ffff047224 */ /* 0x000fe400078e0a04 */
[----:B------:R-:W-:Y:S02]  /*5e70*/  @!P5 IMAD.MOV R34, RZ, RZ, -R34 ;  /* 0x000000ffff22d224 */ /* 0x000fe400078e0a22 */
[----:B------:R-:W-:Y:S02]  /*5e80*/  IMAD R39, R0, R4, R39 ;  /* 0x0000000400277224 */ /* 0x000fe400078e0227 */
[----:B------:R-:W-:Y:S01]  /*5e90*/  IMAD.HI.U32 R4, R2, R41, RZ ;  /* 0x0000002902047227 */ /* 0x000fe200078e00ff */
[----:B------:R-:W-:Y:S02]  /*5ea0*/  @!P1 IADD3 R36, R36, -R0, RZ ;  /* 0x8000000024249210 */ /* 0x000fe40007ffe0ff */
[----:B------:R-:W-:Y:S01]  /*5eb0*/  ISETP.GE.AND P1, PT, R40, RZ, PT ;  /* 0x000000ff2800720c */ /* 0x000fe20003f26270 */
[--C-:B------:R-:W-:Y:S01]  /*5ec0*/  @!P2 IMAD.IADD R37, R37, 0x1, -R0.reuse ;  /* 0x000000012525a824 */ /* 0x100fe200078e0a00 */
[----:B------:R-:W-:Y:S01]  /*5ed0*/  ISETP.GE.AND P2, PT, R42, RZ, PT ;  /* 0x000000ff2a00720c */ /* 0x000fe20003f46270 */
[----:B------:R-:W-:Y:S01]  /*5ee0*/  @!P6 IMAD.IADD R38, R38, 0x1, -R0 ;  /* 0x000000012626e824 */ /* 0x000fe200078e0a00 */
[----:B------:R-:W-:Y:S01]  /*5ef0*/  ISETP.GT.U32.AND P6, PT, R0, R39, PT ;  /* 0x000000270000720c */ /* 0x000fe20003fc4070 */
[----:B------:R-:W-:-:S02]  /*5f00*/  IMAD.MOV R4, RZ, RZ, -R4 ;  /* 0x000000ffff047224 */ /* 0x000fc400078e0a04 */
[----:B------:R-:W-:Y:S01]  /*5f10*/  @!P3 IMAD.MOV R33, RZ, RZ, -R33 ;  /* 0x000000ffff21b224 */ /* 0x000fe200078e0a21 */
[C---:B------:R-:W-:Y:S01]  /*5f20*/  ISETP.GT.U32.AND P5, PT, R0.reuse, R38, PT ;  /* 0x000000260000720c */ /* 0x040fe20003fa4070 */
[C---:B------:R-:W-:Y:S01]  /*5f30*/  IMAD R41, R0.reuse, R4, R41 ;  /* 0x0000000400297224 */ /* 0x040fe200078e0229 */
[----:B------:R-:W-:Y:S01]  /*5f40*/  ISETP.GT.U32.AND P3, PT, R0, R37, PT ;  /* 0x000000250000720c */ /* 0x000fe20003f64070 */
[----:B------:R-:W-:-:S04]  /*5f50*/  IMAD.HI.U32 R5, R2, R7, RZ ;  /* 0x0000000702057227 */ /* 0x000fc800078e00ff */
[----:B------:R-:W-:Y:S02]  /*5f60*/  IMAD.MOV R5, RZ, RZ, -R5 ;  /* 0x000000ffff057224 */ /* 0x000fe400078e0a05 */
[----:B------:R-:W-:Y:S01]  /*5f70*/  @!P0 IMAD.MOV R35, RZ, RZ, -R35 ;  /* 0x000000ffff238224 */ /* 0x000fe200078e0a23 */
[----:B------:R-:W-:Y:S01]  /*5f80*/  ISETP.GE.AND P0, PT, R43, RZ, PT ;  /* 0x000000ff2b00720c */ /* 0x000fe20003f06270 */
[----:B------:R-:W-:Y:S01]  /*5f90*/  IMAD R40, R0, R5, R7 ;  /* 0x0000000500287224 */ /* 0x000fe200078e0207 */
[----:B------:R-:W-:Y:S01]  /*5fa0*/  IABS R5, R46 ;  /* 0x0000002e00057213 */ /* 0x000fe20000000000 */
[--C-:B------:R-:W-:Y:S01]  /*5fb0*/  @!P5 IMAD.IADD R38, R38, 0x1, -R0.reuse ;  /* 0x000000012626d824 */ /* 0x100fe200078e0a00 */
[----:B------:R-:W-:Y:S01]  /*5fc0*/  ISETP.GT.U32.AND P5, PT, R0, R41, PT ;  /* 0x000000290000720c */ /* 0x000fe20003fa4070 */
[--C-:B------:R-:W-:Y:S01]  /*5fd0*/  @!P3 IMAD.IADD R37, R37, 0x1, -R0.reuse ;  /* 0x000000012525b824 */ /* 0x100fe200078e0a00 */
[----:B------:R-:W-:Y:S01]  /*5fe0*/  ISETP.GE.AND P3, PT, R44, RZ, PT ;  /* 0x000000ff2c00720c */ /* 0x000fe20003f66270 */
[----:B------:R-:W-:Y:S01]  /*5ff0*/  @!P6 IMAD.IADD R39, R39, 0x1, -R0 ;  /* 0x000000012727e824 */ /* 0x000fe200078e0a00 */
[----:B------:R-:W-:Y:S01]  /*6000*/  LOP3.LUT R44, R3, 0xe6, RZ, 0xfc, !PT ;  /* 0x000000e6032c7812 */ /* 0x000fe200078efcff */
[----:B------:R-:W-:Y:S01]  /*6010*/  IMAD.HI.U32 R4, R2, R5, RZ ;  /* 0x0000000502047227 */ /* 0x000fe200078e00ff */
[----:B------:R-:W-:-:S02]  /*6020*/  IABS R7, R48 ;  /* 0x0000003000077213 */ /* 0x000fc40000000000 */
[----:B------:R-:W-:Y:S01]  /*6030*/  IABS R43, R44 ;  /* 0x0000002c002b7213 */ /* 0x000fe20000000000 */
[----:B------:R-:W-:Y:S01]  /*6040*/  @!P1 IMAD.MOV R37, RZ, RZ, -R37 ;  /* 0x000000ffff259224 */ /* 0x000fe200078e0a25 */
[----:B------:R-:W-:Y:S01]  /*6050*/  ISETP.GT.U32.AND P1, PT, R0, R39, PT ;  /* 0x000000270000720c */ /* 0x000fe20003f24070 */
[----:B------:R-:W-:Y:S01]  /*6060*/  IMAD.MOV R42, RZ, RZ, -R4 ;  /* 0x000000ffff2a7224 */ /* 0x000fe200078e0a04 */
[----:B------:R-:W-:Y:S01]  /*6070*/  ISETP.GE.AND P6, PT, R45, RZ, PT ;  /* 0x000000ff2d00720c */ /* 0x000fe20003fc6270 */
[----:B------:R-:W-:Y:S01]  /*6080*/  @!P5 IMAD.IADD R41, R41, 0x1, -R0 ;  /* 0x000000012929d824 */ /* 0x000fe200078e0a00 */
[----:B------:R-:W-:Y:S01]  /*6090*/  IABS R45, R49 ;  /* 0x00000031002d7213 */ /* 0x000fe20000000000 */
[----:B------:R-:W-:-:S03]  /*60a0*/  IMAD.HI.U32 R4, R2, R43, RZ ;  /* 0x0000002b02047227 */ /* 0x000fc600078e00ff */
[C---:B------:R-:W-:Y:S01]  /*60b0*/  ISETP.GT.U32.AND P5, PT, R0.reuse, R41, PT ;  /* 0x000000290000720c */ /* 0x040fe20003fa4070 */
[----:B------:R-:W-:Y:S02]  /*60c0*/  IMAD.MOV R4, RZ, RZ, -R4 ;  /* 0x000000ffff047224 */ /* 0x000fe400078e0a04 */
[----:B------:R-:W-:Y:S01]  /*60d0*/  @!P4 IMAD.MOV R36, RZ, RZ, -R36 ;  /* 0x000000ffff24c224 */ /* 0x000fe200078e0a24 */
[C---:B------:R-:W-:Y:S01]  /*60e0*/  ISETP.GT.U32.AND P4, PT, R0.reuse, R40, PT ;  /* 0x000000280000720c */ /* 0x040fe20003f84070 */
[C---:B------:R-:W-:Y:S02]  /*60f0*/  IMAD R43, R0.reuse, R4, R43 ;  /* 0x00000004002b7224 */ /* 0x040fe400078e022b */
[----:B------:R-:W-:Y:S02]  /*6100*/  IMAD R42, R0, R42, R5 ;  /* 0x0000002a002a7224 */ /* 0x000fe400078e0205 */
[----:B------:R-:W-:Y:S02]  /*6110*/  @!P1 IMAD.IADD R39, R39, 0x1, -R0 ;  /* 0x0000000127279824 */ /* 0x000fe400078e0a00 */
[----:B------:R-:W-:Y:S01]  /*6120*/  IMAD.HI.U32 R4, R2, R7, RZ ;  /* 0x0000000702047227 */ /* 0x000fe200078e00ff */
[----:B------:R-:W-:-:S03]  /*6130*/  ISETP.GT.U32.AND P1, PT, R0, R42, PT ;  /* 0x0000002a0000720c */ /* 0x000fc60003f24070 */
[----:B------:R-:W-:Y:S01]  /*6140*/  @!P5 IMAD.IADD R41, R41, 0x1, -R0 ;  /* 0x000000012929d824 */ /* 0x000fe200078e0a00 */
[----:B------:R-:W-:Y:S01]  /*6150*/  ISETP.GT.U32.AND P5, PT, R0, R43, PT ;  /* 0x0000002b0000720c */ /* 0x000fe20003fa4070 */
[----:B------:R-:W-:Y:S01]  /*6160*/  IMAD.MOV R4, RZ, RZ, -R4 ;  /* 0x000000ffff047224 */ /* 0x000fe200078e0a04 */
[----:B------:R-:W-:Y:S01]  /*6170*/  @!P4 IADD3 R40, R40, -R0, RZ ;  /* 0x800000002828c210 */ /* 0x000fe20007ffe0ff */
[----:B------:R-:W-:-:S03]  /*6180*/  IMAD.HI.U32 R5, R2, R45, RZ ;  /* 0x0000002d02057227 */ /* 0x000fc600078e00ff */
[----:B------:R-:W-:Y:S01]  /*6190*/  ISETP.GT.U32.AND P4, PT, R0, R40, PT ;  /* 0x000000280000720c */ /* 0x000fe20003f84070 */
[----:B------:R-:W-:Y:S02]  /*61a0*/  IMAD.MOV R5, RZ, RZ, -R5 ;  /* 0x000000ffff057224 */ /* 0x000fe400078e0a05 */
[--C-:B------:R-:W-:Y:S01]  /*61b0*/  @!P1 IMAD.IADD R42, R42, 0x1, -R0.reuse ;  /* 0x000000012a2a9824 */ /* 0x100fe200078e0a00 */
[----:B------:R-:W-:Y:S01]  /*61c0*/  ISETP.GE.AND P1, PT, R44, RZ, PT ;  /* 0x000000ff2c00720c */ /* 0x000fe20003f26270 */
[----:B------:R-:W-:Y:S01]  /*61d0*/  IMAD R44, R0, R4, R7 ;  /* 0x00000004002c7224 */ /* 0x000fe200078e0207 */
[----:B------:R-:W-:Y:S01]  /*61e0*/  LOP3.LUT R7, R3, 0xf0, RZ, 0xfc, !PT ;  /* 0x000000f003077812 */ /* 0x000fe200078efcff */
[----:B------:R-:W-:Y:S02]  /*61f0*/  @!P5 IMAD.IADD R43, R43, 0x1, -R0 ;  /* 0x000000012b2bd824 */ /* 0x000fe400078e0a00 */
[----:B------:R-:W-:-:S03]  /*6200*/  IMAD.HI.U32 R4, R2, R47, RZ ;  /* 0x0000002f02047227 */ /* 0x000fc600078e00ff */
[----:B------:R-:W-:Y:S01]  /*6210*/  ISETP.GT.U32.AND P5, PT, R0, R43, PT ;  /* 0x0000002b0000720c */ /* 0x000fe20003fa4070 */
[--C-:B------:R-:W-:Y:S01]  /*6220*/  @!P4 IMAD.IADD R40, R40, 0x1, -R0.reuse ;  /* 0x000000012828c824 */ /* 0x100fe200078e0a00 */
[----:B------:R-:W-:Y:S01]  /*6230*/  IADD3 R4, -R4, RZ, RZ ;  /* 0x000000ff04047210 */ /* 0x000fe20007ffe1ff */
[----:B------:R-:W-:Y:S01]  /*6240*/  IMAD R45, R0, R5, R45 ;  /* 0x00000005002d7224 */ /* 0x000fe200078e022d */
[----:B------:R-:W-:Y:S01]  /*6250*/  ISETP.GE.AND P4, PT, R46, RZ, PT ;  /* 0x000000ff2e00720c */ /* 0x000fe20003f86270 */
[----:B------:R-:W-:Y:S01]  /*6260*/  @!P0 IMAD.MOV R39, RZ, RZ, -R39 ;  /* 0x000000ffff278224 */ /* 0x000fe200078e0a27 */
[----:B------:R-:W-:Y:S01]  /*6270*/  IABS R5, R51 ;  /* 0x0000003300057213 */ /* 0x000fe20000000000 */
[C---:B------:R-:W-:Y:S01]  /*6280*/  IMAD R46, R0.reuse, R4, R47 ;  /* 0x00000004002e7224 */ /* 0x040fe200078e022f */
[C---:B------:R-:W-:Y:S01]  /*6290*/  ISETP.GT.U32.AND P0, PT, R0.reuse, R44, PT ;  /* 0x0000002c0000720c */ /* 0x040fe20003f04070 */
[----:B------:R-:W-:Y:S01]  /*62a0*/  @!P6 IMAD.MOV R41, RZ, RZ, -R41 ;  /* 0x000000ffff29e224 */ /* 0x000fe200078e0a29 */
[C---:B------:R-:W-:Y:S01]  /*62b0*/  ISETP.GT.U32.AND P6, PT, R0.reuse, R45, PT ;  /* 0x0000002d0000720c */ /* 0x040fe20003fc4070 */
[----:B------:R-:W-:Y:S01]  /*62c0*/  IMAD.MOV.U32 R47, RZ, RZ, R5 ;  /* 0x000000ffff2f7224 */ /* 0x000fe200078e0005 */
[----:B------:R-:W-:Y:S01]  /*62d0*/  IABS R5, R7 ;  /* 0x0000000700057213 */ /* 0x000fe20000000000 */
[----:B------:R-:W-:Y:S01]  /*62e0*/  @!P5 IMAD.IADD R43, R43, 0x1, -R0 ;  /* 0x000000012b2bd824 */ /* 0x000fe200078e0a00 */
[----:B------:R-:W-:Y:S01]  /*62f0*/  ISETP.GT.U32.AND P5, PT, R0, R46, PT ;  /* 0x0000002e0000720c */ /* 0x000fe20003fa4070 */
[----:B------:R-:W-:-:S04]  /*6300*/  IMAD.HI.U32 R4, R2, R47, RZ ;  /* 0x0000002f02047227 */ /* 0x000fc800078e00ff */
[----:B------:R-:W-:Y:S01]  /*6310*/  @!P2 IMAD.MOV R38, RZ, RZ, -R38 ;  /* 0x000000ffff26a224 */ /* 0x000fe200078e0a26 */
        /* <DEDUP_REMOVED lines=8> */
[C---:B------:R-:W-:Y:S01]  /*63a0*/  ISETP.GT.U32.AND P5, PT, R0.reuse, R46, PT ;  /* 0x0000002e0000720c */ /* 0x040fe20003fa4070 */
[----:B------:R-:W-:Y:S01]  /*63b0*/  @!P6 IMAD.IADD R45, R45, 0x1, -R0 ;  /* 0x000000012d2de824 */ /* 0x000fe200078e0a00 */
[----:B------:R-:W-:Y:S01]  /*63c0*/  ISETP.GT.U32.AND P6, PT, R0, R44, PT ;  /* 0x0000002c0000720c */ /* 0x000fe20003fc4070 */
[----:B------:R-:W-:Y:S01]  /*63d0*/  @!P3 IMAD.MOV R40, RZ, RZ, -R40 ;  /* 0x000000ffff28b224 */ /* 0x000fe200078e0a28 */
[----:B------:R-:W-:Y:S01]  /*63e0*/  IADD3 R4, -R4, RZ, RZ ;  /* 0x000000ff04047210 */ /* 0x000fe20007ffe1ff */
[----:B------:R-:W-:Y:S01]  /*63f0*/  @!P2 IMAD.IADD R42, R42, 0x1, -R0 ;  /* 0x000000012a2aa824 */ /* 0x000fe200078e0a00 */
[----:B------:R-:W-:Y:S01]  /*6400*/  ISETP.GE.AND P3, PT, R48, RZ, PT ;  /* 0x000000ff3000720c */ /* 0x000fe20003f66270 */
[----:B------:R-:W-:Y:S01]  /*6410*/  @!P1 IMAD.MOV R43, RZ, RZ, -R43 ;  /* 0x000000ffff2b9224 */ /* 0x000fe200078e0a2b */
[----:B------:R-:W-:Y:S01]  /*6420*/  ISETP.GE.AND P2, PT, R49, RZ, PT ;  /* 0x000000ff3100720c */ /* 0x000fe20003f46270 */
[C---:B------:R-:W-:Y:S01]  /*6430*/  IMAD R48, R0.reuse, R4, R5 ;  /* 0x0000000400307224 */ /* 0x040fe200078e0205 */
[----:B------:R-:W-:Y:S01]  /*6440*/  IABS R49, R50 ;  /* 0x0000003200317213 */ /* 0x000fe20000000000 */
[----:B------:R-:W-:Y:S01]  /*6450*/  @!P4 IMAD.MOV R42, RZ, RZ, -R42 ;  /* 0x000000ffff2ac224 */ /* 0x000fe200078e0a2a */
[----:B------:R-:W-:Y:S01]  /*6460*/  ISETP.GT.U32.AND P4, PT, R0, R45, PT ;  /* 0x0000002d0000720c */ /* 0x000fe20003f84070 */
[--C-:B------:R-:W-:Y:S01]  /*6470*/  @!P5 IMAD.IADD R46, R46, 0x1, -R0.reuse ;  /* 0x000000012e2ed824 */ /* 0x100fe200078e0a00 */
[----:B------:R-:W-:Y:S01]  /*6480*/  ISETP.GT.U32.AND P5, PT, R0, R48, PT ;  /* 0x000000300000720c */ /* 0x000fe20003fa4070 */
[----:B------:R-:W-:Y:S01]  /*6490*/  @!P6 IMAD.IADD R44, R44, 0x1, -R0 ;  /* 0x000000012c2ce824 */ /* 0x000fe200078e0a00 */
[----:B------:R-:W-:Y:S01]  /*64a0*/  ISETP.GT.U32.AND P6, PT, R0, R47, PT ;  /* 0x0000002f0000720c */ /* 0x000fe20003fc4070 */
[----:B------:R-:W-:Y:S01]  /*64b0*/  IMAD.HI.U32 R4, R2, R49, RZ ;  /* 0x0000003102047227 */ /* 0x000fe200078e00ff */
[----:B------:R-:W-:-:S02]  /*64c0*/  ISETP.GE.AND P1, PT, R51, RZ, PT ;  /* 0x000000ff3300720c */ /* 0x000fc40003f26270 */
[----:B------:R-:W-:Y:S01]  /*64d0*/  IABS R51, R53 ;  /* 0x0000003500337213 */ /* 0x000fe20000000000 */
[----:B------:R-:W-:Y:S02]  /*64e0*/  IMAD.MOV R4, RZ, RZ, -R4 ;  /* 0x000000ffff047224 */ /* 0x000fe400078e0a04 */
[----:B------:R-:W-:Y:S01]  /*64f0*/  @!P3 IMAD.MOV R44, RZ, RZ, -R44 ;  /* 0x000000ffff2cb224 */ /* 0x000fe200078e0a2c */
[----:B------:R-:W-:Y:S01]  /*6500*/  ISETP.GE.AND P3, PT, R50, RZ, PT ;  /* 0x000000ff3200720c */ /* 0x000fe20003f66270 */
[--C-:B------:R-:W-:Y:S01]  /*6510*/  @!P4 IMAD.IADD R45, R45, 0x1, -R0.reuse ;  /* 0x000000012d2dc824 */ /* 0x100fe200078e0a00 */
[----:B------:R-:W-:Y:S01]  /*6520*/  ISETP.GE.AND P4, PT, R7, RZ, PT ;  /* 0x000000ff0700720c */ /* 0x000fe20003f86270 */
[--C-:B------:R-:W-:Y:S01]  /*6530*/  @!P5 IMAD.IADD R48, R48, 0x1, -R0.reuse ;  /* 0x000000013030d824 */ /* 0x100fe200078e0a00 */
[----:B------:R-:W-:Y:S01]  /*6540*/  IABS R7, R52 ;  /* 0x0000003400077213 */ /* 0x000fe20000000000 */
[----:B------:R-:W-:Y:S02]  /*6550*/  @!P6 IMAD.IADD R47, R47, 0x1, -R0 ;  /* 0x000000012f2fe824 */ /* 0x000fe400078e0a00 */
[C---:B------:R-:W-:Y:S01]  /*6560*/  IMAD R49, R0.reuse, R4, R49 ;  /* 0x0000000400317224 */ /* 0x040fe200078e0231 */
[----:B------:R-:W-:Y:S01]  /*6570*/  ISETP.GT.U32.AND P5, PT, R0, R48, PT ;  /* 0x000000300000720c */ /* 0x000fe20003fa4070 */
[----:B------:R-:W-:Y:S01]  /*6580*/  IMAD.HI.U32 R4, R2, R7, RZ ;  /* 0x0000000702047227 */ /* 0x000fe200078e00ff */
[----:B------:R-:W-:-:S03]  /*6590*/  ISETP.GT.U32.AND P6, PT, R0, R47, PT ;  /* 0x0000002f0000720c */ /* 0x000fc60003fc4070 */
[----:B------:R-:W-:Y:S02]  /*65a0*/  IMAD.MOV R4, RZ, RZ, -R4 ;  /* 0x000000ffff047224 */ /* 0x000fe400078e0a04 */
[----:B------:R-:W-:-:S04]  /*65b0*/  IMAD.HI.U32 R5, R2, R51, RZ ;  /* 0x0000003302057227 */ /* 0x000fc800078e00ff */
[C---:B------:R-:W-:Y:S02]  /*65c0*/  IMAD R50, R0.reuse, R4, R7 ;  /* 0x0000000400327224 */ /* 0x040fe400078e0207 */
[----:B------:R-:W-:Y:S01]  /*65d0*/  @!P2 IMAD.MOV R45, RZ, RZ, -R45 ;  /* 0x000000ffff2da224 */ /* 0x000fe200078e0a2d */
[----:B------:R-:W-:Y:S01]  /*65e0*/  ISETP.GT.U32.AND P2, PT, R0, R49, PT ;  /* 0x000000310000720c */ /* 0x000fe20003f44070 */
[----:B------:R-:W-:Y:S01]  /*65f0*/  IMAD.MOV R5, RZ, RZ, -R5 ;  /* 0x000000ffff057224 */ /* 0x000fe200078e0a05 */
[----:B------:R-:W-:Y:S01]  /*6600*/  @!P5 IADD3 R48, R48, -R0, RZ ;  /* 0x800000003030d210 */ /* 0x000fe20007ffe0ff */
[----:B------:R-:W-:Y:S01]  /*6610*/  @!P6 IMAD.IADD R47, R47, 0x1, -R0 ;  /* 0x000000012f2fe824 */ /* 0x000fe200078e0a00 */
[C---:B------:R-:W-:Y:S01]  /*6620*/  ISETP.GT.U32.AND P5, PT, R0.reuse, R50, PT ;  /* 0x000000320000720c */ /* 0x040fe20003fa4070 */
[C---:B------:R-:W-:Y:S01]  /*6630*/  IMAD R51, R0.reuse, R5, R51 ;  /* 0x0000000500337224 */ /* 0x040fe200078e0233 */
[----:B------:R-:W-:Y:S01]  /*6640*/  LOP3.LUT R5, R3, 0xfa, RZ, 0xfc, !PT ;  /* 0x000000fa03057812 */ /* 0x000fe200078efcff */
[----:B------:R-:W-:Y:S01]  /*6650*/  @!P1 IMAD.MOV R47, RZ, RZ, -R47 ;  /* 0x000000ffff2f9224 */ /* 0x000fe200078e0a2f */
[----:B------:R-:W-:Y:S01]  /*6660*/  ISETP.GE.AND P6, PT, R53, RZ, PT ;  /* 0x000000ff3500720c */ /* 0x000fe20003fc6270 */
[----:B------:R-:W-:Y:S01]  /*6670*/  @!P0 IMAD.MOV R46, RZ, RZ, -R46 ;  /* 0x000000ffff2e8224 */ /* 0x000fe200078e0a2e */
[----:B------:R-:W-:Y:S01]  /*6680*/  ISETP.GT.U32.AND P1, PT, R0, R51, PT ;  /* 0x000000330000720c */ /* 0x000fe20003f24070 */
[----:B------:R-:W-:Y:S01]  /*6690*/  @!P4 IMAD.MOV R48, RZ, RZ, -R48 ;  /* 0x000000ffff30c224 */ /* 0x000fe200078e0a30 */
[----:B------:R-:W-:Y:S01]  /*66a0*/  ISETP.GE.AND P0, PT, R52, RZ, PT ;  /* 0x000000ff3400720c */ /* 0x000fe20003f06270 */
[----:B------:R-:W-:Y:S01]  /*66b0*/  @!P2 IMAD.IADD R49, R49, 0x1, -R0 ;  /* 0x000000013131a824 */ /* 0x000fe200078e0a00 */
[----:B------:R-:W-:-:S02]  /*66c0*/  LOP3.LUT R52, R3, 0xf8, RZ, 0xfc, !PT ;  /* 0x000000f803347812 */ /* 0x000fc400078efcff */
[----:B------:R-:W-:Y:S01]  /*66d0*/  IABS R53, R5 ;  /* 0x0000000500357213 */ /* 0x000fe20000000000 */
[----:B------:R-:W-:Y:S01]  /*66e0*/  @!P5 IMAD.IADD R50, R50, 0x1, -R0 ;  /* 0x000000013232d824 */ /* 0x000fe200078e0a00 */
[----:B------:R-:W-:Y:S02]  /*66f0*/  IABS R7, R52 ;  /* 0x0000003400077213 */ /* 0x000fe40000000000 */
[C---:B------:R-:W-:Y:S02]  /*6700*/  ISETP.GT.U32.AND P2, PT, R0.reuse, R49, PT ;  /* 0x000000310000720c */ /* 0x040fe40003f44070 */
[----:B------:R-:W-:Y:S01]  /*6710*/  ISETP.GT.U32.AND P5, PT, R0, R50, PT ;  /* 0x000000320000720c */ /* 0x000fe20003fa4070 */
[----:B------:R-:W-:Y:S01]  /*6720*/  IMAD.HI.U32 R4, R2, R7, RZ ;  /* 0x0000000702047227 */ /* 0x000fe200078e00ff */
[----:B------:R-:W-:-:S03]  /*6730*/  ISETP.GE.AND P4, PT, R52, RZ, PT ;  /* 0x000000ff3400720c */ /* 0x000fc60003f86270 */
[----:B------:R-:W-:Y:S02]  /*6740*/  @!P1 IMAD.IADD R51, R51, 0x1, -R0 ;  /* 0x0000000133339824 */ /* 0x000fe400078e0a00 */
[----:B------:R-:W-:Y:S02]  /*6750*/  IMAD.MOV R52, RZ, RZ, -R4 ;  /* 0x000000ffff347224 */ /* 0x000fe400078e0a04 */
[----:B------:R-:W-:Y:S01]  /*6760*/  IMAD.HI.U32 R4, R2, R53, RZ ;  /* 0x0000003502047227 */ /* 0x000fe200078e00ff */
[----:B------:R-:W-:-:S03]  /*6770*/  ISETP.GT.U32.AND P1, PT, R0, R51, PT ;  /* 0x000000330000720c */ /* 0x000fc60003f24070 */
[----:B------:R-:W-:Y:S02]  /*6780*/  IMAD R52, R0, R52, R7 ;  /* 0x0000003400347224 */ /* 0x000fe400078e0207 */
[----:B------:R-:W-:Y:S01]  /*6790*/  @!P2 IMAD.IADD R49, R49, 0x1, -R0 ;  /* 0x000000013131a824 */ /* 0x000fe200078e0a00 */
[----:B------:R-:W-:Y:S01]  /*67a0*/  ISETP.GE.AND P2, PT, R5, RZ, PT ;  /* 0x000000ff0500720c */ /* 0x000fe20003f46270 */
[----:B------:R-:W-:Y:S02]  /*67b0*/  IMAD.MOV R4, RZ, RZ, -R4 ;  /* 0x000000ffff047224 */ /* 0x000fe400078e0a04 */
[----:B------:R-:W-:-:S04]  /*67c0*/  IMAD.HI.U32 R5, R2, R55, RZ ;  /* 0x0000003702057227 */ /* 0x000fc800078e00ff */
[----:B------:R-:W-:Y:S01]  /*67d0*/  @!P5 IMAD.IADD R50, R50, 0x1, -R0 ;  /* 0x000000013232d824 */ /* 0x000fe200078e0a00 */
[C---:B------:R-:W-:Y:S01]  /*67e0*/  ISETP.GT.U32.AND P5, PT, R0.reuse, R52, PT ;  /* 0x000000340000720c */ /* 0x040fe20003fa4070 */
[----:B------:R-:W-:Y:S01]  /*67f0*/  IMAD R53, R0, R4, R53 ;  /* 0x0000000400357224 */ /* 0x000fe200078e0235 */
[----:B------:R-:W-:Y:S01]  /*6800*/  @!P1 IADD3 R51, R51, -R0, RZ ;  /* 0x8000000033339210 */ /* 0x000fe20007ffe0ff */
[----:B------:R-:W-:Y:S01]  /*6810*/  IMAD.MOV R5, RZ, RZ, -R5 ;  /* 0x000000ffff057224 */ /* 0x000fe200078e0a05 */
[----:B------:R-:W-:Y:S01]  /*6820*/  LOP3.LUT R4, R3, 0xfe, RZ, 0xfc, !PT ;  /* 0x000000fe03047812 */ /* 0x000fe200078efcff */
[----:B------:R-:W-:Y:S01]  /*6830*/  @!P3 IMAD.MOV R49, RZ, RZ, -R49 ;  /* 0x000000ffff31b224 */ /* 0x000fe200078e0a31 */
[----:B------:R-:W-:Y:S01]  /*6840*/  ISETP.GE.AND P3, PT, R54, RZ, PT ;  /* 0x000000ff3600720c */ /* 0x000fe20003f66270 */
[----:B------:R-:W-:Y:S01]  /*6850*/  @!P0 IMAD.MOV R50, RZ, RZ, -R50 ;  /* 0x000000ffff328224 */ /* 0x000fe200078e0a32 */
[C---:B------:R-:W-:Y:S01]  /*6860*/  ISETP.GT.U32.AND P0, PT, R0.reuse, R53, PT ;  /* 0x000000350000720c */ /* 0x040fe20003f04070 */
[----:B------:R-:W-:Y:S01]  /*6870*/  IMAD R54, R0, R5, R55 ;  /* 0x0000000500367224 */ /* 0x000fe200078e0237 */
[----:B------:R-:W-:Y:S01]  /*6880*/  IABS R55, R4 ;  /* 0x0000000400377213 */ /* 0x000fe20000000000 */
[----:B------:R-:W-:Y:S01]  /*6890*/  @!P6 IMAD.MOV R51, RZ, RZ, -R51 ;  /* 0x000000ffff33e224 */ /* 0x000fe200078e0a33 */
[----:B------:R-:W-:Y:S01]  /*68a0*/  ISETP.GE.AND P1, PT, R4, RZ, PT ;  /* 0x000000ff0400720c */ /* 0x000fe20003f26270 */
[----:B------:R-:W-:Y:S01]  /*68b0*/  @!P5 IMAD.IADD R52, R52, 0x1, -R0 ;  /* 0x000000013434d824 */ /* 0x000fe200078e0a00 */
[----:B------:R-:W-:Y:S01]  /*68c0*/  ISETP.GT.U32.AND P6, PT, R0, R54, PT ;  /* 0x000000360000720c */ /* 0x000fe20003fc4070 */
[----:B------:R-:W-:-:S03]  /*68d0*/  IMAD.HI.U32 R5, R2, R57, RZ ;  /* 0x0000003902057227 */ /* 0x000fc600078e00ff */
[----:B------:R-:W-:Y:S01]  /*68e0*/  ISETP.GT.U32.AND P5, PT, R0, R52, PT ;  /* 0x000000340000720c */ /* 0x000fe20003fa4070 */
[----:B------:R-:W-:-:S04]  /*68f0*/  IMAD.HI.U32 R4, R2, R55, RZ ;  /* 0x0000003702047227 */ /* 0x000fc800078e00ff */
[--C-:B------:R-:W-:Y:S02]  /*6900*/  @!P0 IMAD.IADD R53, R53, 0x1, -R0.reuse ;  /* 0x0000000135358824 */ /* 0x100fe400078e0a00 */
[----:B------:R-:W-:Y:S02]  /*6910*/  IMAD.MOV R5, RZ, RZ, -R5 ;  /* 0x000000ffff057224 */ /* 0x000fe400078e0a05 */
[----:B------:R-:W-:Y:S01]  /*6920*/  @!P6 IMAD.IADD R54, R54, 0x1, -R0 ;  /* 0x000000013636e824 */ /* 0x000fe200078e0a00 */
[----:B------:R-:W-:Y:S01]  /*6930*/  ISETP.GT.U32.AND P0, PT, R0, R53, PT ;  /* 0x000000350000720c */ /* 0x000fe20003f04070 */
[----:B------:R-:W-:Y:S02]  /*6940*/  IMAD.MOV R7, RZ, RZ, -R4 ;  /* 0x000000ffff077224 */ /* 0x000fe400078e0a04 */
[----:B------:R-:W-:Y:S01]  /*6950*/  @!P5 IMAD.IADD R52, R52, 0x1, -R0 ;  /* 0x000000013434d824 */ /* 0x000fe200078e0a00 */
[C---:B------:R-:W-:Y:S01]  /*6960*/  ISETP.GT.U32.AND P6, PT, R0.reuse, R54, PT ;  /* 0x000000360000720c */ /* 0x040fe20003fc4070 */
[----:B------:R-:W-:Y:S01]  /*6970*/  IMAD R55, R0, R7, R55 ;  /* 0x0000000700377224 */ /* 0x000fe200078e0237 */
[----:B------:R-:W-:Y:S01]  /*6980*/  ISETP.GE.AND P5, PT, R56, RZ, PT ;  /* 0x000000ff3800720c */ /* 0x000fe20003fa6270 */
[----:B------:R-:W-:Y:S01]  /*6990*/  IMAD R56, R0, R5, R57 ;  /* 0x0000000500387224 */ /* 0x000fe200078e0239 */
[----:B------:R-:W-:Y:S01]  /*69a0*/  IABS R7, R63 ;  /* 0x0000003f00077213 */ /* 0x000fe20000000000 */
[----:B------:R-:W-:-:S04]  /*69b0*/  IMAD.HI.U32 R5, R2, R61, RZ ;  /* 0x0000003d02057227 */ /* 0x000fc800078e00ff */
[--C-:B------:R-:W-:Y:S01]  /*69c0*/  @!P0 IMAD.IADD R53, R53, 0x1, -R0.reuse ;  /* 0x0000000135358824 */ /* 0x100fe200078e0a00 */
[----:B------:R-:W-:Y:S01]  /*69d0*/  ISETP.GT.U32.AND P0, PT, R0, R55, PT ;  /* 0x000000370000720c */ /* 0x000fe20003f04070 */
[----:B------:R-:W-:Y:S02]  /*69e0*/  IMAD.MOV R5, RZ, RZ, -R5 ;  /* 0x000000ffff057224 */ /* 0x000fe400078e0a05 */
[----:B------:R-:W-:Y:S01]  /*69f0*/  @!P2 IMAD.MOV R53, RZ, RZ, -R53 ;  /* 0x000000ffff35a224 */ /* 0x000fe200078e0a35 */
[----:B------:R-:W-:Y:S01]  /*6a00*/  ISETP.GE.AND P2, PT, R58, RZ, PT ;  /* 0x000000ff3a00720c */ /* 0x000fe20003f46270 */
[----:B------:R-:W-:Y:S01]  /*6a10*/  IMAD R58, R0, R5, R61 ;  /* 0x00000005003a7224 */ /* 0x000fe200078e023d */
[----:B------:R-:W-:Y:S01]  /*6a20*/  IABS R61, R64 ;  /* 0x00000040003d7213 */ /* 0x000fe20000000000 */
[----:B------:R-:W-:Y:S02]  /*6a30*/  @!P6 IMAD.IADD R54, R54, 0x1, -R0 ;  /* 0x000000013636e824 */ /* 0x000fe400078e0a00 */
[----:B------:R-:W-:-:S04]  /*6a40*/  IMAD.HI.U32 R4, R2, R59, RZ ;  /* 0x0000003b02047227 */ /* 0x000fc800078e00ff */
[----:B------:R-:W-:Y:S01]  /*6a50*/  @!P3 IMAD.MOV R54, RZ, RZ, -R54 ;  /* 0x000000ffff36b224 */ /* 0x000fe200078e0a36 */
[C---:B------:R-:W-:Y:S01]  /*6a60*/  ISETP.GT.U32.AND P3, PT, R0.reuse, R58, PT ;  /* 0x0000003a0000720c */ /* 0x040fe20003f64070 */
[----:B------:R-:W-:Y:S01]  /*6a70*/  IMAD.MOV R4, RZ, RZ, -R4 ;  /* 0x000000ffff047224 */ /* 0x000fe200078e0a04 */
[----:B------:R-:W-:Y:S01]  /*6a80*/  @!P0 IADD3 R55, R55, -R0, RZ ;  /* 0x8000000037378210 */ /* 0x000fe20007ffe0ff */
[----:B------:R-:W-:Y:S01]  /*6a90*/  @!P4 IMAD.MOV R52, RZ, RZ, -R52 ;  /* 0x000000ffff34c224 */ /* 0x000fe200078e0a34 */
[C---:B------:R-:W-:Y:S01]  /*6aa0*/  ISETP.GT.U32.AND P4, PT, R0.reuse, R56, PT ;  /* 0x000000380000720c */ /* 0x040fe20003f84070 */
[----:B------:R-:W-:Y:S01]  /*6ab0*/  IMAD R57, R0, R4, R59 ;  /* 0x0000000400397224 */ /* 0x000fe200078e023b */
[----:B------:R-:W-:Y:S01]  /*6ac0*/  IABS R59, R62 ;  /* 0x0000003e003b7213 */ /* 0x000fe20000000000 */
[----:B------:R-:W-:Y:S01]  /*6ad0*/  IMAD.HI.U32 R5, R2, R61, RZ ;  /* 0x0000003d02057227 */ /* 0x000fe200078e00ff */
[C---:B------:R-:W-:Y:S02]  /*6ae0*/  ISETP.GT.U32.AND P0, PT, R0.reuse, R55, PT ;  /* 0x000000370000720c */ /* 0x040fe40003f04070 */
[----:B------:R-:W-:Y:S01]  /*6af0*/  ISETP.GT.U32.AND P6, PT, R0, R57, PT ;  /* 0x000000390000720c */ /* 0x000fe20003fc4070 */
[----:B------:R-:W-:-:S04]  /*6b00*/  IMAD.HI.U32 R4, R2, R59, RZ ;  /* 0x0000003b02047227 */ /* 0x000fc800078e00ff */
[----:B------:R-:W-:Y:S02]  /*6b10*/  @!P3 IMAD.IADD R58, R58, 0x1, -R0 ;  /* 0x000000013a3ab824 */ /* 0x000fe400078e0a00 */
[----:B------:R-:W-:Y:S02]  /*6b20*/  IMAD.MOV R4, RZ, RZ, -R4 ;  /* 0x000000ffff047224 */ /* 0x000fe400078e0a04 */
[----:B------:R-:W-:Y:S01]  /*6b30*/  @!P4 IMAD.IADD R56, R56, 0x1, -R0 ;  /* 0x000000013838c824 */ /* 0x000fe200078e0a00 */
[C---:B------:R-:W-:Y:S01]  /*6b40*/  ISETP.GT.U32.AND P3, PT, R0.reuse, R58, PT ;  /* 0x0000003a0000720c */ /* 0x040fe20003f64070 */
[----:B------:R-:W-:Y:S02]  /*6b50*/  IMAD R59, R0, R4, R59 ;  /* 0x00000004003b7224 */ /* 0x000fe400078e023b */
[----:B------:R-:W-:Y:S01]  /*6b60*/  IMAD.HI.U32 R4, R2, R7, RZ ;  /* 0x0000000702047227 */ /* 0x000fe200078e00ff */
[----:B------:R-:W-:-:S03]  /*6b70*/  ISETP.GT.U32.AND P4, PT, R0, R56, PT ;  /* 0x000000380000720c */ /* 0x000fc60003f84070 */
[----:B------:R-:W-:Y:S02]  /*6b80*/  IMAD.MOV R4, RZ, RZ, -R4 ;  /* 0x000000ffff047224 */ /* 0x000fe400078e0a04 */
[--C-:B------:R-:W-:Y:S01]  /*6b90*/  @!P0 IMAD.IADD R55, R55, 0x1, -R0.reuse ;  /* 0x0000000137378824 */ /* 0x100fe200078e0a00 */
[----:B------:R-:W-:Y:S01]  /*6ba0*/  ISETP.GE.AND P0, PT, R60, RZ, PT ;  /* 0x000000ff3c00720c */ /* 0x000fe20003f06270 */
[--C-:B------:R-:W-:Y:S02]  /*6bb0*/  @!P6 IMAD.IADD R57, R57, 0x1, -R0.reuse ;  /* 0x000000013939e824 */ /* 0x100fe400078e0a00 */
[----:B------:R-:W-:Y:S01]  /*6bc0*/  IMAD R60, R0, R4, R7 ;  /* 0x00000004003c7224 */ /* 0x000fe200078e0207 */
[C---:B------:R-:W-:Y:S01]  /*6bd0*/  LOP3.LUT R4, R3.reuse, 0x10c, RZ, 0xfc, !PT ;  /* 0x0000010c03047812 */ /* 0x040fe200078efcff */
[--C-:B------:R-:W-:Y:S01]  /*6be0*/  @!P3 IMAD.IADD R58, R58, 0x1, -R0.reuse ;  /* 0x000000013a3ab824 */ /* 0x100fe200078e0a00 */
[----:B------:R-:W-:Y:S01]  /*6bf0*/  ISETP.GT.U32.AND P6, PT, R0, R57, PT ;  /* 0x000000390000720c */ /* 0x000fe20003fc4070 */
[----:B------:R-:W-:Y:S01]  /*6c00*/  @!P4 IMAD.IADD R56, R56, 0x1, -R0 ;  /* 0x000000013838c824 */ /* 0x000fe200078e0a00 */
[C---:B------:R-:W-:Y:S01]  /*6c10*/  ISETP.GT.U32.AND P3, PT, R0.reuse, R60, PT ;  /* 0x0000003c0000720c */ /* 0x040fe20003f64070 */
[----:B------:R-:W-:Y:S01]  /*6c20*/  @!P1 IMAD.MOV R55, RZ, RZ, -R55 ;  /* 0x000000ffff379224 */ /* 0x000fe200078e0a37 */
[----:B------:R-:W-:Y:S01]  /*6c30*/  ISETP.GT.U32.AND P4, PT, R0, R59, PT ;  /* 0x0000003b0000720c */ /* 0x000fe20003f84070 */
[----:B------:R-:W-:Y:S01]  /*6c40*/  IMAD.MOV R5, RZ, RZ, -R5 ;  /* 0x000000ffff057224 */ /* 0x000fe200078e0a05 */
[----:B------:R-:W-:Y:S01]  /*6c50*/  IABS R7, R4 ;  /* 0x0000000400077213 */ /* 0x000fe20000000000 */
[----:B------:R-:W-:Y:S01]  /*6c60*/  @!P5 IMAD.MOV R56, RZ, RZ, -R56 ;  /* 0x000000ffff38d224 */ /* 0x000fe200078e0a38 */
[----:B------:R-:W-:Y:S01]  /*6c70*/  ISETP.GE.AND P1, PT, R62, RZ, PT ;  /* 0x000000ff3e00720c */ /* 0x000fe20003f26270 */
[----:B------:R-:W-:Y:S01]  /*6c80*/  IMAD R61, R0, R5, R61 ;  /* 0x00000005003d7224 */ /* 0x000fe200078e023d */
[----:B------:R-:W-:Y:S01]  /*6c90*/  LOP3.LUT R5, R3, 0x10e, RZ, 0xfc, !PT ;  /* 0x0000010e03057812 */ /* 0x000fe200078efcff */
[----:B------:R-:W-:Y:S01]  /*6ca0*/  @!P0 IMAD.MOV R58, RZ, RZ, -R58 ;  /* 0x000000ffff3a8224 */ /* 0x000fe200078e0a3a */
[----:B------:R-:W-:-:S02]  /*6cb0*/  ISETP.GE.AND P5, PT, R63, RZ, PT ;  /* 0x000000ff3f00720c */ /* 0x000fc40003fa6270 */
[----:B------:R-:W-:Y:S01]  /*6cc0*/  @!P6 IADD3 R57, R57, -R0, RZ ;  /* 0x800000003939e210 */ /* 0x000fe20007ffe0ff */
[--C-:B------:R-:W-:Y:S01]  /*6cd0*/  @!P3 IMAD.IADD R60, R60, 0x1, -R0.reuse ;  /* 0x000000013c3cb824 */ /* 0x100fe200078e0a00 */
[----:B------:R-:W-:Y:S01]  /*6ce0*/  ISETP.GE.AND P6, PT, R64, RZ, PT ;  /* 0x000000ff4000720c */ /* 0x000fe20003fc6270 */
[----:B------:R-:W-:Y:S01]  /*6cf0*/  @!P4 IMAD.IADD R59, R59, 0x1, -R0 ;  /* 0x000000013b3bc824 */ /* 0x000fe200078e0a00 */
[----:B------:R-:W-:Y:S01]  /*6d00*/  IABS R63, R5 ;  /* 0x00000005003f7213 */ /* 0x000fe20000000000 */
[----:B------:R-:W-:Y:S01]  /*6d10*/  @!P2 IMAD.MOV R57, RZ, RZ, -R57 ;  /* 0x000000ffff39a224 */ /* 0x000fe200078e0a39 */
[----:B------:R-:W-:Y:S01]  /*6d20*/  ISETP.GE.AND P2, PT, R4, RZ, PT ;  /* 0x000000ff0400720c */ /* 0x000fe20003f46270 */
[----:B------:R-:W-:Y:S01]  /*6d30*/  IMAD.HI.U32 R4, R2, R7, RZ ;  /* 0x0000000702047227 */ /* 0x000fe200078e00ff */
[C---:B------:R-:W-:Y:S02]  /*6d40*/  ISETP.GT.U32.AND P3, PT, R0.reuse, R60, PT ;  /* 0x0000003c0000720c */ /* 0x040fe40003f64070 */
[----:B------:R-:W-:Y:S01]  /*6d50*/  ISETP.GT.U32.AND P4, PT, R0, R59, PT ;  /* 0x0000003b0000720c */ /* 0x000fe20003f84070 */
[----:B------:R-:W-:Y:S01]  /*6d60*/  IMAD.MOV R4, RZ, RZ, -R4 ;  /* 0x000000ffff047224 */ /* 0x000fe200078e0a04 */
[----:B------:R-:W-:-:S02]  /*6d70*/  LOP3.LUT R64, R3, 0x110, RZ, 0xfc, !PT ;  /* 0x0000011003407812 */ /* 0x000fc400078efcff */
[----:B------:R-:W-:Y:S01]  /*6d80*/  ISETP.GE.AND P0, PT, R5, RZ, PT ;  /* 0x000000ff0500720c */ /* 0x000fe20003f06270 */
[----:B------:R-:W-:Y:S01]  /*6d90*/  IMAD R62, R0, R4, R7 ;  /* 0x00000004003e7224 */ /* 0x000fe200078e0207 */
[----:B------:R-:W-:Y:S01]  /*6da0*/  IABS R65, R64 ;  /* 0x0000004000417213 */ /* 0x000fe20000000000 */
[----:B------:R-:W-:Y:S01]  /*6db0*/  IMAD.HI.U32 R5, R2, R63, RZ ;  /* 0x0000003f02057227 */ /* 0x000fe200078e00ff */
[----:B------:R-:W-:-:S03]  /*6dc0*/  IABS R7, R72 ;  /* 0x0000004800077213 */ /* 0x000fc60000000000 */
[--C-:B------:R-:W-:Y:S01]  /*6dd0*/  @!P3 IMAD.IADD R60, R60, 0x1, -R0.reuse ;  /* 0x000000013c3cb824 */ /* 0x100fe200078e0a00 */
[C---:B------:R-:W-:Y:S01]  /*6de0*/  ISETP.GT.U32.AND P3, PT, R0.reuse, R62, PT ;  /* 0x0000003e0000720c */ /* 0x040fe20003f64070 */
[----:B------:R-:W-:Y:S01]  /*6df0*/  @!P4 IMAD.IADD R59, R59, 0x1, -R0 ;  /* 0x000000013b3bc824 */ /* 0x000fe200078e0a00 */
[----:B------:R-:W-:Y:S01]  /*6e00*/  ISETP.GT.U32.AND P4, PT, R0, R61, PT ;  /* 0x0000003d0000720c */ /* 0x000fe20003f84070 */
[----:B------:R-:W-:Y:S02]  /*6e10*/  IMAD.MOV R5, RZ, RZ, -R5 ;  /* 0x000000ffff057224 */ /* 0x000fe400078e0a05 */
[----:B------:R-:W-:Y:S01]  /*6e20*/  IMAD.HI.U32 R4, R2, R65, RZ ;  /* 0x0000004102047227 */ /* 0x000fe200078e00ff */
[----:B------:R-:W-:-:S03]  /*6e30*/  @!P1 IADD3 R59, -R59, RZ, RZ ;  /* 0x000000ff3b3b9210 */ /* 0x000fc60007ffe1ff */
[----:B------:R-:W-:Y:S02]  /*6e40*/  IMAD R63, R0, R5, R63 ;  /* 0x00000005003f7224 */ /* 0x000fe400078e023f */
[----:B------:R-:W-:Y:S02]  /*6e50*/  IMAD.MOV R4, RZ, RZ, -R4 ;  /* 0x000000ffff047224 */ /* 0x000fe400078e0a04 */
[--C-:B------:R-:W-:Y:S01]  /*6e60*/  @!P3 IMAD.IADD R62, R62, 0x1, -R0.reuse ;  /* 0x000000013e3eb824 */ /* 0x100fe200078e0a00 */
[C---:B------:R-:W-:Y:S01]  /*6e70*/  ISETP.GT.U32.AND P1, PT, R0.reuse, R63, PT ;  /* 0x0000003f0000720c */ /* 0x040fe20003f24070 */
[----:B------:R-:W-:Y:S02]  /*6e80*/  @!P4 IMAD.IADD R61, R61, 0x1, -R0 ;  /* 0x000000013d3dc824 */ /* 0x000fe400078e0a00 */
[----:B------:R-:W-:Y:S01]  /*6e90*/  @!P5 IMAD.MOV R60, RZ, RZ, -R60 ;  /* 0x000000ffff3cd224 */ /* 0x000fe200078e0a3c */
[----:B------:R-:W-:Y:S01]  /*6ea0*/  ISETP.GT.U32.AND P3, PT, R0, R62, PT ;  /* 0x0000003e0000720c */ /* 0x000fe20003f64070 */
[----:B------:R-:W-:Y:S01]  /*6eb0*/  IMAD.HI.U32 R5, R2, R67, RZ ;  /* 0x0000004302057227 */ /* 0x000fe200078e00ff */
[----:B------:R-:W-:-:S02]  /*6ec0*/  ISETP.GT.U32.AND P4, PT, R0, R61, PT ;  /* 0x0000003d0000720c */ /* 0x000fc40003f84070 */
[----:B------:R-:W-:Y:S01]  /*6ed0*/  ISETP.GE.AND P5, PT, R64, RZ, PT ;  /* 0x000000ff4000720c */ /* 0x000fe20003fa6270 */
[----:B------:R-:W-:Y:S02]  /*6ee0*/  IMAD R64, R0, R4, R65 ;  /* 0x0000000400407224 */ /* 0x000fe400078e0241 */
[----:B------:R-:W-:-:S04]  /*6ef0*/  IMAD.HI.U32 R4, R2, R7, RZ ;  /* 0x0000000702047227 */ /* 0x000fc800078e00ff */
[--C-:B------:R-:W-:Y:S02]  /*6f00*/  @!P1 IMAD.IADD R63, R63, 0x1, -R0.reuse ;  /* 0x000000013f3f9824 */ /* 0x100fe400078e0a00 */
[--C-:B------:R-:W-:Y:S01]  /*6f10*/  @!P3 IMAD.IADD R62, R62, 0x1, -R0.reuse ;  /* 0x000000013e3eb824 */ /* 0x100fe200078e0a00 */
[----:B------:R-:W-:Y:S01]  /*6f20*/  ISETP.GT.U32.AND P3, PT, R0, R64, PT ;  /* 0x000000400000720c */ /* 0x000fe20003f64070 */
[----:B------:R-:W-:Y:S01]  /*6f30*/  @!P4 IMAD.IADD R61, R61, 0x1, -R0 ;  /* 0x000000013d3dc824 */ /* 0x000fe200078e0a00 */
[----:B------:R-:W-:Y:S01]  /*6f40*/  ISETP.GE.AND P4, PT, R66, RZ, PT ;  /* 0x000000ff4200720c */ /* 0x000fe20003f86270 */
[----:B------:R-:W-:Y:S01]  /*6f50*/  IMAD.MOV R66, RZ, RZ, -R4 ;  /* 0x000000ffff427224 */ /* 0x000fe200078e0a04 */
[C---:B------:R-:W-:Y:S01]  /*6f60*/  ISETP.GT.U32.AND P1, PT, R0.reuse, R63, PT ;  /* 0x0000003f0000720c */ /* 0x040fe20003f24070 */
[----:B------:R-:W-:Y:S02]  /*6f70*/  IMAD.MOV R5, RZ, RZ, -R5 ;  /* 0x000000ffff057224 */ /* 0x000fe400078e0a05 */
[----:B------:R-:W-:-:S02]  /*6f80*/  IMAD R66, R0, R66, R7 ;  /* 0x0000004200427224 */ /* 0x000fc400078e0207 */
[----:B------:R-:W-:Y:S01]  /*6f90*/  IMAD R65, R0, R5, R67 ;  /* 0x0000000500417224 */ /* 0x000fe200078e0243 */
[----:B------:R-:W-:Y:S01]  /*6fa0*/  IABS R67, R74 ;  /* 0x0000004a00437213 */ /* 0x000fe20000000000 */
[----:B------:R-:W-:-:S04]  /*6fb0*/  IMAD.HI.U32 R5, R2, R69, RZ ;  /* 0x0000004502057227 */ /* 0x000fc800078e00ff */
[--C-:B------:R-:W-:Y:S01]  /*6fc0*/  @!P3 IMAD.IADD R64, R64, 0x1, -R0.reuse ;  /* 0x000000014040b824 */ /* 0x100fe200078e0a00 */
[C---:B------:R-:W-:Y:S01]  /*6fd0*/  ISETP.GT.U32.AND P3, PT, R0.reuse, R66, PT ;  /* 0x000000420000720c */ /* 0x040fe20003f64070 */
[----:B------:R-:W-:Y:S01]  /*6fe0*/  @!P1 IMAD.IADD R63, R63, 0x1, -R0 ;  /* 0x000000013f3f9824 */ /* 0x000fe200078e0a00 */
[----:B------:R-:W-:Y:S01]  /*6ff0*/  ISETP.GT.U32.AND P1, PT, R0, R65, PT ;  /* 0x000000410000720c */ /* 0x000fe20003f24070 */
[----:B------:R-:W-:-:S04]  /*7000*/  IMAD.HI.U32 R4, R2, R67, RZ ;  /* 0x0000004302047227 */ /* 0x000fc800078e00ff */
[----:B------:R-:W-:Y:S02]  /*7010*/  @!P2 IMAD.MOV R62, RZ, RZ, -R62 ;  /* 0x000000ffff3ea224 */ /* 0x000fe400078e0a3e */
[----:B------:R-:W-:Y:S02]  /*7020*/  IMAD.MOV R68, RZ, RZ, -R4 ;  /* 0x000000ffff447224 */ /* 0x000fe400078e0a04 */
[----:B------:R-:W-:-:S04]  /*7030*/  IMAD.HI.U32 R4, R2, R73, RZ ;  /* 0x0000004902047227 */ /* 0x000fc800078e00ff */
[----:B------:R-:W-:Y:S01]  /*7040*/  @!P3 IMAD.IADD R66, R66, 0x1, -R0 ;  /* 0x000000014242b824 */ /* 0x000fe200078e0a00 */
[----:B------:R-:W-:Y:S01]  /*7050*/  @!P1 IADD3 R65, R65, -R0, RZ ;  /* 0x8000000041419210 */ /* 0x000fe20007ffe0ff */
[----:B------:R-:W-:Y:S01]  /*7060*/  IMAD.MOV R5, RZ, RZ, -R5 ;  /* 0x000000ffff057224 */ /* 0x000fe200078e0a05 */
[C---:B------:R-:W-:Y:S01]  /*7070*/  ISETP.GT.U32.AND P3, PT, R0.reuse, R64, PT ;  /* 0x000000400000720c */ /* 0x040fe20003f64070 */
[C---:B------:R-:W-:Y:S01]  /*7080*/  IMAD R67, R0.reuse, R68, R67 ;  /* 0x0000004400437224 */ /* 0x040fe200078e0243 */
[C---:B------:R-:W-:Y:S01]  /*7090*/  ISETP.GT.U32.AND P2, PT, R0.reuse, R66, PT ;  /* 0x000000420000720c */ /* 0x040fe20003f44070 */
[C---:B------:R-:W-:Y:S02]  /*70a0*/  IMAD R68, R0.reuse, R5, R69 ;  /* 0x0000000500447224 */ /* 0x040fe400078e0245 */
[----:B------:R-:W-:Y:S01]  /*70b0*/  IMAD.MOV R4, RZ, RZ, -R4 ;  /* 0x000000ffff047224 */ /* 0x000fe200078e0a04 */
[C---:B------:R-:W-:Y:S01]  /*70c0*/  ISETP.GT.U32.AND P1, PT, R0.reuse, R67, PT ;  /* 0x000000430000720c */ /* 0x040fe20003f24070 */
[----:B------:R-:W-:Y:S01]  /*70d0*/  @!P0 IMAD.MOV R63, RZ, RZ, -R63 ;  /* 0x000000ffff3f8224 */ /* 0x000fe200078e0a3f */
[C---:B------:R-:W-:Y:S01]  /*70e0*/  ISETP.GT.U32.AND P0, PT, R0.reuse, R68, PT ;  /* 0x000000440000720c */ /* 0x040fe20003f04070 */
[----:B------:R-:W-:-:S02]  /*70f0*/  IMAD R70, R0, R4, R73 ;  /* 0x0000000400467224 */ /* 0x000fc400078e0249 */
[----:B------:R-:W-:-:S04]  /*7100*/  IMAD.HI.U32 R7, R2, R71, RZ ;  /* 0x0000004702077227 */ /* 0x000fc800078e00ff */
[--C-:B------:R-:W-:Y:S01]  /*7110*/  @!P2 IMAD.IADD R66, R66, 0x1, -R0.reuse ;  /* 0x000000014242a824 */ /* 0x100fe200078e0a00 */
[C---:B------:R-:W-:Y:S01]  /*7120*/  ISETP.GT.U32.AND P2, PT, R0.reuse, R70, PT ;  /* 0x000000460000720c */ /* 0x040fe20003f44070 */
[----:B------:R-:W-:Y:S01]  /*7130*/  @!P6 IMAD.MOV R61, RZ, RZ, -R61 ;  /* 0x000000ffff3de224 */ /* 0x000fe200078e0a3d */
[C---:B------:R-:W-:Y:S01]  /*7140*/  ISETP.GT.U32.AND P6, PT, R0.reuse, R65, PT ;  /* 0x000000410000720c */ /* 0x040fe20003fc4070 */
[----:B------:R-:W-:Y:S02]  /*7150*/  IMAD.MOV R7, RZ, RZ, -R7 ;  /* 0x000000ffff077224 */ /* 0x000fe400078e0a07 */
[--C-:B------:R-:W-:Y:S02]  /*7160*/  @!P1 IMAD.IADD R67, R67, 0x1, -R0.reuse ;  /* 0x0000000143439824 */ /* 0x100fe400078e0a00 */
[----:B------:R-:W-:Y:S01]  /*7170*/  IMAD R69, R0, R7, R71 ;  /* 0x0000000700457224 */ /* 0x000fe200078e0247 */
[----:B------:R-:W-:Y:S01]  /*7180*/  IABS R7, R79 ;  /* 0x0000004f00077213 */ /* 0x000fe20000000000 */
[--C-:B------:R-:W-:Y:S01]  /*7190*/  @!P0 IMAD.IADD R68, R68, 0x1, -R0.reuse ;  /* 0x0000000144448824 */ /* 0x100fe200078e0a00 */
        /* <DEDUP_REMOVED lines=8> */
[----:B------:R-:W-:-:S02]  /*7220*/  ISETP.GT.U32.AND P3, PT, R0, R69, PT ;  /* 0x000000450000720c */ /* 0x000fc40003f64070 */
[----:B------:R-:W-:Y:S01]  /*7230*/  ISETP.GE.AND P0, PT, R75, RZ, PT ;  /* 0x000000ff4b00720c */ /* 0x000fe20003f06270 */
[----:B------:R-:W-:-:S04]  /*7240*/  IMAD.HI.U32 R4, R2, R71, RZ ;  /* 0x0000004702047227 */ /* 0x000fc800078e00ff */
[----:B------:R-:W-:Y:S02]  /*7250*/  IMAD.MOV R5, RZ, RZ, -R5 ;  /* 0x000000ffff057224 */ /* 0x000fe400078e0a05 */
[----:B------:R-:W-:Y:S02]  /*7260*/  IMAD.MOV R4, RZ, RZ, -R4 ;  /* 0x000000ffff047224 */ /* 0x000fe400078e0a04 */
[C---:B------:R-:W-:Y:S01]  /*7270*/  IMAD R72, R0.reuse, R5, R7 ;  /* 0x0000000500487224 */ /* 0x040fe200078e0207 */
[----:B------:R-:W-:Y:S01]  /*7280*/  LOP3.LUT R5, R3, 0x122, RZ, 0xfc, !PT ;  /* 0x0000012203057812 */ /* 0x000fe200078efcff */
[----:B------:R-:W-:Y:S01]  /*7290*/  IMAD R71, R0, R4, R71 ;  /* 0x0000000400477224 */ /* 0x000fe200078e0247 */
[----:B------:R-:W-:Y:S01]  /*72a0*/  @!P3 IADD3 R69, R69, -R0, RZ ;  /* 0x800000004545b210 */ /* 0x000fe20007ffe0ff */
[--C-:B------:R-:W-:Y:S01]  /*72b0*/  @!P1 IMAD.IADD R67, R67, 0x1, -R0.reuse ;  /* 0x0000000143439824 */ /* 0x100fe200078e0a00 */
[----:B------:R-:W-:Y:S01]  /*72c0*/  ISETP.GE.AND P1, PT, R74, RZ, PT ;  /* 0x000000ff4a00720c */ /* 0x000fe20003f26270 */
[----:B------:R-:W-:Y:S01]  /*72d0*/  @!P2 IMAD.IADD R68, R68, 0x1, -R0 ;  /* 0x000000014444a824 */ /* 0x000fe200078e0a00 */
[C---:B------:R-:W-:Y:S01]  /*72e0*/  ISETP.GT.U32.AND P2, PT, R0.reuse, R72, PT ;  /* 0x000000480000720c */ /* 0x040fe20003f44070 */
[----:B------:R-:W-:Y:S01]  /*72f0*/  @!P6 IMAD.MOV R66, RZ, RZ, -R66 ;  /* 0x000000ffff42e224 */ /* 0x000fe200078e0a42 */
[C---:B------:R-:W-:Y:S01]  /*7300*/  ISETP.GT.U32.AND P6, PT, R0.reuse, R71, PT ;  /* 0x000000470000720c */ /* 0x040fe20003fc4070 */
[----:B------:R-:W-:Y:S01]  /*7310*/  @!P4 IMAD.MOV R65, RZ, RZ, -R65 ;  /* 0x000000ffff41c224 */ /* 0x000fe200078e0a41 */
[C---:B------:R-:W-:Y:S01]  /*7320*/  ISETP.GT.U32.AND P4, PT, R0.reuse, R69, PT ;  /* 0x000000450000720c */ /* 0x040fe20003f84070 */
[----:B------:R-:W-:Y:S01]  /*7330*/  @!P5 IMAD.MOV R64, RZ, RZ, -R64 ;  /* 0x000000ffff40d224 */ /* 0x000fe200078e0a40 */
[----:B------:R-:W-:Y:S01]  /*7340*/  LOP3.LUT R74, R3, 0x124, RZ, 0xfc, !PT ;  /* 0x00000124034a7812 */ /* 0x000fe200078efcff */
[----:B------:R-:W-:Y:S01]  /*7350*/  @!P0 IMAD.MOV R68, RZ, RZ, -R68 ;  /* 0x000000ffff448224 */ /* 0x000fe200078e0a44 */
[----:B------:R-:W-:-:S02]  /*7360*/  ISETP.GT.U32.AND P5, PT, R0, R70, PT ;  /* 0x000000460000720c */ /* 0x000fc40003fa4070 */
[----:B------:R-:W-:Y:S01]  /*7370*/  IABS R73, R5 ;  /* 0x0000000500497213 */ /* 0x000fe20000000000 */
[----:B------:R-:W-:Y:S01]  /*7380*/  @!P1 IMAD.MOV R67, RZ, RZ, -R67 ;  /* 0x000000ffff439224 */ /* 0x000fe200078e0a43 */
[----:B------:R-:W-:Y:S01]  /*7390*/  ISETP.GE.AND P3, PT, R76, RZ, PT ;  /* 0x000000ff4c00720c */ /* 0x000fe20003f66270 */
[--C-:B------:R-:W-:Y:S01]  /*73a0*/  @!P2 IMAD.IADD R72, R72, 0x1, -R0.reuse ;  /* 0x000000014848a824 */ /* 0x100fe200078e0a00 */
[----:B------:R-:W-:Y:S01]  /*73b0*/  IABS R7, R74 ;  /* 0x0000004a00077213 */ /* 0x000fe20000000000 */
[----:B------:R-:W-:Y:S01]  /*73c0*/  IMAD.HI.U32 R4, R2, R73, RZ ;  /* 0x0000004902047227 */ /* 0x000fe200078e00ff */
[----:B------:R-:W-:Y:S02]  /*73d0*/  ISETP.GE.AND P1, PT, R77, RZ, PT ;  /* 0x000000ff4d00720c */ /* 0x000fe40003f26270 */
[----:B------:R-:W-:Y:S01]  /*73e0*/  ISETP.GT.U32.AND P2, PT, R0, R72, PT ;  /* 0x000000480000720c */ /* 0x000fe20003f44070 */
[----:B------:R-:W-:Y:S01]  /*73f0*/  @!P6 IMAD.IADD R71, R71, 0x1, -R0 ;  /* 0x000000014747e824 */ /* 0x000fe200078e0a00 */
[----:B------:R-:W-:Y:S01]  /*7400*/  ISETP.GE.AND P6, PT, R5, RZ, PT ;  /* 0x000000ff0500720c */ /* 0x000fe20003fc6270 */
[----:B------:R-:W-:Y:S01]  /*7410*/  IMAD.HI.U32 R5, R2, R7, RZ ;  /* 0x0000000702057227 */ /* 0x000fe200078e00ff */
[----:B------:R-:W-:-:S02]  /*7420*/  LOP3.LUT R76, R3, 0x12a, RZ, 0xfc, !PT ;  /* 0x0000012a034c7812 */ /* 0x000fc400078efcff */
[----:B------:R-:W-:Y:S01]  /*7430*/  ISETP.GT.U32.AND P0, PT, R0, R71, PT ;  /* 0x000000470000720c */ /* 0x000fe20003f04070 */
[----:B------:R-:W-:Y:S01]  /*7440*/  IMAD.MOV R4, RZ, RZ, -R4 ;  /* 0x000000ffff047224 */ /* 0x000fe200078e0a04 */
[----:B------:R-:W-:Y:S01]  /*7450*/  IADD3 R5, -R5, RZ, RZ ;  /* 0x000000ff05057210 */ /* 0x000fe20007ffe1ff */
[--C-:B------:R-:W-:Y:S01]  /*7460*/  @!P4 IMAD.IADD R69, R69, 0x1, -R0.reuse ;  /* 0x000000014545c824 */ /* 0x100fe200078e0a00 */
[----:B------:R-:W-:Y:S01]  /*7470*/  ISETP.GE.AND P4, PT, R78, RZ, PT ;  /* 0x000000ff4e00720c */ /* 0x000fe20003f86270 */
[----:B------:R-:W-:Y:S01]  /*7480*/  @!P5 IMAD.IADD R70, R70, 0x1, -R0 ;  /* 0x000000014646d824 */ /* 0x000fe200078e0a00 */
[----:B------:R-:W-:Y:S01]  /*7490*/  ISETP.GE.AND P5, PT, R79, RZ, PT ;  /* 0x000000ff4f00720c */ /* 0x000fe20003fa6270 */
[----:B------:R-:W-:Y:S01]  /*74a0*/  IMAD R73, R0, R4, R73 ;  /* 0x0000000400497224 */ /* 0x000fe200078e0249 */
[C---:B------:R-:W-:Y:S01]  /*74b0*/  LOP3.LUT R4, R3.reuse, 0x126, RZ, 0xfc, !PT ;  /* 0x0000012603047812 */ /* 0x040fe200078efcff */
[----:B------:R-:W-:Y:S01]  /*74c0*/  @!P3 IMAD.MOV R69, RZ, RZ, -R69 ;  /* 0x000000ffff45b224 */ /* 0x000fe200078e0a45 */
[----:B------:R-:W-:Y:S01]  /*74d0*/  ISETP.GE.AND P3, PT, R74, RZ, PT ;  /* 0x000000ff4a00720c */ /* 0x000fe20003f66270 */
[C---:B------:R-:W-:Y:S01]  /*74e0*/  IMAD R74, R0.reuse, R5, R7 ;  /* 0x00000005004a7224 */ /* 0x040fe200078e0207 */
[----:B------:R-:W-:Y:S01]  /*74f0*/  LOP3.LUT R5, R3, 0x128, RZ, 0xfc, !PT ;  /* 0x0000012803057812 */ /* 0x000fe200078efcff */
[----:B------:R-:W-:Y:S01]  /*7500*/  @!P1 IMAD.MOV R70, RZ, RZ, -R70 ;  /* 0x000000ffff469224 */ /* 0x000fe200078e0a46 */
[----:B------:R-:W-:Y:S01]  /*7510*/  ISETP.GT.U32.AND P1, PT, R0, R73, PT ;  /* 0x000000490000720c */ /* 0x000fe20003f24070 */
[--C-:B------:R-:W-:Y:S01]  /*7520*/  @!P2 IMAD.IADD R72, R72, 0x1, -R0.reuse ;  /* 0x000000014848a824 */ /* 0x100fe200078e0a00 */
[----:B------:R-:W-:Y:S01]  /*7530*/  ISETP.GT.U32.AND P2, PT, R0, R74, PT ;  /* 0x0000004a0000720c */ /* 0x000fe20003f44070 */
[----:B------:R-:W-:Y:S01]  /*7540*/  @!P0 IMAD.IADD R71, R71, 0x1, -R0 ;  /* 0x0000000147478824 */ /* 0x000fe200078e0a00 */
[----:B------:R-:W-:Y:S01]  /*7550*/  IABS R75, R4 ;  /* 0x00000004004b7213 */ /* 0x000fe20000000000 */
[----:B------:R-:W-:Y:S01]  /*7560*/  @!P5 IMAD.MOV R72, RZ, RZ, -R72 ;  /* 0x000000ffff48d224 */ /* 0x000fe200078e0a48 */
[----:B------:R-:W-:Y:S01]  /*7570*/  ISETP.GE.AND P0, PT, R4, RZ, PT ;  /* 0x000000ff0400720c */ /* 0x000fe20003f06270 */
[----:B------:R-:W-:Y:S01]  /*7580*/  @!P4 IMAD.MOV R71, RZ, RZ, -R71 ;  /* 0x000000ffff47c224 */ /* 0x000fe200078e0a47 */
[----:B------:R-:W-:Y:S01]  /*7590*/  IABS R77, R5 ;  /* 0x00000005004d7213 */ /* 0x000fe20000000000 */
[----:B------:R-:W-:Y:S01]  /*75a0*/  IMAD.HI.U32 R4, R2, R75, RZ ;  /* 0x0000004b02047227 */ /* 0x000fe200078e00ff */
[----:B------:R-:W-:-:S02]  /*75b0*/  ISETP.GE.AND P4, PT, R5, RZ, PT ;  /* 0x000000ff0500720c */ /* 0x000fc40003f86270 */
[----:B------:R-:W-:Y:S01]  /*75c0*/  IABS R79, R76 ;  /* 0x0000004c004f7213 */ /* 0x000fe20000000000 */
[--C-:B------:R-:W-:Y:S01]  /*75d0*/  @!P1 IMAD.IADD R73, R73, 0x1, -R0.reuse ;  /* 0x0000000149499824 */ /* 0x100fe200078e0a00 */
[----:B------:R-:W-:Y:S01]  /*75e0*/  ISETP.GE.AND P5, PT, R76, RZ, PT ;  /* 0x000000ff4c00720c */ /* 0x000fe20003fa6270 */
[----:B------:R-:W-:Y:S01]  /*75f0*/  @!P2 IMAD.IADD R74, R74, 0x1, -R0 ;  /* 0x000000014a4aa824 */ /* 0x000fe200078e0a00 */
[----:B------:R-:W-:Y:S01]  /*7600*/  LOP3.LUT R78, R3, 0x12c, RZ, 0xfc, !PT ;  /* 0x0000012c034e7812 */ /* 0x000fe200078efcff */
[----:B------:R-:W-:Y:S01]  /*7610*/  IMAD.HI.U32 R5, R2, R77, RZ ;  /* 0x0000004d02057227 */ /* 0x000fe200078e00ff */
[C---:B------:R-:W-:Y:S02]  /*7620*/  ISETP.GT.U32.AND P1, PT, R0.reuse, R73, PT ;  /* 0x000000490000720c */ /* 0x040fe40003f24070 */
[----:B------:R-:W-:Y:S01]  /*7630*/  ISETP.GT.U32.AND P2, PT, R0, R74, PT ;  /* 0x0000004a0000720c */ /* 0x000fe20003f44070 */
[----:B------:R-:W-:Y:S02]  /*7640*/  IMAD.MOV R4, RZ, RZ, -R4 ;  /* 0x000000ffff047224 */ /* 0x000fe400078e0a04 */
[----:B------:R-:W-:-:S02]  /*7650*/  IMAD.MOV R5, RZ, RZ, -R5 ;  /* 0x000000ffff057224 */ /* 0x000fc400078e0a05 */
[----:B------:R-:W-:Y:S02]  /*7660*/  IMAD R75, R0, R4, R75 ;  /* 0x00000004004b7224 */ /* 0x000fe400078e024b */
[----:B------:R-:W-:-:S04]  /*7670*/  IMAD.HI.U32 R7, R2, R79, RZ ;  /* 0x0000004f02077227 */ /* 0x000fc800078e00ff */
[C---:B------:R-:W-:Y:S01]  /*7680*/  IMAD R76, R0.reuse, R5, R77 ;  /* 0x00000005004c7224 */ /* 0x040fe200078e024d */
[----:B------:R-:W-:Y:S01]  /*7690*/  IABS R5, R78 ;  /* 0x0000004e00057213 */ /* 0x000fe20000000000 */
[----:B------:R-:W-:Y:S01]  /*76a0*/  @!P1 IMAD.IADD R73, R73, 0x1, -R0 ;  /* 0x0000000149499824 */ /* 0x000fe200078e0a00 */
[----:B------:R-:W-:Y:S01]  /*76b0*/  ISETP.GT.U32.AND P1, PT, R0, R75, PT ;  /* 0x0000004b0000720c */ /* 0x000fe20003f24070 */
[----:B------:R-:W-:Y:S01]  /*76c0*/  IMAD.MOV R7, RZ, RZ, -R7 ;  /* 0x000000ffff077224 */ /* 0x000fe200078e0a07 */
[----:B------:R-:W-:Y:S01]  /*76d0*/  @!P2 IADD3 R74, R74, -R0, RZ ;  /* 0x800000004a4aa210 */ /* 0x000fe20007ffe0ff */
[----:B------:R-:W-:Y:S01]  /*76e0*/  @!P6 IMAD.MOV R73, RZ, RZ, -R73 ;  /* 0x000000ffff49e224 */ /* 0x000fe200078e0a49 */
[C---:B------:R-:W-:Y:S01]  /*76f0*/  ISETP.GT.U32.AND P2, PT, R0.reuse, R76, PT ;  /* 0x0000004c0000720c */ /* 0x040fe20003f44070 */
[----:B------:R-:W-:Y:S01]  /*7700*/  IMAD R77, R0, R7, R79 ;  /* 0x00000007004d7224 */ /* 0x000fe200078e024f */
[----:B------:R-:W-:Y:S01]  /*7710*/  IABS R79, R80 ;  /* 0x00000050004f7213 */ /* 0x000fe20000000000 */
[----:B------:R-:W-:-:S03]  /*7720*/  IMAD.HI.U32 R4, R2, R5, RZ ;  /* 0x0000000502047227 */ /* 0x000fc600078e00ff */
[----:B------:R-:W-:Y:S01]  /*7730*/  ISETP.GT.U32.AND P6, PT, R0, R77, PT ;  /* 0x0000004d0000720c */ /* 0x000fe20003fc4070 */
[----:B------:R-:W-:Y:S02]  /*7740*/  IMAD.MOV R4, RZ, RZ, -R4 ;  /* 0x000000ffff047224 */ /* 0x000fe400078e0a04 */
[----:B------:R-:W-:Y:S02]  /*7750*/  @!P1 IMAD.IADD R75, R75, 0x1, -R0 ;  /* 0x000000014b4b9824 */ /* 0x000fe400078e0a00 */
[----:B------:R-:W-:Y:S01]  /*7760*/  @!P3 IMAD.MOV R74, RZ, RZ, -R74 ;  /* 0x000000ffff4ab224 */ /* 0x000fe200078e0a4a */
[----:B------:R-:W-:Y:S01]  /*7770*/  ISETP.GE.AND P3, PT, R78, RZ, PT ;  /* 0x000000ff4e00720c */ /* 0x000fe20003f66270 */
[----:B------:R-:W-:Y:S01]  /*7780*/  @!P2 IMAD.IADD R76, R76, 0x1, -R0 ;  /* 0x000000014c4ca824 */ /* 0x000fe200078e0a00 */
[C---:B------:R-:W-:Y:S01]  /*7790*/  ISETP.GT.U32.AND P1, PT, R0.reuse, R75, PT ;  /* 0x0000004b0000720c */ /* 0x040fe20003f24070 */
[----:B------:R-:W-:Y:S02]  /*77a0*/  IMAD R78, R0, R4, R5 ;  /* 0x00000004004e7224 */ /* 0x000fe400078e0205 */
[----:B------:R-:W-:Y:S01]  /*77b0*/  IMAD.HI.U32 R5, R2, R81, RZ ;  /* 0x0000005102057227 */ /* 0x000fe200078e00ff */
[----:B------:R-:W-:-:S03]  /*77c0*/  ISETP.GT.U32.AND P2, PT, R0, R76, PT ;  /* 0x0000004c0000720c */ /* 0x000fc60003f44070 */
[----:B------:R-:W-:Y:S02]  /*77d0*/  @!P6 IMAD.IADD R77, R77, 0x1, -R0 ;  /* 0x000000014d4de824 */ /* 0x000fe400078e0a00 */
[----:B------:R-:W-:-:S03]  /*77e0*/  IMAD.HI.U32 R4, R2, R79, RZ ;  /* 0x0000004f02047227 */ /* 0x000fc600078e00ff */
[C---:B------:R-:W-:Y:S01]  /*77f0*/  ISETP.GT.U32.AND P6, PT, R0.reuse, R77, PT ;  /* 0x0000004d0000720c */ /* 0x040fe20003fc4070 */
[----:B------:R-:W-:Y:S01]  /*7800*/  @!P1 IMAD.IADD R75, R75, 0x1, -R0 ;  /* 0x000000014b4b9824 */ /* 0x000fe200078e0a00 */
[----:B------:R-:W-:Y:S01]  /*7810*/  ISETP.GT.U32.AND P1, PT, R0, R78, PT ;  /* 0x0000004e0000720c */ /* 0x000fe20003f24070 */
[----:B------:R-:W-:-:S03]  /*7820*/  IMAD.HI.U32 R7, R2, R83, RZ ;  /* 0x0000005302077227 */ /* 0x000fc600078e00ff */
[----:B------:R-:W-:Y:S01]  /*7830*/  @!P0 IADD3 R75, -R75, RZ, RZ ;  /* 0x000000ff4b4b8210 */ /* 0x000fe20007ffe1ff */
[----:B------:R-:W-:Y:S02]  /*7840*/  IMAD.MOV R5, RZ, RZ, -R5 ;  /* 0x000000ffff057224 */ /* 0x000fe400078e0a05 */
[----:B------:R-:W-:Y:S01]  /*7850*/  @!P2 IMAD.IADD R76, R76, 0x1, -R0 ;  /* 0x000000014c4ca824 */ /* 0x000fe200078e0a00 */
[----:B------:R-:W-:Y:S01]  /*7860*/  ISETP.GE.AND P2, PT, R80, RZ, PT ;  /* 0x000000ff5000720c */ /* 0x000fe20003f46270 */
[----:B------:R-:W-:Y:S02]  /*7870*/  IMAD.MOV R4, RZ, RZ, -R4 ;  /* 0x000000ffff047224 */ /* 0x000fe400078e0a04 */
[----:B------:R-:W-:Y:S02]  /*7880*/  IMAD.MOV R7, RZ, RZ, -R7 ;  /* 0x000000ffff077224 */ /* 0x000fe400078e0a07 */
[C---:B------:R-:W-:Y:S01]  /*7890*/  IMAD R80, R0.reuse, R5, R81 ;  /* 0x0000000500507224 */ /* 0x040fe200078e0251 */
[----:B------:R-:W-:Y:S01]  /*78a0*/  IABS R5, R85 ;  /* 0x0000005500057213 */ /* 0x000fe20000000000 */
[----:B------:R-:W-:-:S02]  /*78b0*/  IMAD R79, R0, R4, R79 ;  /* 0x00000004004f7224 */ /* 0x000fc400078e024f */
[C---:B------:R-:W-:Y:S01]  /*78c0*/  IMAD R81, R0.reuse, R7, R83 ;  /* 0x0000000700517224 */ /* 0x040fe200078e0253 */
[----:B------:R-:W-:Y:S01]  /*78d0*/  LOP3.LUT R7, R3, 0x136, RZ, 0xfc, !PT ;  /* 0x0000013603077812 */ /* 0x000fe200078efcff */
[--C-:B------:R-:W-:Y:S01]  /*78e0*/  @!P6 IMAD.IADD R77, R77, 0x1, -R0.reuse ;  /* 0x000000014d4de824 */ /* 0x100fe200078e0a00 */
[----:B------:R-:W-:Y:S01]  /*78f0*/  ISETP.GT.U32.AND P6, PT, R0, R80, PT ;  /* 0x000000500000720c */ /* 0x000fe20003fc4070 */
[----:B------:R-:W-:Y:S01]  /*7900*/  @!P1 IMAD.IADD R78, R78, 0x1, -R0 ;  /* 0x000000014e4e9824 */ /* 0x000fe200078e0a00 */
[C---:B------:R-:W-:Y:S01]  /*7910*/  ISETP.GT.U32.AND P1, PT, R0.reuse, R79, PT ;  /* 0x0000004f0000720c */ /* 0x040fe20003f24070 */
[----:B------:R-:W-:Y:S01]  /*7920*/  @!P5 IMAD.MOV R77, RZ, RZ, -R77 ;  /* 0x000000ffff4dd224 */ /* 0x000fe200078e0a4d */
[----:B------:R-:W-:Y:S01]  /*7930*/  ISETP.GT.U32.AND P5, PT, R0, R81, PT ;  /* 0x000000510000720c */ /* 0x000fe20003fa4070 */
[----:B------:R-:W-:Y:S01]  /*7940*/  IMAD.HI.U32 R4, R2, R5, RZ ;  /* 0x0000000502047227 */ /* 0x000fe200078e00ff */
[----:B------:R-:W-:Y:S02]  /*7950*/  IABS R83, R7 ;  /* 0x0000000700537213 */ /* 0x000fe40000000000 */
[----:B------:R-:W-:Y:S01]  /*7960*/  ISETP.GT.U32.AND P0, PT, R0, R78, PT ;  /* 0x0000004e0000720c */ /* 0x000fe20003f04070 */
[----:B------:R-:W-:-:S02]  /*7970*/  IMAD.MOV R4, RZ, RZ, -R4 ;  /* 0x000000ffff047224 */ /* 0x000fc400078e0a04 */
[----:B------:R-:W-:Y:S01]  /*7980*/  @!P4 IMAD.MOV R76, RZ, RZ, -R76 ;  /* 0x000000ffff4cc224 */ /* 0x000fe200078e0a4c */
[----:B------:R-:W-:Y:S01]  /*7990*/  ISETP.GE.AND P4, PT, R82, RZ, PT ;  /* 0x000000ff5200720c */ /* 0x000fe20003f86270 */
[--C-:B------:R-:W-:Y:S02]  /*79a0*/  @!P6 IMAD.IADD R80, R80, 0x1, -R0.reuse ;  /* 0x000000015050e824 */ /* 0x100fe400078e0a00 */
[--C-:B------:R-:W-:Y:S01]  /*79b0*/  @!P1 IMAD.IADD R79, R79, 0x1, -R0.reuse ;  /* 0x000000014f4f9824 */ /* 0x100fe200078e0a00 */
[----:B------:R-:W-:Y:S01]  /*79c0*/  ISETP.GE.AND P1, PT, R85, RZ, PT ;  /* 0x000000ff5500720c */ /* 0x000fe20003f26270 */
[----:B------:R-:W-:Y:S01]  /*79d0*/  @!P5 IMAD.IADD R81, R81, 0x1, -R0 ;  /* 0x000000015151d824 */ /* 0x000fe200078e0a00 */
[C---:B------:R-:W-:Y:S01]  /*79e0*/  ISETP.GT.U32.AND P5, PT, R0.reuse, R80, PT ;  /* 0x000000500000720c */ /* 0x040fe20003fa4070 */
[C---:B------:R-:W-:Y:S01]  /*79f0*/  IMAD R82, R0.reuse, R4, R5 ;  /* 0x0000000400527224 */ /* 0x040fe200078e0205 */
[----:B------:R-:W-:Y:S01]  /*7a00*/  ISETP.GT.U32.AND P6, PT, R0, R79, PT ;  /* 0x0000004f0000720c */ /* 0x000fe20003fc4070 */
[----:B------:R-:W-:-:S04]  /*7a10*/  IMAD.HI.U32 R4, R2, R83, RZ ;  /* 0x0000005302047227 */ /* 0x000fc800078e00ff */
[----:B------:R-:W-:Y:S02]  /*7a20*/  IMAD.MOV R4, RZ, RZ, -R4 ;  /* 0x000000ffff047224 */ /* 0x000fe400078e0a04 */
[--C-:B------:R-:W-:Y:S01]  /*7a30*/  @!P0 IMAD.IADD R78, R78, 0x1, -R0.reuse ;  /* 0x000000014e4e8824 */ /* 0x100fe200078e0a00 */
[----:B------:R-:W-:Y:S01]  /*7a40*/  ISETP.GE.AND P0, PT, R84, RZ, PT ;  /* 0x000000ff5400720c */ /* 0x000fe20003f06270 */
[----:B------:R-:W-:Y:S01]  /*7a50*/  IMAD R83, R0, R4, R83 ;  /* 0x0000000400537224 */ /* 0x000fe200078e0253 */
[----:B------:R-:W-:Y:S01]  /*7a60*/  LOP3.LUT R84, R3, 0x138, RZ, 0xfc, !PT ;  /* 0x0000013803547812 */ /* 0x000fe200078efcff */
[----:B------:R-:W-:Y:S02]  /*7a70*/  @!P5 IMAD.IADD R80, R80, 0x1, -R0 ;  /* 0x000000015050d824 */ /* 0x000fe400078e0a00 */
[----:B------:R-:W-:Y:S01]  /*7a80*/  @!P3 IMAD.MOV R78, RZ, RZ, -R78 ;  /* 0x000000ffff4eb224 */ /* 0x000fe200078e0a4e */
[C---:B------:R-:W-:Y:S01]  /*7a90*/  ISETP.GT.U32.AND P5, PT, R0.reuse, R83, PT ;  /* 0x000000530000720c */ /* 0x040fe20003fa4070 */
[----:B------:R-:W-:Y:S01]  /*7aa0*/  @!P6 IMAD.IADD R79, R79, 0x1, -R0 ;  /* 0x000000014f4fe824 */ /* 0x000fe200078e0a00 */
[----:B------:R-:W-:Y:S01]  /*7ab0*/  ISETP.GT.U32.AND P3, PT, R0, R81, PT ;  /* 0x000000510000720c */ /* 0x000fe20003f64070 */
[----:B------:R-:W-:Y:S01]  /*7ac0*/  IMAD.HI.U32 R5, R2, R87, RZ ;  /* 0x0000005702057227 */ /* 0x000fe200078e00ff */
[----:B------:R-:W-:-:S02]  /*7ad0*/  ISETP.GT.U32.AND P6, PT, R0, R82, PT ;  /* 0x000000520000720c */ /* 0x000fc40003fc4070 */
[----:B------:R-:W-:Y:S01]  /*7ae0*/  IABS R85, R84 ;  /* 0x0000005400557213 */ /* 0x000fe20000000000 */
[----:B------:R-:W-:Y:S02]  /*7af0*/  @!P2 IMAD.MOV R79, RZ, RZ, -R79 ;  /* 0x000000ffff4fa224 */ /* 0x000fe400078e0a4f */
[----:B------:R-:W-:Y:S02]  /*7b00*/  IMAD.MOV R5, RZ, RZ, -R5 ;  /* 0x000000ffff057224 */ /* 0x000fe400078e0a05 */
[----:B------:R-:W-:-:S04]  /*7b10*/  IMAD.HI.U32 R4, R2, R85, RZ ;  /* 0x0000005502047227 */ /* 0x000fc800078e00ff */
[----:B------:R-:W-:Y:S01]  /*7b20*/  @!P5 IMAD.IADD R83, R83, 0x1, -R0 ;  /* 0x000000015353d824 */ /* 0x000fe200078e0a00 */
[----:B------:R-:W-:Y:S01]  /*7b30*/  @!P3 IADD3 R81, R81, -R0, RZ ;  /* 0x800000005151b210 */ /* 0x000fe20007ffe0ff */
[----:B------:R-:W-:Y:S01]  /*7b40*/  IMAD.MOV R4, RZ, RZ, -R4 ;  /* 0x000000ffff047224 */ /* 0x000fe200078e0a04 */
[----:B------:R-:W-:Y:S01]  /*7b50*/  ISETP.GE.AND P3, PT, R7, RZ, PT ;  /* 0x000000ff0700720c */ /* 0x000fe20003f66270 */
[----:B------:R-:W-:Y:S01]  /*7b60*/  @!P6 IMAD.IADD R82, R82, 0x1, -R0 ;  /* 0x000000015252e824 */ /* 0x000fe200078e0a00 */
[----:B------:R-:W-:Y:S01]  /*7b70*/  ISETP.GE.AND P6, PT, R84, RZ, PT ;  /* 0x000000ff5400720c */ /* 0x000fe20003fc6270 */
[----:B------:R-:W-:Y:S01]  /*7b80*/  IMAD.HI.U32 R7, R2, R89, RZ ;  /* 0x0000005902077227 */ /* 0x000fe200078e00ff */
[C---:B------:R-:W-:Y:S02]  /*7b90*/  ISETP.GT.U32.AND P2, PT, R0.reuse, R83, PT ;  /* 0x000000530000720c */ /* 0x040fe40003f44070 */
[C---:B------:R-:W-:Y:S01]  /*7ba0*/  ISETP.GT.U32.AND P5, PT, R0.reuse, R82, PT ;  /* 0x000000520000720c */ /* 0x040fe20003fa4070 */
[----:B------:R-:W-:-:S02]  /*7bb0*/  IMAD R84, R0, R4, R85 ;  /* 0x0000000400547224 */ /* 0x000fc400078e0255 */
[----:B------:R-:W-:Y:S02]  /*7bc0*/  IMAD.MOV R7, RZ, RZ, -R7 ;  /* 0x000000ffff077224 */ /* 0x000fe400078e0a07 */
[C---:B------:R-:W-:Y:S01]  /*7bd0*/  IMAD R85, R0.reuse, R5, R87 ;  /* 0x0000000500557224 */ /* 0x040fe200078e0257 */
[----:B------:R-:W-:Y:S01]  /*7be0*/  IABS R87, R91 ;  /* 0x0000005b00577213 */ /* 0x000fe20000000000 */
[----:B------:R-:W-:Y:S01]  /*7bf0*/  @!P4 IMAD.MOV R80, RZ, RZ, -R80 ;  /* 0x000000ffff50c224 */ /* 0x000fe200078e0a50 */
[C---:B------:R-:W-:Y:S01]  /*7c00*/  ISETP.GT.U32.AND P4, PT, R0.reuse, R84, PT ;  /* 0x000000540000720c */ /* 0x040fe20003f84070 */
[C---:B------:R-:W-:Y:S01]  /*7c10*/  IMAD R86, R0.reuse, R7, R89 ;  /* 0x0000000700567224 */ /* 0x040fe200078e0259 */
[----:B------:R-:W-:Y:S01]  /*7c20*/  IABS R7, R92 ;  /* 0x0000005c00077213 */ /* 0x000fe20000000000 */
[----:B------:R-:W-:Y:S01]  /*7c30*/  @!P0 IMAD.MOV R81, RZ, RZ, -R81 ;  /* 0x000000ffff518224 */ /* 0x000fe200078e0a51 */
[C---:B------:R-:W-:Y:S01]  /*7c40*/  ISETP.GT.U32.AND P0, PT, R0.reuse, R85, PT ;  /* 0x000000550000720c */ /* 0x040fe20003f04070 */
[----:B------:R-:W-:Y:S01]  /*7c50*/  @!P2 IMAD.IADD R83, R83, 0x1, -R0 ;  /* 0x000000015353a824 */ /* 0x000fe200078e0a00 */
[----:B------:R-:W-:Y:S01]  /*7c60*/  ISETP.GT.U32.AND P2, PT, R0, R86, PT ;  /* 0x000000560000720c */ /* 0x000fe20003f44070 */
[----:B------:R-:W-:Y:S01]  /*7c70*/  IMAD.HI.U32 R4, R2, R87, RZ ;  /* 0x0000005702047227 */ /* 0x000fe200078e00ff */
[----:B------:R-:W-:-:S03]  /*7c80*/  IABS R89, R93 ;  /* 0x0000005d00597213 */ /* 0x000fc60000000000 */
[--C-:B------:R-:W-:Y:S01]  /*7c90*/  @!P5 IMAD.IADD R82, R82, 0x1, -R0.reuse ;  /* 0x000000015252d824 */ /* 0x100fe200078e0a00 */
[----:B------:R-:W-:Y:S01]  /*7ca0*/  IADD3 R5, -R4, RZ, RZ ;  /* 0x000000ff04057210 */ /* 0x000fe20007ffe1ff */
[----:B------:R-:W-:Y:S01]  /*7cb0*/  @!P4 IMAD.IADD R84, R84, 0x1, -R0 ;  /* 0x000000015454c824 */ /* 0x000fe200078e0a00 */
[----:B------:R-:W-:Y:S01]  /*7cc0*/  ISETP.GE.AND P5, PT, R88, RZ, PT ;  /* 0x000000ff5800720c */ /* 0x000fe20003fa6270 */
[----:B------:R-:W-:Y:S01]  /*7cd0*/  IMAD.HI.U32 R4, R2, R7, RZ ;  /* 0x0000000702047227 */ /* 0x000fe200078e00ff */
[----:B------:R-:W-:-:S03]  /*7ce0*/  ISETP.GE.AND P4, PT, R90, RZ, PT ;  /* 0x000000ff5a00720c */ /* 0x000fc60003f86270 */
[--C-:B------:R-:W-:Y:S01]  /*7cf0*/  @!P0 IMAD.IADD R85, R85, 0x1, -R0.reuse ;  /* 0x0000000155558824 */ /* 0x100fe200078e0a00 */
[----:B------:R-:W-:Y:S01]  /*7d00*/  ISETP.GT.U32.AND P0, PT, R0, R84, PT ;  /* 0x000000540000720c */ /* 0x000fe20003f04070 */
[----:B------:R-:W-:Y:S02]  /*7d10*/  @!P2 IMAD.IADD R86, R86, 0x1, -R0 ;  /* 0x000000015656a824 */ /* 0x000fe400078e0a00 */
[C---:B------:R-:W-:Y:S01]  /*7d20*/  IMAD R87, R0.reuse, R5, R87 ;  /* 0x0000000500577224 */ /* 0x040fe200078e0257 */
[C---:B------:R-:W-:Y:S01]  /*7d30*/  ISETP.GT.U32.AND P2, PT, R0.reuse, R85, PT ;  /* 0x000000550000720c */ /* 0x040fe20003f44070 */
[----:B------:R-:W-:Y:S02]  /*7d40*/  IMAD.MOV R4, RZ, RZ, -R4 ;  /* 0x000000ffff047224 */ /* 0x000fe400078e0a04 */
[----:B------:R-:W-:Y:S01]  /*7d50*/  @!P1 IMAD.MOV R82, RZ, RZ, -R82 ;  /* 0x000000ffff529224 */ /* 0x000fe200078e0a52 */
[C---:B------:R-:W-:Y:S01]  /*7d60*/  ISETP.GT.U32.AND P1, PT, R0.reuse, R86, PT ;  /* 0x000000560000720c */ /* 0x040fe20003f24070 */
[----:B------:R-:W-:Y:S01]  /*7d70*/  IMAD R88, R0, R4, R7 ;  /* 0x0000000400587224 */ /* 0x000fe200078e0207 */
[----:B------:R-:W-:Y:S01]  /*7d80*/  IABS R7, R94 ;  /* 0x0000005e00077213 */ /* 0x000fe20000000000 */
[----:B------:R-:W-:-:S04]  /*7d90*/  IMAD.HI.U32 R4, R2, R89, RZ ;  /* 0x0000005902047227 */ /* 0x000fc800078e00ff */
[--C-:B------:R-:W-:Y:S01]  /*7da0*/  @!P0 IMAD.IADD R84, R84, 0x1, -R0.reuse ;  /* 0x0000000154548824 */ /* 0x100fe200078e0a00 */
[C---:B------:R-:W-:Y:S01]  /*7db0*/  ISETP.GT.U32.AND P0, PT, R0.reuse, R87, PT ;  /* 0x000000570000720c */ /* 0x040fe20003f04070 */
[----:B------:R-:W-:Y:S01]  /*7dc0*/  @!P2 IMAD.IADD R85, R85, 0x1, -R0 ;  /* 0x000000015555a824 */ /* 0x000fe200078e0a00 */
[----:B------:R-:W-:Y:S01]  /*7dd0*/  ISETP.GT.U32.AND P2, PT, R0, R88, PT ;  /* 0x000000580000720c */ /* 0x000fe20003f44070 */
[----:B------:R-:W-:Y:S02]  /*7de0*/  IMAD.MOV R5, RZ, RZ, -R4 ;  /* 0x000000ffff057224 */ /* 0x000fe400078e0a04 */
[----:B------:R-:W-:Y:S01]  /*7df0*/  IMAD.HI.U32 R4, R2, R7, RZ ;  /* 0x0000000702047227 */ /* 0x000fe200078e00ff */
[----:B------:R-:W-:Y:S02]  /*7e00*/  @!P5 IADD3 R85, -R85, RZ, RZ ;  /* 0x000000ff5555d210 */ /* 0x000fe40007ffe1ff */
[----:B------:R-:W-:Y:S01]  /*7e10*/  ISETP.GE.AND P5, PT, R93, RZ, PT ;  /* 0x000000ff5d00720c */ /* 0x000fe20003fa6270 */
[----:B------:R-:W-:-:S02]  /*7e20*/  IMAD R89, R0, R5, R89 ;  /* 0x0000000500597224 */ /* 0x000fc400078e0259 */
[----:B------:R-:W-:Y:S02]  /*7e30*/  IMAD.MOV R90, RZ, RZ, -R4 ;  /* 0x000000ffff5a7224 */ /* 0x000fe400078e0a04 */
[--C-:B------:R-:W-:Y:S01]  /*7e40*/  @!P0 IMAD.IADD R87, R87, 0x1, -R0.reuse ;  /* 0x0000000157578824 */ /* 0x100fe200078e0a00 */
[----:B------:R-:W-:Y:S01]  /*7e50*/  ISETP.GE.AND P0, PT, R92, RZ, PT ;  /* 0x000000ff5c00720c */ /* 0x000fe20003f06270 */
[--C-:B------:R-:W-:Y:S02]  /*7e60*/  @!P2 IMAD.IADD R88, R88, 0x1, -R0.reuse ;  /* 0x000000015858a824 */ /* 0x100fe400078e0a00 */
[----:B------:R-:W-:Y:S01]  /*7e70*/  @!P1 IMAD.IADD R86, R86, 0x1, -R0 ;  /* 0x0000000156569824 */ /* 0x000fe200078e0a00 */
[C---:B------:R-:W-:Y:S01]  /*7e80*/  ISETP.GT.U32.AND P2, PT, R0.reuse, R87, PT ;  /* 0x000000570000720c */ /* 0x040fe20003f44070 */
[----:B------:R-:W-:Y:S01]  /*7e90*/  @!P3 IMAD.MOV R83, RZ, RZ, -R83 ;  /* 0x000000ffff53b224 */ /* 0x000fe200078e0a53 */
[----:B------:R-:W-:Y:S01]  /*7ea0*/  ISETP.GE.AND P1, PT, R91, RZ, PT ;  /* 0x000000ff5b00720c */ /* 0x000fe20003f26270 */
[----:B------:R-:W-:Y:S01]  /*7eb0*/  @!P6 IMAD.MOV R84, RZ, RZ, -R84 ;  /* 0x000000ffff54e224 */ /* 0x000fe200078e0a54 */
[----:B------:R-:W-:Y:S01]  /*7ec0*/  IABS R91, R95 ;  /* 0x0000005f005b7213 */ /* 0x000fe20000000000 */
[C---:B------:R-:W-:Y:S01]  /*7ed0*/  IMAD R90, R0.reuse, R90, R7 ;  /* 0x0000005a005a7224 */ /* 0x040fe200078e0207 */
[C---:B------:R-:W-:Y:S01]  /*7ee0*/  ISETP.GT.U32.AND P6, PT, R0.reuse, R88, PT ;  /* 0x000000580000720c */ /* 0x040fe20003fc4070 */
[----:B------:R-:W-:Y:S01]  /*7ef0*/  @!P4 IMAD.MOV R86, RZ, RZ, -R86 ;  /* 0x000000ffff56c224 */ /* 0x000fe200078e0a56 */
[----:B------:R-:W-:Y:S01]  /*7f00*/  ISETP.GT.U32.AND P3, PT, R0, R89, PT ;  /* 0x000000590000720c */ /* 0x000fe20003f64070 */
[----:B------:R-:W-:Y:S01]  /*7f10*/  IMAD.HI.U32 R4, R2, R91, RZ ;  /* 0x0000005b02047227 */ /* 0x000fe200078e00ff */
[----:B------:R-:W-:-:S02]  /*7f20*/  LOP3.LUT R7, R3, 0x148, RZ, 0xfc, !PT ;  /* 0x0000014803077812 */ /* 0x000fc400078efcff */
[----:B------:R-:W-:Y:S01]  /*7f30*/  ISETP.GE.AND P4, PT, R94, RZ, PT ;  /* 0x000000ff5e00720c */ /* 0x000fe20003f86270 */
[----:B------:R-:W-:Y:S01]  /*7f40*/  @!P2 IMAD.IADD R87, R87, 0x1, -R0 ;  /* 0x000000015757a824 */ /* 0x000fe200078e0a00 */
[----:B------:R-:W-:Y:S01]  /*7f50*/  ISETP.GT.U32.AND P2, PT, R0, R90, PT ;  /* 0x0000005a0000720c */ /* 0x000fe20003f44070 */
[----:B------:R-:W-:Y:S01]  /*7f60*/  IMAD.MOV R4, RZ, RZ, -R4 ;  /* 0x000000ffff047224 */ /* 0x000fe200078e0a04 */
[----:B------:R-:W-:Y:S01]  /*7f70*/  IABS R5, R7 ;  /* 0x0000000700057213 */ /* 0x000fe20000000000 */
[----:B------:R-:W-:Y:S01]  /*7f80*/  @!P1 IMAD.MOV R87, RZ, RZ, -R87 ;  /* 0x000000ffff579224 */ /* 0x000fe200078e0a57 */
[----:B------:R-:W-:Y:S01]  /*7f90*/  LOP3.LUT R94, R3, 0x14c, RZ, 0xfc, !PT ;  /* 0x0000014c035e7812 */ /* 0x000fe200078efcff */
[--C-:B------:R-:W-:Y:S01]  /*7fa0*/  @!P6 IMAD.IADD R88, R88, 0x1, -R0.reuse ;  /* 0x000000015858e824 */ /* 0x100fe200078e0a00 */
[----:B------:R-:W-:Y:S01]  /*7fb0*/  ISETP.GE.AND P6, PT, R95, RZ, PT ;  /* 0x000000ff5f00720c */ /* 0x000fe20003fc6270 */
[----:B------:R-:W-:Y:S01]  /*7fc0*/  @!P3 IMAD.IADD R89, R89, 0x1, -R0 ;  /* 0x000000015959b824 */ /* 0x000fe200078e0a00 */
[----:B------:R-:W-:Y:S01]  /*7fd0*/  IABS R95, R94 ;  /* 0x0000005e005f7213 */ /* 0x000fe20000000000 */
[----:B------:R-:W-:Y:S01]  /*7fe0*/  IMAD R91, R0, R4, R91 ;  /* 0x00000004005b7224 */ /* 0x000fe200078e025b */
[----:B------:R-:W-:Y:S01]  /*7ff0*/  ISETP.GE.AND P3, PT, R7, RZ, PT ;  /* 0x000000ff0700720c */ /* 0x000fe20003f66270 */
[----:B------:R-:W-:Y:S01]  /*8000*/  @!P0 IMAD.MOV R88, RZ, RZ, -R88 ;  /* 0x000000ffff588224 */ /* 0x000fe200078e0a58 */
[----:B------:R-:W-:Y:S01]  /*8010*/  LOP3.LUT R7, R3, 0x14a, RZ, 0xfc, !PT ;  /* 0x0000014a03077812 */ /* 0x000fe200078efcff */
[----:B------:R-:W-:Y:S01]  /*8020*/  @!P2 IMAD.IADD R90, R90, 0x1, -R0 ;  /* 0x000000015a5aa824 */ /* 0x000fe200078e0a00 */
[----:B------:R-:W-:Y:S01]  /*8030*/  ISETP.GT.U32.AND P2, PT, R0, R89, PT ;  /* 0x000000590000720c */ /* 0x000fe20003f44070 */
[----:B------:R-:W-:Y:S01]  /*8040*/  IMAD.HI.U32 R4, R2, R5, RZ ;  /* 0x0000000502047227 */ /* 0x000fe200078e00ff */
[----:B------:R-:W-:-:S02]  /*8050*/  ISETP.GT.U32.AND P0, PT, R0, R91, PT ;  /* 0x0000005b0000720c */ /* 0x000fc40003f04070 */
[----:B------:R-:W-:Y:S01]  /*8060*/  ISETP.GT.U32.AND P1, PT, R0, R90, PT ;  /* 0x0000005a0000720c */ /* 0x000fe20003f24070 */
[----:B------:R-:W-:Y:S01]  /*8070*/  IMAD.MOV R4, RZ, RZ, -R4 ;  /* 0x000000ffff047224 */ /* 0x000fe200078e0a04 */
[----:B------:R-:W-:-:S03]  /*8080*/  IABS R93, R7 ;  /* 0x00000007005d7213 */ /* 0x000fc60000000000 */
[----:B------:R-:W-:Y:S02]  /*8090*/  IMAD R92, R0, R4, R5 ;  /* 0x00000004005c7224 */ /* 0x000fe400078e0205 */
[----:B------:R-:W-:-:S04]  /*80a0*/  IMAD.HI.U32 R5, R2, R95, RZ ;  /* 0x0000005f02057227 */ /* 0x000fc800078e00ff */
[--C-:B------:R-:W-:Y:S01]  /*80b0*/  @!P2 IMAD.IADD R89, R89, 0x1, -R0.reuse ;  /* 0x000000015959a824 */ /* 0x100fe200078e0a00 */
[----:B------:R-:W-:Y:S01]  /*80c0*/  IADD3 R5, -R5, RZ, RZ ;  /* 0x000000ff05057210 */ /* 0x000fe20007ffe1ff */
[----:B------:R-:W-:Y:S01]  /*80d0*/  @!P0 IMAD.IADD R91, R91, 0x1, -R0 ;  /* 0x000000015b5b8824 */ /* 0x000fe200078e0a00 */
[----:B------:R-:W-:Y:S01]  /*80e0*/  ISETP.GT.U32.AND P2, PT, R0, R92, PT ;  /* 0x0000005c0000720c */ /* 0x000fe20003f44070 */
[----:B------:R-:W-:Y:S01]  /*80f0*/  @!P5 IMAD.MOV R89, RZ, RZ, -R89 ;  /* 0x000000ffff59d224 */ /* 0x000fe200078e0a59 */
[----:B------:R-:W-:Y:S01]  /*8100*/  ISETP.GE.AND P0, PT, R94, RZ, PT ;  /* 0x000000ff5e00720c */ /* 0x000fe20003f06270 */
[C---:B------:R-:W-:Y:S01]  /*8110*/  IMAD R94, R0.reuse, R5, R95 ;  /* 0x00000005005e7224 */ /* 0x040fe200078e025f */
[----:B------:R-:W-:Y:S01]  /*8120*/  ISETP.GT.U32.AND P5, PT, R0, R91, PT ;  /* 0x0000005b0000720c */ /* 0x000fe20003fa4070 */
[----:B------:R-:W-:-:S04]  /*8130*/  IMAD.HI.U32 R4, R2, R93, RZ ;  /* 0x0000005d02047227 */ /* 0x000fc800078e00ff */
[----:B------:R-:W-:Y:S01]  /*8140*/  @!P1 IMAD.IADD R90, R90, 0x1, -R0 ;  /* 0x000000015a5a9824 */ /* 0x000fe200078e0a00 */
[----:B------:R-:W-:Y:S01]  /*8150*/  ISETP.GE.AND P1, PT, R7, RZ, PT ;  /* 0x000000ff0700720c */ /* 0x000fe20003f26270 */
[----:B------:R-:W-:Y:S02]  /*8160*/  IMAD.MOV R7, RZ, RZ, -R4 ;  /* 0x000000ffff077224 */ /* 0x000fe400078e0a04 */
[----:B------:R-:W-:-:S04]  /*8170*/  IMAD.HI.U32 R4, R2, R97, RZ ;  /* 0x0000006102047227 */ /* 0x000fc800078e00ff */
[--C-:B------:R-:W-:Y:S01]  /*8180*/  @!P5 IMAD.IADD R91, R91, 0x1, -R0.reuse ;  /* 0x000000015b5bd824 */ /* 0x100fe200078e0a00 */
[----:B------:R-:W-:Y:S01]  /*8190*/  ISETP.GT.U32.AND P5, PT, R0, R94, PT ;  /* 0x0000005e0000720c */ /* 0x000fe20003fa4070 */
[----:B------:R-:W-:Y:S02]  /*81a0*/  @!P2 IMAD.IADD R92, R92, 0x1, -R0 ;  /* 0x000000015c5ca824 */ /* 0x000fe400078e0a00 */
[C---:B------:R-:W-:Y:S01]  /*81b0*/  IMAD R93, R0.reuse, R7, R93 ;  /* 0x00000007005d7224 */ /* 0x040fe200078e025d */
[----:B------:R-:W-:Y:S01]  /*81c0*/  IABS R7, R98 ;  /* 0x0000006200077213 */ /* 0x000fe20000000000 */
[----:B------:R-:W-:Y:S01]  /*81d0*/  IMAD.MOV R4, RZ, RZ, -R4 ;  /* 0x000000ffff047224 */ /* 0x000fe200078e0a04 */
[C---:B------:R-:W-:Y:S01]  /*81e0*/  ISETP.GT.U32.AND P2, PT, R0.reuse, R92, PT ;  /* 0x0000005c0000720c */ /* 0x040fe20003f44070 */
[----:B------:R-:W-:Y:S01]  /*81f0*/  @!P4 IMAD.MOV R90, RZ, RZ, -R90 ;  /* 0x000000ffff5ac224 */ /* 0x000fe200078e0a5a */
[C---:B------:R-:W-:Y:S01]  /*8200*/  ISETP.GT.U32.AND P4, PT, R0.reuse, R93, PT ;  /* 0x0000005d0000720c */ /* 0x040fe20003f84070 */
[----:B------:R-:W-:Y:S01]  /*8210*/  IMAD R95, R0, R4, R97 ;  /* 0x00000004005f7224 */ /* 0x000fe200078e0261 */
[----:B------:R-:W-:Y:S01]  /*8220*/  IABS R97, R100 ;  /* 0x0000006400617213 */ /* 0x000fe20000000000 */
[----:B------:R-:W-:Y:S01]  /*8230*/  IMAD.HI.U32 R4, R2, R7, RZ ;  /* 0x0000000702047227 */ /* 0x000fe200078e00ff */
[----:B------:R-:W-:-:S03]  /*8240*/  @!P6 IADD3 R91, -R91, RZ, RZ ;  /* 0x000000ff5b5be210 */ /* 0x000fc60007ffe1ff */
[----:B------:R-:W-:Y:S02]  /*8250*/  @!P5 IMAD.IADD R94, R94, 0x1, -R0 ;  /* 0x000000015e5ed824 */ /* 0x000fe400078e0a00 */
[----:B------:R-:W-:-:S03]  /*8260*/  IMAD.HI.U32 R5, R2, R97, RZ ;  /* 0x0000006102057227 */ /* 0x000fc600078e00ff */
[----:B------:R-:W-:Y:S01]  /*8270*/  ISETP.GT.U32.AND P6, PT, R0, R94, PT ;  /* 0x0000005e0000720c */ /* 0x000fe20003fc4070 */
[----:B------:R-:W-:Y:S02]  /*8280*/  IMAD.MOV R5, RZ, RZ, -R5 ;  /* 0x000000ffff057224 */ /* 0x000fe400078e0a05 */
[----:B------:R-:W-:Y:S02]  /*8290*/  IMAD.MOV R4, RZ, RZ, -R4 ;  /* 0x000000ffff047224 */ /* 0x000fe400078e0a04 */
[--C-:B------:R-:W-:Y:S01]  /*82a0*/  @!P2 IMAD.IADD R92, R92, 0x1, -R0.reuse ;  /* 0x000000015c5ca824 */ /* 0x100fe200078e0a00 */
[----:B------:R-:W-:Y:S01]  /*82b0*/  ISETP.GT.U32.AND P2, PT, R0, R95, PT ;  /* 0x0000005f0000720c */ /* 0x000fe20003f44070 */
[----:B------:R-:W-:Y:S01]  /*82c0*/  @!P4 IMAD.IADD R93, R93, 0x1, -R0 ;  /* 0x000000015d5dc824 */ /* 0x000fe200078e0a00 */
[----:B------:R-:W-:Y:S01]  /*82d0*/  ISETP.GE.AND P4, PT, R96, RZ, PT ;  /* 0x000000ff6000720c */ /* 0x000fe20003f86270 */
[C---:B------:R-:W-:Y:S02]  /*82e0*/  IMAD R97, R0.reuse, R5, R97 ;  /* 0x0000000500617224 */ /* 0x040fe400078e0261 */
[C---:B------:R-:W-:Y:S01]  /*82f0*/  IMAD R96, R0.reuse, R4, R7 ;  /* 0x0000000400607224 */ /* 0x040fe200078e0207 */
[----:B------:R-:W-:Y:S01]  /*8300*/  ISETP.GT.U32.AND P5, PT, R0, R93, PT ;  /* 0x0000005d0000720c */ /* 0x000fe20003fa4070 */
[----:B------:R-:W-:Y:S01]  /*8310*/  IMAD.HI.U32 R4, R2, R99, RZ ;  /* 0x0000006302047227 */ /* 0x000fe200078e00ff */
[----:B------:R-:W-:-:S03]  /*8320*/  IABS R7, R104 ;  /* 0x0000006800077213 */ /* 0x000fc60000000000 */
[----:B------:R-:W-:-:S04]  /*8330*/  IMAD.HI.U32 R5, R2, R101, RZ ;  /* 0x0000006502057227 */ /* 0x000fc800078e00ff */
[----:B------:R-:W-:Y:S01]  /*8340*/  @!P6 IMAD.IADD R94, R94, 0x1, -R0 ;  /* 0x000000015e5ee824 */ /* 0x000fe200078e0a00 */
[----:B------:R-:W-:Y:S01]  /*8350*/  ISETP.GT.U32.AND P6, PT, R0, R97, PT ;  /* 0x000000610000720c */ /* 0x000fe20003fc4070 */
[----:B------:R-:W-:Y:S02]  /*8360*/  IMAD.MOV R4, RZ, RZ, -R4 ;  /* 0x000000ffff047224 */ /* 0x000fe400078e0a04 */
[----:B------:R-:W-:Y:S02]  /*8370*/  IMAD.MOV R5, RZ, RZ, -R5 ;  /* 0x000000ffff057224 */ /* 0x000fe400078e0a05 */
[----:B------:R-:W-:Y:S01]  /*8380*/  @!P3 IMAD.MOV R92, RZ, RZ, -R92 ;  /* 0x000000ffff5cb224 */ /* 0x000fe200078e0a5c */
[----:B------:R-:W-:Y:S01]  /*8390*/  ISETP.GE.AND P3, PT, R98, RZ, PT ;  /* 0x000000ff6200720c */ /* 0x000fe20003f66270 */
[C---:B------:R-:W-:Y:S02]  /*83a0*/  IMAD R98, R0.reuse, R4, R99 ;  /* 0x0000000400627224 */ /* 0x040fe400078e0263 */
[----:B------:R-:W-:Y:S01]  /*83b0*/  IMAD R99, R0, R5, R101 ;  /* 0x0000000500637224 */ /* 0x000fe200078e0265 */
[----:B------:R-:W-:Y:S01]  /*83c0*/  IABS R101, R105 ;  /* 0x0000006900657213 */ /* 0x000fe20000000000 */
[----:B------:R-:W-:-:S02]  /*83d0*/  @!P2 IMAD.IADD R95, R95, 0x1, -R0 ;  /* 0x000000015f5fa824 */ /* 0x000fc400078e0a00 */
[----:B------:R-:W-:Y:S01]  /*83e0*/  @!P0 IMAD.MOV R94, RZ, RZ, -R94 ;  /* 0x000000ffff5e8224 */ /* 0x000fe200078e0a5e */
[C---:B------:R-:W-:Y:S01]  /*83f0*/  ISETP.GT.U32.AND P0, PT, R0.reuse, R99, PT ;  /* 0x000000630000720c */ /* 0x040fe20003f04070 */
[--C-:B------:R-:W-:Y:S01]  /*8400*/  @!P5 IMAD.IADD R93, R93, 0x1, -R0.reuse ;  /* 0x000000015d5dd824 */ /* 0x100fe200078e0a00 */
[C---:B------:R-:W-:Y:S01]  /*8410*/  ISETP.GT.U32.AND P2, PT, R0.reuse, R95, PT ;  /* 0x0000005f0000720c */ /* 0x040fe20003f44070 */
[----:B------:R-:W-:Y:S01]  /*8420*/  @!P6 IMAD.IADD R97, R97, 0x1, -R0 ;  /* 0x000000016161e824 */ /* 0x000fe200078e0a00 */
[C---:B------:R-:W-:Y:S01]  /*8430*/  ISETP.GT.U32.AND P5, PT, R0.reuse, R96, PT ;  /* 0x000000600000720c */ /* 0x040fe20003fa4070 */
[----:B------:R-:W-:Y:S02]  /*8440*/  IMAD.MOV.U32 R5, RZ, RZ, R7 ;  /* 0x000000ffff057224 */ /* 0x000fe400078e0007 */
[----:B------:R-:W-:Y:S01]  /*8450*/  @!P1 IMAD.MOV R93, RZ, RZ, -R93 ;  /* 0x000000ffff5d9224 */ /* 0x000fe200078e0a5d */
[----:B------:R-:W-:Y:S01]  /*8460*/  ISETP.GT.U32.AND P6, PT, R0, R97, PT ;  /* 0x000000610000720c */ /* 0x000fe20003fc4070 */
[----:B------:R-:W-:-:S04]  /*8470*/  IMAD.HI.U32 R4, R2, R5, RZ ;  /* 0x0000000502047227 */ /* 0x000fc800078e00ff */
[----:B------:R-:W-:Y:S02]  /*8480*/  IMAD.MOV R4, RZ, RZ, -R4 ;  /* 0x000000ffff047224 */ /* 0x000fe400078e0a04 */
[--C-:B------:R-:W-:Y:S02]  /*8490*/  @!P0 IMAD.IADD R99, R99, 0x1, -R0.reuse ;  /* 0x0000000163638824 */ /* 0x100fe400078e0a00 */
[--C-:B------:R-:W-:Y:S01]  /*84a0*/  @!P2 IMAD.IADD R95, R95, 0x1, -R0.reuse ;  /* 0x000000015f5fa824 */ /* 0x100fe200078e0a00 */
[----:B------:R-:W-:Y:S01]  /*84b0*/  ISETP.GE.AND P2, PT, R100, RZ, PT ;  /* 0x000000ff6400720c */ /* 0x000fe20003f46270 */
[----:B------:R-:W-:Y:S01]  /*84c0*/  @!P5 IMAD.IADD R96, R96, 0x1, -R0 ;  /* 0x000000016060d824 */ /* 0x000fe200078e0a00 */
[C---:B------:R-:W-:Y:S01]  /*84d0*/  ISETP.GT.U32.AND P5, PT, R0.reuse, R98, PT ;  /* 0x000000620000720c */ /* 0x040fe20003fa4070 */
[C---:B------:R-:W-:Y:S01]  /*84e0*/  IMAD R100, R0.reuse, R4, R5 ;  /* 0x0000000400647224 */ /* 0x040fe200078e0205 */
[----:B------:R-:W-:Y:S01]  /*84f0*/  ISETP.GT.U32.AND P0, PT, R0, R99, PT ;  /* 0x000000630000720c */ /* 0x000fe20003f04070 */
[----:B------:R-:W-:Y:S01]  /*8500*/  IMAD.HI.U32 R4, R2, R101, RZ ;  /* 0x0000006502047227 */ /* 0x000fe200078e00ff */
[----:B------:R-:W-:-:S02]  /*8510*/  ISETP.GT.U32.AND P1, PT, R0, R96, PT ;  /* 0x000000600000720c */ /* 0x000fc40003f24070 */
[----:B------:R-:W-:Y:S01]  /*8520*/  LOP3.LUT R5, R3, 0x15e, RZ, 0xfc, !PT ;  /* 0x0000015e03057812 */ /* 0x000fe200078efcff */
[----:B------:R-:W-:Y:S01]  /*8530*/  @!P6 IMAD.IADD R97, R97, 0x1, -R0 ;  /* 0x000000016161e824 */ /* 0x000fe200078e0a00 */
[C---:B------:R-:W-:Y:S01]  /*8540*/  ISETP.GT.U32.AND P6, PT, R0.reuse, R100, PT ;  /* 0x000000640000720c */ /* 0x040fe20003fc4070 */
[----:B------:R-:W-:Y:S02]  /*8550*/  IMAD.MOV R4, RZ, RZ, -R4 ;  /* 0x000000ffff047224 */ /* 0x000fe400078e0a04 */
[----:B------:R-:W-:Y:S02]  /*8560*/  @!P4 IMAD.MOV R95, RZ, RZ, -R95 ;  /* 0x000000ffff5fc224 */ /* 0x000fe400078e0a5f */
[----:B------:R-:W-:Y:S01]  /*8570*/  IMAD R101, R0, R4, R101 ;  /* 0x0000000400657224 */ /* 0x000fe200078e0265 */
[----:B------:R-:W-:Y:S01]  /*8580*/  @!P5 IADD3 R98, R98, -R0, RZ ;  /* 0x800000006262d210 */ /* 0x000fe20007ffe0ff */
[--C-:B------:R-:W-:Y:S01]  /*8590*/  @!P0 IMAD.IADD R99, R99, 0x1, -R0.reuse ;  /* 0x0000000163638824 */ /* 0x100fe200078e0a00 */
[----:B------:R-:W-:Y:S01]  /*85a0*/  LOP3.LUT R4, R3, 0x15c, RZ, 0xfc, !PT ;  /* 0x0000015c03047812 */ /* 0x000fe200078efcff */
[--C-:B------:R-:W-:Y:S01]  /*85b0*/  @!P1 IMAD.IADD R96, R96, 0x1, -R0.reuse ;  /* 0x0000000160609824 */ /* 0x100fe200078e0a00 */
[C---:B------:R-:W-:Y:S01]  /*85c0*/  ISETP.GT.U32.AND P0, PT, R0.reuse, R101, PT ;  /* 0x000000650000720c */ /* 0x040fe20003f04070 */
[----:B------:R-:W-:Y:S01]  /*85d0*/  @!P2 IMAD.MOV R97, RZ, RZ, -R97 ;  /* 0x000000ffff61a224 */ /* 0x000fe200078e0a61 */
[----:B------:R-:W-:Y:S01]  /*85e0*/  ISETP.GT.U32.AND P4, PT, R0, R98, PT ;  /* 0x000000620000720c */ /* 0x000fe20003f84070 */
[----:B------:R-:W-:Y:S01]  /*85f0*/  @!P6 IMAD.IADD R100, R100, 0x1, -R0 ;  /* 0x000000016464e824 */ /* 0x000fe200078e0a00 */
[----:B------:R-:W-:Y:S01]  /*8600*/  ISETP.GE.AND P1, PT, R103, RZ, PT ;  /* 0x000000ff6700720c */ /* 0x000fe20003f26270 */
[----:B------:R-:W-:Y:S01]  /*8610*/  @!P3 IMAD.MOV R96, RZ, RZ, -R96 ;  /* 0x000000ffff60b224 */ /* 0x000fe200078e0a60 */
[----:B------:R-:W-:-:S02]  /*8620*/  ISETP.GE.AND P5, PT, R102, RZ, PT ;  /* 0x000000ff6600720c */ /* 0x000fc40003fa6270 */
[----:B------:R-:W-:Y:S02]  /*8630*/  ISETP.GT.U32.AND P2, PT, R0, R100, PT ;  /* 0x000000640000720c */ /* 0x000fe40003f44070 */
[----:B------:R-:W-:Y:S02]  /*8640*/  IABS R7, R4 ;  /* 0x0000000400077213 */ /* 0x000fe40000000000 */
[----:B------:R-:W-:Y:S01]  /*8650*/  ISETP.GE.AND P3, PT, R104, RZ, PT ;  /* 0x000000ff6800720c */ /* 0x000fe20003f66270 */
[--C-:B------:R-:W-:Y:S01]  /*8660*/  @!P0 IMAD.IADD R101, R101, 0x1, -R0.reuse ;  /* 0x0000000165658824 */ /* 0x100fe200078e0a00 */
[----:B------:R-:W-:Y:S01]  /*8670*/  LOP3.LUT R102, R3, 0x160, RZ, 0xfc, !PT ;  /* 0x0000016003667812 */ /* 0x000fe200078efcff */
[----:B------:R-:W-:Y:S01]  /*8680*/  @!P4 IMAD.IADD R98, R98, 0x1, -R0 ;  /* 0x000000016262c824 */ /* 0x000fe200078e0a00 */
[----:B------:R-:W-:Y:S01]  /*8690*/  ISETP.GE.AND P6, PT, R4, RZ, PT ;  /* 0x000000ff0400720c */ /* 0x000fe20003fc6270 */
[----:B------:R-:W-:Y:S01]  /*86a0*/  IMAD.HI.U32 R4, R2, R7, RZ ;  /* 0x0000000702047227 */ /* 0x000fe200078e00ff */
[----:B------:R-:W-:-:S02]  /*86b0*/  ISETP.GE.AND P4, PT, R105, RZ, PT ;  /* 0x000000ff6900720c */ /* 0x000fc40003f86270 */
[----:B------:R-:W-:Y:S01]  /*86c0*/  IABS R105, R102 ;  /* 0x0000006600697213 */ /* 0x000fe20000000000 */
[----:B------:R-:W-:Y:S01]  /*86d0*/  @!P1 IMAD.MOV R99, RZ, RZ, -R99 ;  /* 0x000000ffff639224 */ /* 0x000fe200078e0a63 */
[----:B------:R-:W-:Y:S01]  /*86e0*/  ISETP.GE.AND P1, PT, R102, RZ, PT ;  /* 0x000000ff6600720c */ /* 0x000fe20003f26270 */
[----:B------:R-:W-:Y:S01]  /*86f0*/  IMAD.MOV R102, RZ, RZ, -R4 ;  /* 0x000000ffff667224 */ /* 0x000fe200078e0a04 */
[----:B------:R-:W-:Y:S01]  /*8700*/  ISETP.GT.U32.AND P0, PT, R0, R101, PT ;  /* 0x000000650000720c */ /* 0x000fe20003f04070 */
[----:B------:R-:W-:Y:S01]  /*8710*/  @!P5 IMAD.MOV R98, RZ, RZ, -R98 ;  /* 0x000000ffff62d224 */ /* 0x000fe200078e0a62 */
[----:B------:R-:W-:Y:S01]  /*8720*/  @!P2 IADD3 R100, R100, -R0, RZ ;  /* 0x800000006464a210 */ /* 0x000fe20007ffe0ff */
[----:B------:R-:W-:Y:S01]  /*8730*/  IMAD R102, R0, R102, R7 ;  /* 0x0000006600667224 */ /* 0x000fe200078e0207 */
[----:B------:R-:W-:Y:S02]  /*8740*/  ISETP.GE.AND P5, PT, R5, RZ, PT ;  /* 0x000000ff0500720c */ /* 0x000fe40003fa6270 */
[----:B------:R-:W-:Y:S01]  /*8750*/  IABS R103, R5 ;  /* 0x0000000500677213 */ /* 0x000fe20000000000 */
[----:B------:R-:W-:Y:S01]  /*8760*/  IMAD.HI.U32 R5, R2, R105, RZ ;  /* 0x0000006902057227 */ /* 0x000fe200078e00ff */
[----:B------:R-:W-:-:S03]  /*8770*/  LOP3.LUT R104, R3, 0x162, RZ, 0xfc, !PT ;  /* 0x0000016203687812 */ /* 0x000fc600078efcff */
[----:B------:R-:W-:Y:S01]  /*8780*/  @!P3 IMAD.MOV R100, RZ, RZ, -R100 ;  /* 0x000000ffff64b224 */ /* 0x000fe200078e0a64 */
[----:B------:R-:W-:Y:S01]  /*8790*/  ISETP.GT.U32.AND P3, PT, R0, R102, PT ;  /* 0x000000660000720c */ /* 0x000fe20003f64070 */
[----:B------:R-:W-:Y:S01]  /*87a0*/  IMAD.MOV R5, RZ, RZ, -R5 ;  /* 0x000000ffff057224 */ /* 0x000fe200078e0a05 */
[----:B------:R-:W-:Y:S01]  /*87b0*/  ISETP.GE.AND P2, PT, R104, RZ, PT ;  /* 0x000000ff6800720c */ /* 0x000fe20003f46270 */
[----:B------:R-:W-:Y:S01]  /*87c0*/  IMAD.HI.U32 R4, R2, R103, RZ ;  /* 0x0000006702047227 */ /* 0x000fe200078e00ff */
[----:B------:R-:W-:-:S03]  /*87d0*/  IABS R107, R104 ;  /* 0x00000068006b7213 */ /* 0x000fc60000000000 */
[----:B------:R-:W-:Y:S02]  /*87e0*/  @!P0 IMAD.IADD R101, R101, 0x1, -R0 ;  /* 0x0000000165658824 */ /* 0x000fe400078e0a00 */
[C---:B------:R-:W-:Y:S02]  /*87f0*/  IMAD R104, R0.reuse, R5, R105 ;  /* 0x0000000500687224 */ /* 0x040fe400078e0269 */
[----:B------:R-:W-:Y:S02]  /*8800*/  IMAD.MOV R7, RZ, RZ, -R4 ;  /* 0x000000ffff077224 */ /* 0x000fe400078e0a04 */
[----:B------:R-:W-:Y:S01]  /*8810*/  @!P4 IMAD.MOV R101, RZ, RZ, -R101 ;  /* 0x000000ffff65c224 */ /* 0x000fe200078e0a65 */
[----:B------:R-:W-:Y:S01]  /*8820*/  ISETP.GT.U32.AND P4, PT, R0, R104, PT ;  /* 0x000000680000720c */ /* 0x000fe20003f84070 */
[----:B------:R-:W-:-:S04]  /*8830*/  IMAD.HI.U32 R4, R2, R107, RZ ;  /* 0x0000006b02047227 */ /* 0x000fc800078e00ff */
[----:B------:R-:W-:Y:S01]  /*8840*/  IMAD R103, R0, R7, R103 ;  /* 0x0000000700677224 */ /* 0x000fe200078e0267 */
[----:B------:R-:W-:Y:S01]  /*8850*/  IABS R7, R110 ;  /* 0x0000006e00077213 */ /* 0x000fe20000000000 */
[----:B------:R-:W-:Y:S02]  /*8860*/  @!P3 IMAD.IADD R102, R102, 0x1, -R0 ;  /* 0x000000016666b824 */ /* 0x000fe400078e0a00 */
[----:B------:R-:W-:Y:S01]  /*8870*/  IMAD.MOV R4, RZ, RZ, -R4 ;  /* 0x000000ffff047224 */ /* 0x000fe200078e0a04 */
[C---:B------:R-:W-:Y:S02]  /*8880*/  ISETP.GT.U32.AND P0, PT, R0.reuse, R103, PT ;  /* 0x000000670000720c */ /* 0x040fe40003f04070 */
[C---:B------:R-:W-:Y:S01]  /*8890*/  ISETP.GT.U32.AND P3, PT, R0.reuse, R102, PT ;  /* 0x000000660000720c */ /* 0x040fe20003f64070 */
[----:B------:R-:W-:Y:S01]  /*88a0*/  IMAD R105, R0, R4, R107 ;  /* 0x0000000400697224 */ /* 0x000fe200078e026b */
[----:B------:R-:W-:Y:S01]  /*88b0*/  IABS R107, R112 ;  /* 0x00000070006b7213 */ /* 0x000fe20000000000 */
[----:B------:R-:W-:-:S02]  /*88c0*/  @!P4 IMAD.IADD R104, R104, 0x1, -R0 ;  /* 0x000000016868c824 */ /* 0x000fc400078e0a00 */
[----:B------:R-:W-:-:S03]  /*88d0*/  IMAD.HI.U32 R4, R2, R7, RZ ;  /* 0x0000000702047227 */ /* 0x000fc600078e00ff */
[----:B------:R-:W-:Y:S01]  /*88e0*/  ISETP.GT.U32.AND P4, PT, R0, R104, PT ;  /* 0x000000680000720c */ /* 0x000fe20003f84070 */
[----:B------:R-:W-:-:S04]  /*88f0*/  IMAD.HI.U32 R5, R2, R107, RZ ;  /* 0x0000006b02057227 */ /* 0x000fc800078e00ff */
[--C-:B------:R-:W-:Y:S01]  /*8900*/  @!P0 IMAD.IADD R103, R103, 0x1, -R0.reuse ;  /* 0x0000000167678824 */ /* 0x100fe200078e0a00 */
[----:B------:R-:W-:Y:S01]  /*8910*/  IADD3 R5, -R5, RZ, RZ ;  /* 0x000000ff05057210 */ /* 0x000fe20007ffe1ff */
[----:B------:R-:W-:Y:S01]  /*8920*/  @!P3 IMAD.IADD R102, R102, 0x1, -R0 ;  /* 0x000000016666b824 */ /* 0x000fe200078e0a00 */
[C---:B------:R-:W-:Y:S01]  /*8930*/  ISETP.GT.U32.AND P3, PT, R0.reuse, R105, PT ;  /* 0x000000690000720c */ /* 0x040fe20003f64070 */
[----:B------:R-:W-:Y:S01]  /*8940*/  IMAD.MOV R4, RZ, RZ, -R4 ;  /* 0x000000ffff047224 */ /* 0x000fe200078e0a04 */
[C---:B------:R-:W-:Y:S01]  /*8950*/  ISETP.GT.U32.AND P0, PT, R0.reuse, R103, PT ;  /* 0x000000670000720c */ /* 0x040fe20003f04070 */
[----:B------:R-:W-:Y:S02]  /*8960*/  IMAD R107, R0, R5, R107 ;  /* 0x00000005006b7224 */ /* 0x000fe400078e026b */
[----:B------:R-:W-:Y:S02]  /*8970*/  @!P4 IMAD.IADD R104, R104, 0x1, -R0 ;  /* 0x000000016868c824 */ /* 0x000fe400078e0a00 */
[C---:B------:R-:W-:Y:S01]  /*8980*/  IMAD R106, R0.reuse, R4, R7 ;  /* 0x00000004006a7224 */ /* 0x040fe200078e0207 */
[----:B------:R-:W-:Y:S01]  /*8990*/  ISETP.GT.U32.AND P4, PT, R0, R107, PT ;  /* 0x0000006b0000720c */ /* 0x000fe20003f84070 */
[----:B------:R-:W-:-:S02]  /*89a0*/  IMAD.MOV.U32 R7, RZ, RZ, R108 ;  /* 0x000000ffff077224 */ /* 0x000fc400078e006c */
[----:B------:R-:W-:-:S04]  /*89b0*/  IMAD.HI.U32 R5, R2, R109, RZ ;  /* 0x0000006d02057227 */ /* 0x000fc800078e00ff */
[--C-:B------:R-:W-:Y:S02]  /*89c0*/  @!P3 IMAD.IADD R105, R105, 0x1, -R0.reuse ;  /* 0x000000016969b824 */ /* 0x100fe400078e0a00 */
[----:B------:R-:W-:Y:S01]  /*89d0*/  @!P0 IMAD.IADD R103, R103, 0x1, -R0 ;  /* 0x0000000167678824 */ /* 0x000fe200078e0a00 */
[----:B------:R-:W-:Y:S01]  /*89e0*/  ISETP.GT.U32.AND P0, PT, R0, R106, PT ;  /* 0x0000006a0000720c */ /* 0x000fe20003f04070 */
[----:B------:R-:W-:Y:S01]  /*89f0*/  IMAD.HI.U32 R4, R2, R7, RZ ;  /* 0x0000000702047227 */ /* 0x000fe200078e00ff */
[----:B------:R-:W-:-:S03]  /*8a00*/  ISETP.GT.U32.AND P3, PT, R0, R105, PT ;  /* 0x000000690000720c */ /* 0x000fc60003f64070 */
[----:B------:R-:W-:Y:S02]  /*8a10*/  IMAD.MOV R4, RZ, RZ, -R4 ;  /* 0x000000ffff047224 */ /* 0x000fe400078e0a04 */
[----:B------:R-:W-:Y:S02]  /*8a20*/  @!P4 IMAD.IADD R107, R107, 0x1, -R0 ;  /* 0x000000016b6bc824 */ /* 0x000fe400078e0a00 */
[C---:B------:R-:W-:Y:S02]  /*8a30*/  IMAD R108, R0.reuse, R4, R7 ;  /* 0x00000004006c7224 */ /* 0x040fe400078e0207 */
[----:B------:R-:W-:Y:S01]  /*8a40*/  IMAD.MOV R5, RZ, RZ, -R5 ;  /* 0x000000ffff057224 */ /* 0x000fe200078e0a05 */
[----:B------:R-:W-:Y:S01]  /*8a50*/  ISETP.GT.U32.AND P4, PT, R0, R107, PT ;  /* 0x0000006b0000720c */ /* 0x000fe20003f84070 */
[----:B------:R-:W-:-:S04]  /*8a60*/  IMAD.HI.U32 R4, R2, R111, RZ ;  /* 0x0000006f02047227 */ /* 0x000fc800078e00ff */
[--C-:B------:R-:W-:Y:S01]  /*8a70*/  @!P0 IMAD.IADD R106, R106, 0x1, -R0.reuse ;  /* 0x000000016a6a8824 */ /* 0x100fe200078e0a00 */
[----:B------:R-:W-:Y:S01]  /*8a80*/  IADD3 R4, -R4, RZ, RZ ;  /* 0x000000ff04047210 */ /* 0x000fe20007ffe1ff */
[----:B------:R-:W-:Y:S01]  /*8a90*/  IMAD R109, R0, R5, R109 ;  /* 0x00000005006d7224 */ /* 0x000fe200078e026d */
[----:B------:R-:W-:Y:S01]  /*8aa0*/  ISETP.GE.AND P0, PT, R112, RZ, PT ;  /* 0x000000ff7000720c */ /* 0x000fe20003f06270 */
[----:B------:R-:W-:Y:S01]  /*8ab0*/  @!P3 IMAD.IADD R105, R105, 0x1, -R0 ;  /* 0x000000016969b824 */ /* 0x000fe200078e0a00 */
[----:B------:R-:W-:Y:S01]  /*8ac0*/  ISETP.GT.U32.AND P3, PT, R0, R108, PT ;  /* 0x0000006c0000720c */ /* 0x000fe20003f64070 */
[----:B------:R-:W-:Y:S01]  /*8ad0*/  @!P6 IMAD.MOV R102, RZ, RZ, -R102 ;  /* 0x000000ffff66e224 */ /* 0x000fe200078e0a66 */
[----:B------:R-:W-:Y:S01]  /*8ae0*/  ISETP.GE.AND P6, PT, R110, RZ, PT ;  /* 0x000000ff6e00720c */ /* 0x000fe20003fc6270 */
[----:B------:R-:W-:Y:S01]  /*8af0*/  @!P5 IMAD.MOV R103, RZ, RZ, -R103 ;  /* 0x000000ffff67d224 */ /* 0x000fe200078e0a67 */
[C---:B------:R-:W-:Y:S01]  /*8b00*/  ISETP.GT.U32.AND P5, PT, R0.reuse, R106, PT ;  /* 0x0000006a0000720c */ /* 0x040fe20003fa4070 */
[----:B------:R-:W-:Y:S01]  /*8b10*/  @!P2 IMAD.MOV R105, RZ, RZ, -R105 ;  /* 0x000000ffff69a224 */ /* 0x000fe200078e0a69 */
[C---:B------:R-:W-:Y:S01]  /*8b20*/  ISETP.GT.U32.AND P2, PT, R0.reuse, R109, PT ;  /* 0x0000006d0000720c */ /* 0x040fe20003f44070 */
[----:B------:R-:W-:Y:S01]  /*8b30*/  IMAD R110, R0, R4, R111 ;  /* 0x00000004006e7224 */ /* 0x000fe200078e026f */
[----:B------:R-:W-:Y:S01]  /*8b40*/  IABS R111, R116 ;  /* 0x00000074006f7213 */ /* 0x000fe20000000000 */
[----:B------:R-:W-:-:S02]  /*8b50*/  @!P4 IMAD.IADD R107, R107, 0x1, -R0 ;  /* 0x000000016b6bc824 */ /* 0x000fc400078e0a00 */
[----:B------:R-:W-:Y:S01]  /*8b60*/  @!P1 IMAD.MOV R104, RZ, RZ, -R104 ;  /* 0x000000ffff689224 */ /* 0x000fe200078e0a68 */
[----:B------:R-:W-:Y:S01]  /*8b70*/  ISETP.GT.U32.AND P4, PT, R0, R110, PT ;  /* 0x0000006e0000720c */ /* 0x000fe20003f84070 */
[--C-:B------:R-:W-:Y:S01]  /*8b80*/  @!P3 IMAD.IADD R108, R108, 0x1, -R0.reuse ;  /* 0x000000016c6cb824 */ /* 0x100fe200078e0a00 */
[----:B------:R-:W-:Y:S01]  /*8b90*/  ISETP.GE.AND P1, PT, R113, RZ, PT ;  /* 0x000000ff7100720c */ /* 0x000fe20003f26270 */
[----:B------:R-:W-:Y:S01]  /*8ba0*/  IMAD.HI.U32 R4, R2, R111, RZ ;  /* 0x0000006f02047227 */ /* 0x000fe200078e00ff */
[----:B------:R-:W-:Y:S02]  /*8bb0*/  IABS R113, R117 ;  /* 0x0000007500717213 */ /* 0x000fe40000000000 */
[----:B------:R-:W-:Y:S01]  /*8bc0*/  ISETP.GE.AND P3, PT, R115, RZ, PT ;  /* 0x000000ff7300720c */ /* 0x000fe20003f66270 */
[--C-:B------:R-:W-:Y:S01]  /*8bd0*/  @!P5 IMAD.IADD R106, R106, 0x1, -R0.reuse ;  /* 0x000000016a6ad824 */ /* 0x100fe200078e0a00 */
[----:B------:R-:W-:Y:S01]  /*8be0*/  ISETP.GE.AND P5, PT, R114, RZ, PT ;  /* 0x000000ff7200720c */ /* 0x000fe20003fa6270 */
[----:B------:R-:W-:Y:S01]  /*8bf0*/  @!P2 IMAD.IADD R109, R109, 0x1, -R0 ;  /* 0x000000016d6da824 */ /* 0x000fe200078e0a00 */
[----:B------:R-:W-:Y:S01]  /*8c00*/  ISETP.GT.U32.AND P2, PT, R0, R108, PT ;  /* 0x0000006c0000720c */ /* 0x000fe20003f44070 */
[----:B------:R-:W-:Y:S01]  /*8c10*/  IMAD.MOV R5, RZ, RZ, -R4 ;  /* 0x000000ffff057224 */ /* 0x000fe200078e0a04 */
[----:B------:R-:W-:Y:S01]  /*8c20*/  LOP3.LUT R114, R3, 0x170, RZ, 0xfc, !PT ;  /* 0x0000017003727812 */ /* 0x000fe200078efcff */
[----:B------:R-:W-:Y:S01]  /*8c30*/  @!P4 IMAD.IADD R110, R110, 0x1, -R0 ;  /* 0x000000016e6ec824 */ /* 0x000fe200078e0a00 */
[----:B------:R-:W-:Y:S01]  /*8c40*/  IABS R115, R118 ;  /* 0x0000007600737213 */ /* 0x000fe20000000000 */
[----:B------:R-:W-:Y:S01]  /*8c50*/  @!P6 IMAD.MOV R106, RZ, RZ, -R106 ;  /* 0x000000ffff6ae224 */ /* 0x000fe200078e0a6a */
[----:B------:R-:W-:Y:S01]  /*8c60*/  IABS R7, R114 ;  /* 0x0000007200077213 */ /* 0x000fe20000000000 */
[C---:B------:R-:W-:Y:S01]  /*8c70*/  IMAD R111, R0.reuse, R5, R111 ;  /* 0x00000005006f7224 */ /* 0x040fe200078e026f */
[----:B------:R-:W-:Y:S01]  /*8c80*/  ISETP.GT.U32.AND P6, PT, R0, R109, PT ;  /* 0x0000006d0000720c */ /* 0x000fe20003fc4070 */
[----:B------:R-:W-:Y:S01]  /*8c90*/  IMAD.HI.U32 R5, R2, R115, RZ ;  /* 0x0000007302057227 */ /* 0x000fe200078e00ff */
[----:B------:R-:W-:-:S03]  /*8ca0*/  ISETP.GT.U32.AND P4, PT, R0, R110, PT ;  /* 0x0000006e0000720c */ /* 0x000fc60003f84070 */
[----:B------:R-:W-:-:S04]  /*8cb0*/  IMAD.HI.U32 R4, R2, R7, RZ ;  /* 0x0000000702047227 */ /* 0x000fc800078e00ff */
[----:B------:R-:W-:Y:S01]  /*8cc0*/  @!P2 IMAD.IADD R108, R108, 0x1, -R0 ;  /* 0x000000016c6ca824 */ /* 0x000fe200078e0a00 */
[----:B------:R-:W-:Y:S01]  /*8cd0*/  ISETP.GT.U32.AND P2, PT, R0, R111, PT ;  /* 0x0000006f0000720c */ /* 0x000fe20003f44070 */
[----:B------:R-:W-:Y:S02]  /*8ce0*/  IMAD.MOV R4, RZ, RZ, -R4 ;  /* 0x000000ffff047224 */ /* 0x000fe400078e0a04 */
[----:B------:R-:W-:Y:S01]  /*8cf0*/  @!P6 IMAD.IADD R109, R109, 0x1, -R0 ;  /* 0x000000016d6de824 */ /* 0x000fe200078e0a00 */
[----:B------:R-:W-:Y:S01]  /*8d00*/  ISETP.GE.AND P6, PT, R116, RZ, PT ;  /* 0x000000ff7400720c */ /* 0x000fe20003fc6270 */
[----:B------:R-:W-:Y:S01]  /*8d10*/  IMAD R112, R0, R4, R7 ;  /* 0x0000000400707224 */ /* 0x000fe200078e0207 */
[----:B------:R-:W-:Y:S01]  /*8d20*/  @!P4 IADD3 R110, R110, -R0, RZ ;  /* 0x800000006e6ec210 */ /* 0x000fe20007ffe0ff */
[----:B------:R-:W-:Y:S01]  /*8d30*/  IMAD.HI.U32 R4, R2, R113, RZ ;  /* 0x0000007102047227 */ /* 0x000fe200078e00ff */
[----:B------:R-:W-:Y:S02]  /*8d40*/  LOP3.LUT R116, R3, 0x176, RZ, 0xfc, !PT ;  /* 0x0000017603747812 */ /* 0x000fe400078efcff */
[----:B------:R-:W-:Y:S01]  /*8d50*/  ISETP.GT.U32.AND P4, PT, R0, R112, PT ;  /* 0x000000700000720c */ /* 0x000fe20003f84070 */
[----:B------:R-:W-:Y:S01]  /*8d60*/  IMAD.MOV R4, RZ, RZ, -R4 ;  /* 0x000000ffff047224 */ /* 0x000fe200078e0a04 */
[----:B------:R-:W-:Y:S01]  /*8d70*/  IABS R7, R119 ;  /* 0x0000007700077213 */ /* 0x000fe20000000000 */
[----:B------:R-:W-:Y:S01]  /*8d80*/  @!P2 IMAD.IADD R111, R111, 0x1, -R0 ;  /* 0x000000016f6fa824 */ /* 0x000fe200078e0a00 */
[----:B------:R-:W-:Y:S01]  /*8d90*/  ISETP.GE.AND P2, PT, R114, RZ, PT ;  /* 0x000000ff7200720c */ /* 0x000fe20003f46270 */
[----:B------:R-:W-:Y:S01]  /*8da0*/  IMAD R113, R0, R4, R113 ;  /* 0x0000000400717224 */ /* 0x000fe200078e0271 */
[----:B------:R-:W-:Y:S01]  /*8db0*/  IABS R4, R116 ;  /* 0x0000007400047213 */ /* 0x000fe20000000000 */
[----:B------:R-:W-:-:S02]  /*8dc0*/  IMAD.MOV R5, RZ, RZ, -R5 ;  /* 0x000000ffff057224 */ /* 0x000fc400078e0a05 */
[----:B------:R-:W-:Y:S01]  /*8dd0*/  @!P0 IMAD.MOV R107, RZ, RZ, -R107 ;  /* 0x000000ffff6b8224 */ /* 0x000fe200078e0a6b */
[C---:B------:R-:W-:Y:S01]  /*8de0*/  ISETP.GT.U32.AND P0, PT, R0.reuse, R111, PT ;  /* 0x0000006f0000720c */ /* 0x040fe20003f04070 */
[----:B------:R-:W-:Y:S02]  /*8df0*/  IMAD R114, R0, R5, R115 ;  /* 0x0000000500727224 */ /* 0x000fe400078e0273 */
[----:B------:R-:W-:Y:S02]  /*8e00*/  IMAD.MOV.U32 R115, RZ, RZ, R4 ;  /* 0x000000ffff737224 */ /* 0x000fe400078e0004 */
[----:B------:R-:W-:Y:S01]  /*8e10*/  @!P4 IMAD.IADD R112, R112, 0x1, -R0 ;  /* 0x000000017070c824 */ /* 0x000fe200078e0a00 */
[----:B------:R-:W-:Y:S01]  /*8e20*/  ISETP.GT.U32.AND P4, PT, R0, R113, PT ;  /* 0x000000710000720c */ /* 0x000fe20003f84070 */
[----:B------:R-:W-:-:S04]  /*8e30*/  IMAD.HI.U32 R4, R2, R115, RZ ;  /* 0x0000007302047227 */ /* 0x000fc800078e00ff */
[----:B------:R-:W-:Y:S01]  /*8e40*/  @!P1 IMAD.MOV R108, RZ, RZ, -R108 ;  /* 0x000000ffff6c9224 */ /* 0x000fe200078e0a6c */
[----:B------:R-:W-:Y:S01]  /*8e50*/  ISETP.GT.U32.AND P1, PT, R0, R112, PT ;  /* 0x000000700000720c */ /* 0x000fe20003f24070 */
[----:B------:R-:W-:Y:S02]  /*8e60*/  IMAD.MOV R4, RZ, RZ, -R4 ;  /* 0x000000ffff047224 */ /* 0x000fe400078e0a04 */
[----:B------:R-:W-:Y:S01]  /*8e70*/  @!P0 IMAD.IADD R111, R111, 0x1, -R0 ;  /* 0x000000016f6f8824 */ /* 0x000fe200078e0a00 */
[----:B------:R-:W-:Y:S01]  /*8e80*/  ISETP.GE.AND P0, PT, R118, RZ, PT ;  /* 0x000000ff7600720c */ /* 0x000fe20003f06270 */
[C---:B------:R-:W-:Y:S01]  /*8e90*/  IMAD R115, R0.reuse, R4, R115 ;  /* 0x0000000400737224 */ /* 0x040fe200078e0273 */
[----:B------:R-:W-:Y:S01]  /*8ea0*/  LOP3.LUT R118, R3, 0x17c, RZ, 0xfc, !PT ;  /* 0x0000017c03767812 */ /* 0x000fe200078efcff */
[----:B------:R-:W-:Y:S01]  /*8eb0*/  @!P5 IMAD.MOV R109, RZ, RZ, -R109 ;  /* 0x000000ffff6dd224 */ /* 0x000fe200078e0a6d */
[----:B------:R-:W-:Y:S01]  /*8ec0*/  ISETP.GT.U32.AND P5, PT, R0, R114, PT ;  /* 0x000000720000720c */ /* 0x000fe20003fa4070 */
[----:B------:R-:W-:-:S04]  /*8ed0*/  IMAD.HI.U32 R5, R2, R7, RZ ;  /* 0x0000000702057227 */ /* 0x000fc800078e00ff */
[----:B------:R-:W-:Y:S01]  /*8ee0*/  @!P6 IMAD.MOV R111, RZ, RZ, -R111 ;  /* 0x000000ffff6fe224 */ /* 0x000fe200078e0a6f */
[----:B------:R-:W-:Y:S01]  /*8ef0*/  ISETP.GT.U32.AND P6, PT, R0, R115, PT ;  /* 0x000000730000720c */ /* 0x000fe20003fc4070 */
[----:B------:R-:W-:Y:S01]  /*8f00*/  IMAD.MOV R5, RZ, RZ, -R5 ;  /* 0x000000ffff057224 */ /* 0x000fe200078e0a05 */
[----:B------:R-:W-:Y:S01]  /*8f10*/  @!P1 IADD3 R112, R112, -R0, RZ ;  /* 0x8000000070709210 */ /* 0x000fe20007ffe0ff */
[--C-:B------:R-:W-:Y:S01]  /*8f20*/  @!P4 IMAD.IADD R113, R113, 0x1, -R0.reuse ;  /* 0x000000017171c824 */ /* 0x100fe200078e0a00 */
[----:B------:R-:W-:Y:S01]  /*8f30*/  ISETP.GE.AND P1, PT, R116, RZ, PT ;  /* 0x000000ff7400720c */ /* 0x000fe20003f26270 */
[----:B------:R-:W-:Y:S01]  /*8f40*/  IMAD R116, R0, R5, R7 ;  /* 0x0000000500747224 */ /* 0x000fe200078e0207 */
[----:B------:R-:W-:Y:S01]  /*8f50*/  LOP3.LUT R5, R3, 0x17a, RZ, 0xfc, !PT ;  /* 0x0000017a03057812 */ /* 0x000fe200078efcff */
[----:B------:R-:W-:Y:S01]  /*8f60*/  @!P5 IMAD.IADD R114, R114, 0x1, -R0 ;  /* 0x000000017272d824 */ /* 0x000fe200078e0a00 */
[C---:B------:R-:W-:Y:S01]  /*8f70*/  ISETP.GT.U32.AND P4, PT, R0.reuse, R113, PT ;  /* 0x000000710000720c */ /* 0x040fe20003f84070 */
[----:B------:R-:W-:Y:S01]  /*8f80*/  @!P2 IMAD.MOV R112, RZ, RZ, -R112 ;  /* 0x000000ffff70a224 */ /* 0x000fe200078e0a70 */
[----:B------:R-:W-:Y:S01]  /*8f90*/  ISETP.GT.U32.AND P2, PT, R0, R116, PT ;  /* 0x000000740000720c */ /* 0x000fe20003f44070 */
[----:B------:R-:W-:Y:S01]  /*8fa0*/  @!P3 IMAD.MOV R110, RZ, RZ, -R110 ;  /* 0x000000ffff6eb224 */ /* 0x000fe200078e0a6e */
[----:B------:R-:W-:Y:S01]  /*8fb0*/  ISETP.GE.AND P3, PT, R117, RZ, PT ;  /* 0x000000ff7500720c */ /* 0x000fe20003f66270 */
[----:B------:R-:W-:Y:S01]  /*8fc0*/  @!P6 IMAD.IADD R115, R115, 0x1, -R0 ;  /* 0x000000017373e824 */ /* 0x000fe200078e0a00 */
[----:B------:R-:W-:-:S02]  /*8fd0*/  IABS R117, R5 ;  /* 0x0000000500757213 */ /* 0x000fc40000000000 */
[C---:B------:R-:W-:Y:S02]  /*8fe0*/  ISETP.GT.U32.AND P5, PT, R0.reuse, R114, PT ;  /* 0x000000720000720c */ /* 0x040fe40003fa4070 */
[----:B------:R-:W-:Y:S01]  /*8ff0*/  ISETP.GT.U32.AND P6, PT, R0, R115, PT ;  /* 0x000000730000720c */ /* 0x000fe20003fc4070 */
[----:B------:R-:W-:Y:S01]  /*9000*/  IMAD.HI.U32 R4, R2, R117, RZ ;  /* 0x0000007502047227 */ /* 0x000fe200078e00ff */
[----:B------:R-:W-:-:S03]  /*9010*/  IABS R7, R118 ;  /* 0x0000007600077213 */ /* 0x000fc60000000000 */
[----:B------:R-:W-:Y:S02]  /*9020*/  IMAD.MOV R4, RZ, RZ, -R4 ;  /* 0x000000ffff047224 */ /* 0x000fe400078e0a04 */
[--C-:B------:R-:W-:Y:S01]  /*9030*/  @!P4 IMAD.IADD R113, R113, 0x1, -R0.reuse ;  /* 0x000000017171c824 */ /* 0x100fe200078e0a00 */
[----:B------:R-:W-:Y:S01]  /*9040*/  ISETP.GE.AND P4, PT, R119, RZ, PT ;  /* 0x000000ff7700720c */ /* 0x000fe20003f86270 */
[--C-:B------:R-:W-:Y:S01]  /*9050*/  @!P2 IMAD.IADD R116, R116, 0x1, -R0.reuse ;  /* 0x000000017474a824 */ /* 0x100fe200078e0a00 */
[----:B------:R-:W-:Y:S01]  /*9060*/  IABS R119, R120 ;  /* 0x0000007800777213 */ /* 0x000fe20000000000 */
[----:B------:R-:W-:Y:S01]  /*9070*/  IMAD R117, R0, R4, R117 ;  /* 0x0000000400757224 */ /* 0x000fe200078e0275 */
[----:B------:R-:W-:Y:S01]  /*9080*/  ISETP.GE.AND P2, PT, R118, RZ, PT ;  /* 0x000000ff7600720c */ /* 0x000fe20003f46270 */
[----:B------:R-:W-:Y:S01]  /*9090*/  @!P5 IMAD.IADD R114, R114, 0x1, -R0 ;  /* 0x000000017272d824 */ /* 0x000fe200078e0a00 */
[----:B------:R-:W-:Y:S01]  /*90a0*/  ISETP.GE.AND P5, PT, R5, RZ, PT ;  /* 0x000000ff0500720c */ /* 0x000fe20003fa6270 */
[----:B------:R-:W-:Y:S01]  /*90b0*/  @!P3 IMAD.MOV R113, RZ, RZ, -R113 ;  /* 0x000000ffff71b224 */ /* 0x000fe200078e0a71 */
[----:B------:R-:W-:Y:S01]  /*90c0*/  ISETP.GT.U32.AND P3, PT, R0, R116, PT ;  /* 0x000000740000720c */ /* 0x000fe20003f64070 */
[----:B------:R-:W-:-:S04]  /*90d0*/  IMAD.HI.U32 R5, R2, R7, RZ ;  /* 0x0000000702057227 */ /* 0x000fc800078e00ff */
[----:B------:R-:W-:Y:S01]  /*90e0*/  @!P6 IMAD.IADD R115, R115, 0x1, -R0 ;  /* 0x000000017373e824 */ /* 0x000fe200078e0a00 */
[----:B------:R-:W-:Y:S01]  /*90f0*/  ISETP.GT.U32.AND P6, PT, R0, R117, PT ;  /* 0x000000750000720c */ /* 0x000fe20003fc4070 */
[----:B------:R-:W-:Y:S02]  /*9100*/  IMAD.MOV R5, RZ, RZ, -R5 ;  /* 0x000000ffff057224 */ /* 0x000fe400078e0a05 */
[----:B------:R-:W-:-:S04]  /*9110*/  IMAD.HI.U32 R4, R2, R119, RZ ;  /* 0x0000007702047227 */ /* 0x000fc800078e00ff */
[----:B------:R-:W-:Y:S01]  /*9120*/  IMAD R118, R0, R5, R7 ;  /* 0x0000000500767224 */ /* 0x000fe200078e0207 */
[----:B------:R-:W-:Y:S01]  /*9130*/  IADD3 R4, -R4, RZ, RZ ;  /* 0x000000ff04047210 */ /* 0x000fe20007ffe1ff */
[----:B------:R-:W-:Y:S01]  /*9140*/  @!P3 IMAD.IADD R116, R116, 0x1, -R0 ;  /* 0x000000017474b824 */ /* 0x000fe200078e0a00 */
[----:B------:R-:W-:Y:S01]  /*9150*/  IABS R7, R124 ;  /* 0x0000007c00077213 */ /* 0x000fe20000000000 */
[----:B------:R-:W-:Y:S01]  /*9160*/  @!P0 IMAD.MOV R114, RZ, RZ, -R114 ;  /* 0x000000ffff728224 */ /* 0x000fe200078e0a72 */
[C---:B------:R-:W-:Y:S01]  /*9170*/  ISETP.GT.U32.AND P3, PT, R0.reuse, R118, PT ;  /* 0x000000760000720c */ /* 0x040fe20003f64070 */
[----:B------:R-:W-:Y:S02]  /*9180*/  @!P6 IMAD.IADD R117, R117, 0x1, -R0 ;  /* 0x000000017575e824 */ /* 0x000fe400078e0a00 */
[----:B------:R-:W-:Y:S02]  /*9190*/  IMAD R119, R0, R4, R119 ;  /* 0x0000000400777224 */ /* 0x000fe400078e0277 */
[----:B------:R-:W-:Y:S01]  /*91a0*/  IMAD.HI.U32 R4, R2, R7, RZ ;  /* 0x0000000702047227 */ /* 0x000fe200078e00ff */
[----:B------:R-:W-:-:S02]  /*91b0*/  ISETP.GT.U32.AND P0, PT, R0, R117, PT ;  /* 0x000000750000720c */ /* 0x000fc40003f04070 */
[----:B------:R-:W-:Y:S01]  /*91c0*/  ISETP.GT.U32.AND P6, PT, R0, R119, PT ;  /* 0x000000770000720c */ /* 0x000fe20003fc4070 */
[----:B------:R-:W-:Y:S02]  /*91d0*/  IMAD.MOV R4, RZ, RZ, -R4 ;  /* 0x000000ffff047224 */ /* 0x000fe400078e0a04 */
[----:B------:R-:W-:-:S04]  /*91e0*/  IMAD.HI.U32 R5, R2, R121, RZ ;  /* 0x0000007902057227 */ /* 0x000fc800078e00ff */
[----:B------:R-:W-:Y:S01]  /*91f0*/  @!P3 IMAD.IADD R118, R118, 0x1, -R0 ;  /* 0x000000017676b824 */ /* 0x000fe200078e0a00 */
[----:B------:R-:W-:Y:S01]  /*9200*/  ISETP.GE.AND P3, PT, R120, RZ, PT ;  /* 0x000000ff7800720c */ /* 0x000fe20003f66270 */
[C---:B------:R-:W-:Y:S02]  /*9210*/  IMAD R120, R0.reuse, R4, R7 ;  /* 0x0000000400787224 */ /* 0x040fe400078e0207 */
[----:B------:R-:W-:Y:S02]  /*9220*/  IMAD.MOV.U32 R7, RZ, RZ, R122 ;  /* 0x000000ffff077224 */ /* 0x000fe400078e007a */
[----:B------:R-:W-:Y:S01]  /*9230*/  @!P0 IMAD.IADD R117, R117, 0x1, -R0 ;  /* 0x0000000175758824 */ /* 0x000fe200078e0a00 */
[----:B------:R-:W-:Y:S01]  /*9240*/  ISETP.GT.U32.AND P0, PT, R0, R120, PT ;  /* 0x000000780000720c */ /* 0x000fe20003f04070 */
[----:B------:R-:W-:-:S04]  /*9250*/  IMAD.HI.U32 R4, R2, R7, RZ ;  /* 0x0000000702047227 */ /* 0x000fc800078e00ff */
[----:B------:R-:W-:Y:S02]  /*9260*/  @!P6 IMAD.IADD R119, R119, 0x1, -R0 ;  /* 0x000000017777e824 */ /* 0x000fe400078e0a00 */
[----:B------:R-:W-:Y:S02]  /*9270*/  IMAD.MOV R4, RZ, RZ, -R4 ;  /* 0x000000ffff047224 */ /* 0x000fe400078e0a04 */
[----:B------:R-:W-:Y:S01]  /*9280*/  IMAD.MOV R5, RZ, RZ, -R5 ;  /* 0x000000ffff057224 */ /* 0x000fe200078e0a05 */
[C---:B------:R-:W-:Y:S01]  /*9290*/  ISETP.GT.U32.AND P6, PT, R0.reuse, R119, PT ;  /* 0x000000770000720c */ /* 0x040fe20003fc4070 */
[C---:B------:R-:W-:Y:S02]  /*92a0*/  IMAD R122, R0.reuse, R4, R7 ;  /* 0x00000004007a7224 */ /* 0x040fe400078e0207 */
[----:B------:R-:W-:Y:S02]  /*92b0*/  IMAD R121, R0, R5, R121 ;  /* 0x0000000500797224 */ /* 0x000fe400078e0279 */
[----:B------:R-:W-:Y:S01]  /*92c0*/  @!P0 IMAD.IADD R120, R120, 0x1, -R0 ;  /* 0x0000000178788824 */ /* 0x000fe200078e0a00 */
[C---:B------:R-:W-:Y:S01]  /*92d0*/  ISETP.GT.U32.AND P0, PT, R0.reuse, R122, PT ;  /* 0x0000007a0000720c */ /* 0x040fe20003f04070 */
[----:B------:R-:W-:Y:S01]  /*92e0*/  @!P5 IMAD.MOV R117, RZ, RZ, -R117 ;  /* 0x000000ffff75d224 */ /* 0x000fe200078e0a75 */
[----:B------:R-:W-:Y:S01]  /*92f0*/  ISETP.GT.U32.AND P5, PT, R0, R121, PT ;  /* 0x000000790000720c */ /* 0x000fe20003fa4070 */
[----:B------:R-:W-:-:S04]  /*9300*/  IMAD.HI.U32 R5, R2, R123, RZ ;  /* 0x0000007b02057227 */ /* 0x000fc800078e00ff */
[----:B------:R-:W-:Y:S01]  /*9310*/  @!P6 IMAD.IADD R119, R119, 0x1, -R0 ;  /* 0x000000017777e824 */ /* 0x000fe200078e0a00 */
[----:B------:R-:W-:Y:S01]  /*9320*/  IADD3 R5, -R5, RZ, RZ ;  /* 0x000000ff05057210 */ /* 0x000fe20007ffe1ff */
[----:B------:R-:W-:Y:S01]  /*9330*/  @!P1 IMAD.MOV R115, RZ, RZ, -R115 ;  /* 0x000000ffff739224 */ /* 0x000fe200078e0a73 */
[----:B------:R-:W-:Y:S01]  /*9340*/  ISETP.GE.AND P6, PT, R126, RZ, PT ;  /* 0x000000ff7e00720c */ /* 0x000fe20003fc6270 */
[----:B------:R-:W-:Y:S01]  /*9350*/  @!P4 IMAD.MOV R116, RZ, RZ, -R116 ;  /* 0x000000ffff74c224 */ /* 0x000fe200078e0a74 */
[----:B------:R-:W-:Y:S01]  /*9360*/  LOP3.LUT R126, R3, 0x188, RZ, 0xfc, !PT ;  /* 0x00000188037e7812 */ /* 0x000fe200078efcff */
[C---:B------:R-:W-:Y:S01]  /*9370*/  IMAD R123, R0.reuse, R5, R123 ;  /* 0x00000005007b7224 */ /* 0x040fe200078e027b */
[----:B------:R-:W-:Y:S01]  /*9380*/  ISETP.GT.U32.AND P1, PT, R0, R118, PT ;  /* 0x000000760000720c */ /* 0x000fe20003f24070 */
[--C-:B------:R-:W-:Y:S01]  /*9390*/  @!P0 IMAD.IADD R122, R122, 0x1, -R0.reuse ;  /* 0x000000017a7a8824 */ /* 0x100fe200078e0a00 */
[----:B------:R-:W-:Y:S01]  /*93a0*/  IABS R5, R126 ;  /* 0x0000007e00057213 */ /* 0x000fe20000000000 */
[----:B------:R-:W-:Y:S01]  /*93b0*/  @!P5 IMAD.IADD R121, R121, 0x1, -R0 ;  /* 0x000000017979d824 */ /* 0x000fe200078e0a00 */
[C---:B------:R-:W-:Y:S01]  /*93c0*/  ISETP.GT.U32.AND P5, PT, R0.reuse, R120, PT ;  /* 0x000000780000720c */ /* 0x040fe20003fa4070 */
[----:B------:R-:W-:Y:S01]  /*93d0*/  @!P3 IMAD.MOV R119, RZ, RZ, -R119 ;  /* 0x000000ffff77b224 */ /* 0x000fe200078e0a77 */
[----:B------:R-:W-:Y:S01]  /*93e0*/  ISETP.GT.U32.AND P0, PT, R0, R122, PT ;  /* 0x0000007a0000720c */ /* 0x000fe20003f04070 */
[----:B------:R-:W-:Y:S01]  /*93f0*/  IMAD.HI.U32 R4, R2, R5, RZ ;  /* 0x0000000502047227 */ /* 0x000fe200078e00ff */
[----:B------:R-:W-:-:S03]  /*9400*/  ISETP.GE.AND P4, PT, R124, RZ, PT ;  /* 0x000000ff7c00720c */ /* 0x000fc60003f86270 */
[----:B------:R-:W-:Y:S02]  /*9410*/  IMAD.MOV R4, RZ, RZ, -R4 ;  /* 0x000000ffff047224 */ /* 0x000fe400078e0a04 */
[--C-:B------:R-:W-:Y:S01]  /*9420*/  @!P1 IMAD.IADD R118, R118, 0x1, -R0.reuse ;  /* 0x0000000176769824 */ /* 0x100fe200078e0a00 */
[----:B------:R-:W-:Y:S01]  /*9430*/  ISETP.GE.AND P1, PT, R125, RZ, PT ;  /* 0x000000ff7d00720c */ /* 0x000fe20003f26270 */
[----:B------:R-:W-:Y:S01]  /*9440*/  IMAD R124, R0, R4, R5 ;  /* 0x00000004007c7224 */ /* 0x000fe200078e0205 */
[----:B------:R-:W-:Y:S01]  /*9450*/  IABS R125, R130 ;  /* 0x00000082007d7213 */ /* 0x000fe20000000000 */
[--C-:B------:R-:W-:Y:S01]  /*9460*/  @!P5 IMAD.IADD R120, R120, 0x1, -R0.reuse ;  /* 0x000000017878d824 */ /* 0x100fe200078e0a00 */
[----:B------:R-:W-:Y:S01]  /*9470*/  ISETP.GT.U32.AND P5, PT, R0, R123, PT ;  /* 0x0000007b0000720c */ /* 0x000fe20003fa4070 */
[----:B------:R-:W-:Y:S01]  /*9480*/  @!P0 IMAD.IADD R122, R122, 0x1, -R0 ;  /* 0x000000017a7a8824 */ /* 0x000fe200078e0a00 */
[C---:B------:R-:W-:Y:S01]  /*9490*/  ISETP.GT.U32.AND P0, PT, R0.reuse, R124, PT ;  /* 0x0000007c0000720c */ /* 0x040fe20003f04070 */
[----:B------:R-:W-:Y:S01]  /*94a0*/  @!P2 IMAD.MOV R118, RZ, RZ, -R118 ;  /* 0x000000ffff76a224 */ /* 0x000fe200078e0a76 */
[----:B------:R-:W-:Y:S01]  /*94b0*/  ISETP.GT.U32.AND P2, PT, R0, R121, PT ;  /* 0x000000790000720c */ /* 0x000fe20003f44070 */
[----:B------:R-:W-:-:S04]  /*94c0*/  IMAD.HI.U32 R4, R2, R125, RZ ;  /* 0x0000007d02047227 */ /* 0x000fc800078e00ff */
[----:B------:R-:W-:-:S04]  /*94d0*/  IMAD.HI.U32 R5, R2, R127, RZ ;  /* 0x0000007f02057227 */ /* 0x000fc800078e00ff */
[----:B------:R-:W-:Y:S01]  /*94e0*/  IMAD.MOV R4, RZ, RZ, -R4 ;  /* 0x000000ffff047224 */ /* 0x000fe200078e0a04 */
[----:B------:R-:W-:Y:S01]  /*94f0*/  IADD3 R5, -R5, RZ, RZ ;  /* 0x000000ff05057210 */ /* 0x000fe20007ffe1ff */
[--C-:B------:R-:W-:Y:S01]  /*9500*/  @!P5 IMAD.IADD R123, R123, 0x1, -R0.reuse ;  /* 0x000000017b7bd824 */ /* 0x100fe200078e0a00 */
[----:B------:R-:W-:Y:S01]  /*9510*/  ISETP.GE.AND P5, PT, R126, RZ, PT ;  /* 0x000000ff7e00720c */ /* 0x000fe20003fa6270 */
[----:B------:R-:W-:Y:S02]  /*9520*/  IMAD R125, R0, R4, R125 ;  /* 0x00000004007d7224 */ /* 0x000fe400078e027d */
[--C-:B------:R-:W-:Y:S01]  /*9530*/  @!P0 IMAD.IADD R124, R124, 0x1, -R0.reuse ;  /* 0x000000017c7c8824 */ /* 0x100fe200078e0a00 */
[C---:B------:R-:W-:Y:S01]  /*9540*/  ISETP.GT.U32.AND P0, PT, R0.reuse, R123, PT ;  /* 0x0000007b0000720c */ /* 0x040fe20003f04070 */
[----:B------:R-:W-:Y:S01]  /*9550*/  @!P2 IMAD.IADD R121, R121, 0x1, -R0 ;  /* 0x000000017979a824 */ /* 0x000fe200078e0a00 */
[C---:B------:R-:W-:Y:S01]  /*9560*/  ISETP.GT.U32.AND P3, PT, R0.reuse, R125, PT ;  /* 0x0000007d0000720c */ /* 0x040fe20003f64070 */
[C---:B------:R-:W-:Y:S01]  /*9570*/  IMAD R126, R0.reuse, R5, R127 ;  /* 0x00000005007e7224 */ /* 0x040fe200078e027f */
[----:B------:R-:W-:Y:S01]  /*9580*/  IABS R5, R133 ;  /* 0x0000008500057213 */ /* 0x000fe20000000000 */
[----:B------:R-:W-:Y:S01]  /*9590*/  @!P4 IMAD.MOV R120, RZ, RZ, -R120 ;  /* 0x000000ffff78c224 */ /* 0x000fe200078e0a78 */
[----:B------:R-:W-:Y:S01]  /*95a0*/  ISETP.GT.U32.AND P4, PT, R0, R124, PT ;  /* 0x0000007c0000720c */ /* 0x000fe20003f84070 */
[----:B------:R-:W-:Y:S01]  /*95b0*/  IMAD.HI.U32 R7, R2, R129, RZ ;  /* 0x0000008102077227 */ /* 0x000fe200078e00ff */
[----:B------:R-:W-:-:S03]  /*95c0*/  ISETP.GE.AND P2, PT, R128, RZ, PT ;  /* 0x000000ff8000720c */ /* 0x000fc60003f46270 */
[----:B------:R-:W-:Y:S01]  /*95d0*/  @!P1 IMAD.MOV R121, RZ, RZ, -R121 ;  /* 0x000000ffff799224 */ /* 0x000fe200078e0a79 */
[----:B------:R-:W-:Y:S01]  /*95e0*/  ISETP.GT.U32.AND P1, PT, R0, R126, PT ;  /* 0x0000007e0000720c */ /* 0x000fe20003f24070 */
[----:B------:R-:W-:Y:S02]  /*95f0*/  IMAD.MOV R7, RZ, RZ, -R7 ;  /* 0x000000ffff077224 */ /* 0x000fe400078e0a07 */
[----:B------:R-:W-:-:S04]  /*9600*/  IMAD.HI.U32 R4, R2, R5, RZ ;  /* 0x0000000502047227 */ /* 0x000fc800078e00ff */
[C---:B------:R-:W-:Y:S01]  /*9610*/  IMAD R127, R0.reuse, R7, R129 ;  /* 0x00000007007f7224 */ /* 0x040fe200078e0281 */
[----:B------:R-:W-:Y:S01]  /*9620*/  IABS R129, R134 ;  /* 0x0000008600817213 */ /* 0x000fe20000000000 */
[----:B------:R-:W-:Y:S02]  /*9630*/  IMAD.MOV R128, RZ, RZ, -R4 ;  /* 0x000000ffff807224 */ /* 0x000fe400078e0a04 */
[--C-:B------:R-:W-:Y:S01]  /*9640*/  @!P0 IMAD.IADD R123, R123, 0x1, -R0.reuse ;  /* 0x000000017b7b8824 */ /* 0x100fe200078e0a00 */
[----:B------:R-:W-:Y:S01]  /*9650*/  ISETP.GT.U32.AND P0, PT, R0, R127, PT ;  /* 0x0000007f0000720c */ /* 0x000fe20003f04070 */
        /* <DEDUP_REMOVED lines=13> */
[----:B------:R-:W-:Y:S01]  /*9730*/  IABS R131, R132 ;  /* 0x0000008400837213 */ /* 0x000fe20000000000 */
[----:B------:R-:W-:Y:S01]  /*9740*/  IMAD.HI.U32 R4, R2, R129, RZ ;  /* 0x0000008102047227 */ /* 0x000fe200078e00ff */
[----:B------:R-:W-:-:S02]  /*9750*/  LOP3.LUT R130, R3, 0x194, RZ, 0xfc, !PT ;  /* 0x0000019403827812 */ /* 0x000fc400078efcff */
[C---:B------:R-:W-:Y:S01]  /*9760*/  ISETP.GT.U32.AND P0, PT, R0.reuse, R127, PT ;  /* 0x0000007f0000720c */ /* 0x040fe20003f04070 */
[----:B------:R-:W-:Y:S01]  /*9770*/  @!P2 IMAD.MOV R123, RZ, RZ, -R123 ;  /* 0x000000ffff7ba224 */ /* 0x000fe200078e0a7b */
[----:B------:R-:W-:Y:S01]  /*9780*/  ISETP.GT.U32.AND P2, PT, R0, R126, PT ;  /* 0x0000007e0000720c */ /* 0x000fe20003f44070 */
[--C-:B------:R-:W-:Y:S01]  /*9790*/  @!P1 IMAD.IADD R125, R125, 0x1, -R0.reuse ;  /* 0x000000017d7d9824 */ /* 0x100fe200078e0a00 */
[----:B------:R-:W-:Y:S01]  /*97a0*/  IADD3 R4, -R4, RZ, RZ ;  /* 0x000000ff04047210 */ /* 0x000fe20007ffe1ff */
[----:B------:R-:W-:Y:S01]  /*97b0*/  @!P5 IMAD.IADD R128, R128, 0x1, -R0 ;  /* 0x000000018080d824 */ /* 0x000fe200078e0a00 */
[----:B------:R-:W-:Y:S01]  /*97c0*/  IABS R7, R130 ;  /* 0x0000008200077213 */ /* 0x000fe20000000000 */
[----:B------:R-:W-:Y:S01]  /*97d0*/  @!P6 IMAD.MOV R125, RZ, RZ, -R125 ;  /* 0x000000ffff7de224 */ /* 0x000fe200078e0a7d */
[----:B------:R-:W-:Y:S01]  /*97e0*/  ISETP.GE.AND P1, PT, R133, RZ, PT ;  /* 0x000000ff8500720c */ /* 0x000fe20003f26270 */
[C---:B------:R-:W-:Y:S01]  /*97f0*/  IMAD R129, R0.reuse, R4, R129 ;  /* 0x0000000400817224 */ /* 0x040fe200078e0281 */
[----:B------:R-:W-:Y:S01]  /*9800*/  ISETP.GT.U32.AND P6, PT, R0, R128, PT ;  /* 0x000000800000720c */ /* 0x000fe20003fc4070 */
[----:B------:R-:W-:Y:S01]  /*9810*/  IMAD.HI.U32 R5, R2, R131, RZ ;  /* 0x0000008302057227 */ /* 0x000fe200078e00ff */
[----:B------:R-:W-:-:S03]  /*9820*/  ISETP.GE.AND P5, PT, R130, RZ, PT ;  /* 0x000000ff8200720c */ /* 0x000fc60003fa6270 */
[--C-:B------:R-:W-:Y:S01]  /*9830*/  @!P2 IMAD.IADD R126, R126, 0x1, -R0.reuse ;  /* 0x000000017e7ea824 */ /* 0x100fe200078e0a00 */
[----:B------:R-:W-:Y:S01]  /*9840*/  ISETP.GT.U32.AND P2, PT, R0, R129, PT ;  /* 0x000000810000720c */ /* 0x000fe20003f44070 */
[----:B------:R-:W-:Y:S02]  /*9850*/  IMAD.MOV R5, RZ, RZ, -R5 ;  /* 0x000000ffff057224 */ /* 0x000fe400078e0a05 */
[----:B------:R-:W-:Y:S01]  /*9860*/  @!P0 IMAD.IADD R127, R127, 0x1, -R0 ;  /* 0x000000017f7f8824 */ /* 0x000fe200078e0a00 */
[----:B------:R-:W-:Y:S01]  /*9870*/  ISETP.GE.AND P0, PT, R134, RZ, PT ;  /* 0x000000ff8600720c */ /* 0x000fe20003f06270 */
[----:B------:R-:W-:Y:S01]  /*9880*/  IMAD.HI.U32 R4, R2, R7, RZ ;  /* 0x0000000702047227 */ /* 0x000fe200078e00ff */
[----:B------:R-:W-:Y:S02]  /*9890*/  LOP3.LUT R134, R3, 0x198, RZ, 0xfc, !PT ;  /* 0x0000019803867812 */ /* 0x000fe400078efcff */
[----:B------:R-:W-:Y:S01]  /*98a0*/  @!P3 IADD3 R127, -R127, RZ, RZ ;  /* 0x000000ff7f7fb210 */ /* 0x000fe20007ffe1ff */
[----:B------:R-:W-:Y:S01]  /*98b0*/  IMAD R131, R0, R5, R131 ;  /* 0x0000000500837224 */ /* 0x000fe200078e0283 */
[----:B------:R-:W-:Y:S01]  /*98c0*/  IABS R133, R134 ;  /* 0x0000008600857213 */ /* 0x000fe20000000000 */
[----:B------:R-:W-:Y:S01]  /*98d0*/  IMAD.MOV R4, RZ, RZ, -R4 ;  /* 0x000000ffff047224 */ /* 0x000fe200078e0a04 */
[----:B------:R-:W-:Y:S01]  /*98e0*/  ISETP.GE.AND P3, PT, R132, RZ, PT ;  /* 0x000000ff8400720c */ /* 0x000fe20003f66270 */
[----:B------:R-:W-:Y:S01]  /*98f0*/  @!P6 IMAD.IADD R128, R128, 0x1, -R0 ;  /* 0x000000018080e824 */ /* 0x000fe200078e0a00 */
[C---:B------:R-:W-:Y:S01]  /*9900*/  ISETP.GT.U32.AND P6, PT, R0.reuse, R131, PT ;  /* 0x000000830000720c */ /* 0x040fe20003fc4070 */
[----:B------:R-:W-:-:S02]  /*9910*/  IMAD R130, R0, R4, R7 ;  /* 0x0000000400827224 */ /* 0x000fc400078e0207 */
[----:B------:R-:W-:Y:S02]  /*9920*/  @!P2 IMAD.IADD R129, R129, 0x1, -R0 ;  /* 0x000000018181a824 */ /* 0x000fe400078e0a00 */
[----:B------:R-:W-:-:S03]  /*9930*/  IMAD.HI.U32 R4, R2, R133, RZ ;  /* 0x0000008502047227 */ /* 0x000fc600078e00ff */
[C---:B------:R-:W-:Y:S01]  /*9940*/  ISETP.GT.U32.AND P2, PT, R0.reuse, R129, PT ;  /* 0x000000810000720c */ /* 0x040fe20003f44070 */
[----:B------:R-:W-:Y:S01]  /*9950*/  @!P4 IMAD.MOV R126, RZ, RZ, -R126 ;  /* 0x000000ffff7ec224 */ /* 0x000fe200078e0a7e */
[C---:B------:R-:W-:Y:S01]  /*9960*/  ISETP.GT.U32.AND P4, PT, R0.reuse, R130, PT ;  /* 0x000000820000720c */ /* 0x040fe20003f84070 */
[----:B------:R-:W-:Y:S02]  /*9970*/  IMAD.MOV R4, RZ, RZ, -R4 ;  /* 0x000000ffff047224 */ /* 0x000fe400078e0a04 */
[----:B------:R-:W-:Y:S02]  /*9980*/  @!P6 IMAD.IADD R131, R131, 0x1, -R0 ;  /* 0x000000018383e824 */ /* 0x000fe400078e0a00 */
[C---:B------:R-:W-:Y:S01]  /*9990*/  IMAD R132, R0.reuse, R4, R133 ;  /* 0x0000000400847224 */ /* 0x040fe200078e0285 */
[----:B------:R-:W-:Y:S01]  /*99a0*/  LOP3.LUT R4, R3, 0x19a, RZ, 0xfc, !PT ;  /* 0x0000019a03047812 */ /* 0x000fe200078efcff */
[----:B------:R-:W-:Y:S01]  /*99b0*/  @!P1 IMAD.MOV R128, RZ, RZ, -R128 ;  /* 0x000000ffff809224 */ /* 0x000fe200078e0a80 */
[----:B------:R-:W-:Y:S01]  /*99c0*/  ISETP.GT.U32.AND P6, PT, R0, R131, PT ;  /* 0x000000830000720c */ /* 0x000fe20003fc4070 */
[----:B------:R-:W-:Y:S01]  /*99d0*/  IMAD.HI.U32 R7, R2, R137, RZ ;  /* 0x0000008902077227 */ /* 0x000fe200078e00ff */
[----:B------:R-:W-:-:S03]  /*99e0*/  IABS R133, R4 ;  /* 0x0000000400857213 */ /* 0x000fc60000000000 */
[--C-:B------:R-:W-:Y:S01]  /*99f0*/  @!P4 IMAD.IADD R130, R130, 0x1, -R0.reuse ;  /* 0x000000018282c824 */ /* 0x100fe200078e0a00 */
[----:B------:R-:W-:Y:S01]  /*9a00*/  ISETP.GE.AND P4, PT, R4, RZ, PT ;  /* 0x000000ff0400720c */ /* 0x000fe20003f86270 */
[----:B------:R-:W-:Y:S01]  /*9a10*/  @!P2 IMAD.IADD R129, R129, 0x1, -R0 ;  /* 0x000000018181a824 */ /* 0x000fe200078e0a00 */
[----:B------:R-:W-:Y:S01]  /*9a20*/  ISETP.GE.AND P2, PT, R134, RZ, PT ;  /* 0x000000ff8600720c */ /* 0x000fe20003f46270 */
[----:B------:R-:W-:Y:S01]  /*9a30*/  IMAD.HI.U32 R4, R2, R133, RZ ;  /* 0x0000008502047227 */ /* 0x000fe200078e00ff */
[----:B------:R-:W-:Y:S02]  /*9a40*/  LOP3.LUT R134, R3, 0x19c, RZ, 0xfc, !PT ;  /* 0x0000019c03867812 */ /* 0x000fe400078efcff */
[C---:B------:R-:W-:Y:S01]  /*9a50*/  ISETP.GT.U32.AND P1, PT, R0.reuse, R130, PT ;  /* 0x000000820000720c */ /* 0x040fe20003f24070 */
[----:B------:R-:W-:Y:S01]  /*9a60*/  @!P0 IMAD.MOV R129, RZ, RZ, -R129 ;  /* 0x000000ffff818224 */ /* 0x000fe200078e0a81 */
[----:B------:R-:W-:Y:S01]  /*9a70*/  ISETP.GT.U32.AND P0, PT, R0, R132, PT ;  /* 0x000000840000720c */ /* 0x000fe20003f04070 */
[----:B------:R-:W-:Y:S01]  /*9a80*/  IMAD.MOV R4, RZ, RZ, -R4 ;  /* 0x000000ffff047224 */ /* 0x000fe200078e0a04 */
[----:B------:R-:W-:Y:S01]  /*9a90*/  IABS R135, R134 ;  /* 0x0000008600877213 */ /* 0x000fe20000000000 */
[----:B------:R-:W-:Y:S01]  /*9aa0*/  @!P6 IMAD.IADD R131, R131, 0x1, -R0 ;  /* 0x000000018383e824 */ /* 0x000fe200078e0a00 */
[----:B------:R-:W-:Y:S01]  /*9ab0*/  ISETP.GE.AND P6, PT, R136, RZ, PT ;  /* 0x000000ff8800720c */ /* 0x000fe20003fc6270 */
[----:B------:R-:W-:Y:S01]  /*9ac0*/  IMAD R133, R0, R4, R133 ;  /* 0x0000000400857224 */ /* 0x000fe200078e0285 */
[----:B------:R-:W-:Y:S01]  /*9ad0*/  LOP3.LUT R4, R3, 0x1a0, RZ, 0xfc, !PT ;  /* 0x000001a003047812 */ /* 0x000fe200078efcff */
[----:B------:R-:W-:-:S02]  /*9ae0*/  @!P3 IMAD.MOV R131, RZ, RZ, -R131 ;  /* 0x000000ffff83b224 */ /* 0x000fc400078e0a83 */
[----:B------:R-:W-:Y:S01]  /*9af0*/  IMAD.HI.U32 R5, R2, R135, RZ ;  /* 0x0000008702057227 */ /* 0x000fe200078e00ff */
[----:B------:R-:W-:-:S03]  /*9b00*/  ISETP.GT.U32.AND P3, PT, R0, R133, PT ;  /* 0x000000850000720c */ /* 0x000fc60003f64070 */
[----:B------:R-:W-:Y:S01]  /*9b10*/  @!P0 IADD3 R132, R132, -R0, RZ ;  /* 0x8000000084848210 */ /* 0x000fe20007ffe0ff */
[----:B------:R-:W-:Y:S02]  /*9b20*/  IMAD.MOV R5, RZ, RZ, -R5 ;  /* 0x000000ffff057224 */ /* 0x000fe400078e0a05 */
[----:B------:R-:W-:Y:S01]  /*9b30*/  IMAD.MOV R7, RZ, RZ, -R7 ;  /* 0x000000ffff077224 */ /* 0x000fe200078e0a07 */
[----:B------:R-:W-:Y:S01]  /*9b40*/  ISETP.GT.U32.AND P0, PT, R0, R132, PT ;  /* 0x000000840000720c */ /* 0x000fe20003f04070 */
[--C-:B------:R-:W-:Y:S01]  /*9b50*/  @!P1 IMAD.IADD R130, R130, 0x1, -R0.reuse ;  /* 0x0000000182829824 */ /* 0x100fe200078e0a00 */
[----:B------:R-:W-:Y:S01]  /*9b60*/  ISETP.GE.AND P1, PT, R134, RZ, PT ;  /* 0x000000ff8600720c */ /* 0x000fe20003f26270 */
[C---:B------:R-:W-:Y:S02]  /*9b70*/  IMAD R134, R0.reuse, R5, R135 ;  /* 0x0000000500867224 */ /* 0x040fe400078e0287 */
[----:B------:R-:W-:Y:S01]  /*9b80*/  IMAD R135, R0, R7, R137 ;  /* 0x0000000700877224 */ /* 0x000fe200078e0289 */
[----:B------:R-:W-:Y:S01]  /*9b90*/  IABS R137, R4 ;  /* 0x0000000400897213 */ /* 0x000fe20000000000 */
[----:B------:R-:W-:-:S02]  /*9ba0*/  @!P3 IMAD.IADD R133, R133, 0x1, -R0 ;  /* 0x000000018585b824 */ /* 0x000fc400078e0a00 */
[----:B------:R-:W-:Y:S01]  /*9bb0*/  @!P5 IMAD.MOV R130, RZ, RZ, -R130 ;  /* 0x000000ffff82d224 */ /* 0x000fe200078e0a82 */
[----:B------:R-:W-:Y:S01]  /*9bc0*/  ISETP.GE.AND P5, PT, R4, RZ, PT ;  /* 0x000000ff0400720c */ /* 0x000fe20003fa6270 */
[----:B------:R-:W-:Y:S01]  /*9bd0*/  IMAD.HI.U32 R4, R2, R137, RZ ;  /* 0x0000008902047227 */ /* 0x000fe200078e00ff */
[----:B------:R-:W-:-:S03]  /*9be0*/  ISETP.GT.U32.AND P3, PT, R0, R133, PT ;  /* 0x000000850000720c */ /* 0x000fc60003f64070 */
[----:B------:R-:W-:Y:S01]  /*9bf0*/  @!P0 IMAD.IADD R132, R132, 0x1, -R0 ;  /* 0x0000000184848824 */ /* 0x000fe200078e0a00 */
[C---:B------:R-:W-:Y:S01]  /*9c00*/  ISETP.GT.U32.AND P0, PT, R0.reuse, R134, PT ;  /* 0x000000860000720c */ /* 0x040fe20003f04070 */
[----:B------:R-:W-:Y:S02]  /*9c10*/  IMAD.MOV R4, RZ, RZ, -R4 ;  /* 0x000000ffff047224 */ /* 0x000fe400078e0a04 */
[----:B------:R-:W-:Y:S01]  /*9c20*/  @!P2 IMAD.MOV R132, RZ, RZ, -R132 ;  /* 0x000000ffff84a224 */ /* 0x000fe200078e0a84 */
[C---:B------:R-:W-:Y:S01]  /*9c30*/  ISETP.GT.U32.AND P2, PT, R0.reuse, R135, PT ;  /* 0x000000870000720c */ /* 0x040fe20003f44070 */
[----:B------:R-:W-:Y:S02]  /*9c40*/  IMAD R136, R0, R4, R137 ;  /* 0x0000000400887224 */ /* 0x000fe400078e0289 */
[----:B------:R-:W-:-:S04]  /*9c50*/  IMAD.HI.U32 R7, R2, R141, RZ ;  /* 0x0000008d02077227 */ /* 0x000fc800078e00ff */
[--C-:B------:R-:W-:Y:S01]  /*9c60*/  @!P3 IMAD.IADD R133, R133, 0x1, -R0.reuse ;  /* 0x000000018585b824 */ /* 0x100fe200078e0a00 */
[----:B------:R-:W-:Y:S01]  /*9c70*/  ISETP.GT.U32.AND P3, PT, R0, R136, PT ;  /* 0x000000880000720c */ /* 0x000fe20003f64070 */
[----:B------:R-:W-:Y:S02]  /*9c80*/  @!P0 IMAD.IADD R134, R134, 0x1, -R0 ;  /* 0x0000000186868824 */ /* 0x000fe400078e0a00 */
[----:B------:R-:W-:-:S03]  /*9c90*/  IMAD.HI.U32 R5, R2, R139, RZ ;  /* 0x0000008b02057227 */ /* 0x000fc600078e00ff */
[----:B------:R-:W-:Y:S01]  /*9ca0*/  ISETP.GT.U32.AND P0, PT, R0, R134, PT ;  /* 0x000000860000720c */ /* 0x000fe20003f04070 */
[--C-:B------:R-:W-:Y:S02]  /*9cb0*/  @!P2 IMAD.IADD R135, R135, 0x1, -R0.reuse ;  /* 0x000000018787a824 */ /* 0x100fe400078e0a00 */
[----:B------:R-:W-:Y:S02]  /*9cc0*/  IMAD.MOV R7, RZ, RZ, -R7 ;  /* 0x000000ffff077224 */ /* 0x000fe400078e0a07 */
[----:B------:R-:W-:Y:S02]  /*9cd0*/  IMAD.MOV R5, RZ, RZ, -R5 ;  /* 0x000000ffff057224 */ /* 0x000fe400078e0a05 */
[----:B------:R-:W-:Y:S01]  /*9ce0*/  @!P3 IMAD.IADD R136, R136, 0x1, -R0 ;  /* 0x000000018888b824 */ /* 0x000fe200078e0a00 */
[----:B------:R-:W-:Y:S01]  /*9cf0*/  ISETP.GT.U32.AND P3, PT, R0, R135, PT ;  /* 0x000000870000720c */ /* 0x000fe20003f64070 */
[----:B------:R-:W-:-:S04]  /*9d00*/  IMAD.HI.U32 R4, R2, R143, RZ ;  /* 0x0000008f02047227 */ /* 0x000fc800078e00ff */
[----:B------:R-:W-:Y:S01]  /*9d10*/  IMAD R138, R0, R7, R141 ;  /* 0x00000007008a7224 */ /* 0x000fe200078e028d */
[----:B------:R-:W-:Y:S01]  /*9d20*/  @!P0 IADD3 R134, R134, -R0, RZ ;  /* 0x8000000086868210 */ /* 0x000fe20007ffe0ff */
[C---:B------:R-:W-:Y:S01]  /*9d30*/  IMAD R137, R0.reuse, R5, R139 ;  /* 0x0000000500897224 */ /* 0x040fe200078e028b */
[----:B------:R-:W-:Y:S01]  /*9d40*/  IABS R141, R148 ;  /* 0x00000094008d7213 */ /* 0x000fe20000000000 */
[----:B------:R-:W-:Y:S01]  /*9d50*/  IMAD.MOV R4, RZ, RZ, -R4 ;  /* 0x000000ffff047224 */ /* 0x000fe200078e0a04 */
[----:B------:R-:W-:Y:S01]  /*9d60*/  ISETP.GT.U32.AND P2, PT, R0, R138, PT ;  /* 0x0000008a0000720c */ /* 0x000fe20003f44070 */
[----:B------:R-:W-:Y:S01]  /*9d70*/  IMAD.HI.U32 R5, R2, R145, RZ ;  /* 0x0000009102057227 */ /* 0x000fe200078e00ff */
[C---:B------:R-:W-:Y:S02]  /*9d80*/  ISETP.GT.U32.AND P0, PT, R0.reuse, R137, PT ;  /* 0x000000890000720c */ /* 0x040fe40003f04070 */
[----:B------:R-:W-:Y:S01]  /*9d90*/  IABS R7, R149 ;  /* 0x0000009500077213 */ /* 0x000fe20000000000 */
[----:B------:R-:W-:-:S02]  /*9da0*/  IMAD R139, R0, R4, R143 ;  /* 0x00000004008b7224 */ /* 0x000fc400078e028f */
[----:B------:R-:W-:Y:S02]  /*9db0*/  IMAD.MOV R5, RZ, RZ, -R5 ;  /* 0x000000ffff057224 */ /* 0x000fe400078e0a05 */
[--C-:B------:R-:W-:Y:S01]  /*9dc0*/  @!P3 IMAD.IADD R135, R135, 0x1, -R0.reuse ;  /* 0x000000018787b824 */ /* 0x100fe200078e0a00 */
[C---:B------:R-:W-:Y:S01]  /*9dd0*/  ISETP.GT.U32.AND P3, PT, R0.reuse, R139, PT ;  /* 0x0000008b0000720c */ /* 0x040fe20003f64070 */
[----:B------:R-:W-:Y:S01]  /*9de0*/  IMAD R140, R0, R5, R145 ;  /* 0x00000005008c7224 */ /* 0x000fe200078e0291 */
[----:B------:R-:W-:Y:S01]  /*9df0*/  LOP3.LUT R145, R3, 0x1ae, RZ, 0xfc, !PT ;  /* 0x000001ae03917812 */ /* 0x000fe200078efcff */
[--C-:B------:R-:W-:Y:S02]  /*9e00*/  @!P2 IMAD.IADD R138, R138, 0x1, -R0.reuse ;  /* 0x000000018a8aa824 */ /* 0x100fe400078e0a00 */
[----:B------:R-:W-:Y:S01]  /*9e10*/  @!P0 IMAD.IADD R137, R137, 0x1, -R0 ;  /* 0x0000000189898824 */ /* 0x000fe200078e0a00 */
[----:B------:R-:W-:Y:S01]  /*9e20*/  IABS R143, R145 ;  /* 0x00000091008f7213 */ /* 0x000fe20000000000 */
[----:B------:R-:W-:Y:S01]  /*9e30*/  @!P4 IMAD.MOV R133, RZ, RZ, -R133 ;  /* 0x000000ffff85c224 */ /* 0x000fe200078e0a85 */
[----:B------:R-:W-:Y:S01]  /*9e40*/  ISETP.GT.U32.AND P0, PT, R0, R136, PT ;  /* 0x000000880000720c */ /* 0x000fe20003f04070 */
[----:B------:R-:W-:Y:S01]  /*9e50*/  IMAD.HI.U32 R4, R2, R141, RZ ;  /* 0x0000008d02047227 */ /* 0x000fe200078e00ff */
[----:B------:R-:W-:-:S02]  /*9e60*/  ISETP.GT.U32.AND P2, PT, R0, R138, PT ;  /* 0x0000008a0000720c */ /* 0x000fc40003f44070 */
[----:B------:R-:W-:Y:S01]  /*9e70*/  ISETP.GT.U32.AND P4, PT, R0, R137, PT ;  /* 0x000000890000720c */ /* 0x000fe20003f84070 */
[----:B------:R-:W-:-:S04]  /*9e80*/  IMAD.HI.U32 R5, R2, R143, RZ ;  /* 0x0000008f02057227 */ /* 0x000fc800078e00ff */
[----:B------:R-:W-:Y:S01]  /*9e90*/  @!P3 IMAD.IADD R139, R139, 0x1, -R0 ;  /* 0x000000018b8bb824 */ /* 0x000fe200078e0a00 */
[----:B------:R-:W-:Y:S01]  /*9ea0*/  ISETP.GE.AND P3, PT, R142, RZ, PT ;  /* 0x000000ff8e00720c */ /* 0x000fe20003f66270 */
[----:B------:R-:W-:Y:S01]  /*9eb0*/  IMAD.MOV R4, RZ, RZ, -R4 ;  /* 0x000000ffff047224 */ /* 0x000fe200078e0a04 */
[----:B------:R-:W-:Y:S01]  /*9ec0*/  IADD3 R5, -R5, RZ, RZ ;  /* 0x000000ff05057210 */ /* 0x000fe20007ffe1ff */
[--C-:B------:R-:W-:Y:S01]  /*9ed0*/  @!P0 IMAD.IADD R136, R136, 0x1, -R0.reuse ;  /* 0x0000000188888824 */ /* 0x100fe200078e0a00 */
[----:B------:R-:W-:Y:S01]  /*9ee0*/  ISETP.GT.U32.AND P0, PT, R0, R140, PT ;  /* 0x0000008c0000720c */ /* 0x000fe20003f04070 */
[----:B------:R-:W-:Y:S02]  /*9ef0*/  @!P2 IMAD.IADD R138, R138, 0x1, -R0 ;  /* 0x000000018a8aa824 */ /* 0x000fe400078e0a00 */
[C---:B------:R-:W-:Y:S02]  /*9f00*/  IMAD R143, R0.reuse, R5, R143 ;  /* 0x00000005008f7224 */ /* 0x040fe400078e028f */
[----:B------:R-:W-:-:S02]  /*9f10*/  IMAD R141, R0, R4, R141 ;  /* 0x00000004008d7224 */ /* 0x000fc400078e028d */
[----:B------:R-:W-:Y:S01]  /*9f20*/  @!P4 IMAD.IADD R137, R137, 0x1, -R0 ;  /* 0x000000018989c824 */ /* 0x000fe200078e0a00 */
[----:B------:R-:W-:Y:S01]  /*9f30*/  ISETP.GE.AND P4, PT, R147, RZ, PT ;  /* 0x000000ff9300720c */ /* 0x000fe20003f86270 */
[----:B------:R-:W-:Y:S01]  /*9f40*/  @!P3 IMAD.MOV R138, RZ, RZ, -R138 ;  /* 0x000000ffff8ab224 */ /* 0x000fe200078e0a8a */
[----:B------:R-:W-:Y:S01]  /*9f50*/  ISETP.GT.U32.AND P3, PT, R0, R143, PT ;  /* 0x0000008f0000720c */ /* 0x000fe20003f64070 */
[----:B------:R-:W-:Y:S01]  /*9f60*/  IMAD.HI.U32 R4, R2, R7, RZ ;  /* 0x0000000702047227 */ /* 0x000fe200078e00ff */
[----:B------:R-:W-:Y:S02]  /*9f70*/  ISETP.GT.U32.AND P2, PT, R0, R141, PT ;  /* 0x0000008d0000720c */ /* 0x000fe40003f44070 */
[C---:B------:R-:W-:Y:S01]  /*9f80*/  LOP3.LUT R147, R3.reuse, 0x1b0, RZ, 0xfc, !PT ;  /* 0x000001b003937812 */ /* 0x040fe200078efcff */
[----:B------:R-:W-:Y:S01]  /*9f90*/  @!P0 IMAD.IADD R140, R140, 0x1, -R0 ;  /* 0x000000018c8c8824 */ /* 0x000fe200078e0a00 */
[----:B------:R-:W-:Y:S01]  /*9fa0*/  ISETP.GE.AND P0, PT, R146, RZ, PT ;  /* 0x000000ff9200720c */ /* 0x000fe20003f06270 */
[----:B------:R-:W-:Y:S01]  /*9fb0*/  IMAD.MOV R4, RZ, RZ, -R4 ;  /* 0x000000ffff047224 */ /* 0x000fe200078e0a04 */
[----:B------:R-:W-:Y:S01]  /*9fc0*/  IABS R146, R147 ;  /* 0x0000009300927213 */ /* 0x000fe20000000000 */
[----:B------:R-:W-:Y:S01]  /*9fd0*/  @!P1 IMAD.MOV R134, RZ, RZ, -R134 ;  /* 0x000000ffff869224 */ /* 0x000fe200078e0a86 */
[C---:B------:R-:W-:Y:S01]  /*9fe0*/  ISETP.GT.U32.AND P1, PT, R0.reuse, R139, PT ;  /* 0x0000008b0000720c */ /* 0x040fe20003f24070 */
[----:B------:R-:W-:Y:S01]  /*9ff0*/  IMAD R142, R0, R4, R7 ;  /* 0x00000004008e7224 */ /* 0x000fe200078e0207 */
[----:B------:R-:W-:Y:S01]  /*a000*/  LOP3.LUT R7, R3, 0x1b6, RZ, 0xfc, !PT ;  /* 0x000001b603077812 */ /* 0x000fe200078efcff */
[----:B------:R-:W-:-:S02]  /*a010*/  @!P3 IMAD.IADD R143, R143, 0x1, -R0 ;  /* 0x000000018f8fb824 */ /* 0x000fc400078e0a00 */
[----:B------:R-:W-:Y:S02]  /*a020*/  IMAD.MOV.U32 R5, RZ, RZ, R146 ;  /* 0x000000ffff057224 */ /* 0x000fe400078e0092 */
[----:B------:R-:W-:Y:S01]  /*a030*/  @!P6 IMAD.MOV R135, RZ, RZ, -R135 ;  /* 0x000000ffff87e224 */ /* 0x000fe200078e0a87 */
[C---:B------:R-:W-:Y:S01]  /*a040*/  ISETP.GT.U32.AND P6, PT, R0.reuse, R142, PT ;  /* 0x0000008e0000720c */ /* 0x040fe20003fc4070 */
[----:B------:R-:W-:Y:S01]  /*a050*/  @!P2 IMAD.IADD R141, R141, 0x1, -R0 ;  /* 0x000000018d8da824 */ /* 0x000fe200078e0a00 */
[----:B------:R-:W-:Y:S01]  /*a060*/  ISETP.GT.U32.AND P3, PT, R0, R143, PT ;  /* 0x0000008f0000720c */ /* 0x000fe20003f64070 */
[----:B------:R-:W-:Y:S01]  /*a070*/  IMAD.HI.U32 R4, R2, R5, RZ ;  /* 0x0000000502047227 */ /* 0x000fe200078e00ff */
[----:B------:R-:W-:-:S03]  /*a080*/  ISETP.GT.U32.AND P2, PT, R0, R140, PT ;  /* 0x0000008c0000720c */ /* 0x000fc60003f44070 */
[----:B------:R-:W-:Y:S01]  /*a090*/  @!P5 IMAD.MOV R136, RZ, RZ, -R136 ;  /* 0x000000ffff88d224 */ /* 0x000fe200078e0a88 */
[----:B------:R-:W-:Y:S01]  /*a0a0*/  ISETP.GT.U32.AND P5, PT, R0, R141, PT ;  /* 0x0000008d0000720c */ /* 0x000fe20003fa4070 */
[----:B------:R-:W-:Y:S02]  /*a0b0*/  IMAD.MOV R4, RZ, RZ, -R4 ;  /* 0x000000ffff047224 */ /* 0x000fe400078e0a04 */
[----:B------:R-:W-:Y:S01]  /*a0c0*/  @!P4 IMAD.MOV R137, RZ, RZ, -R137 ;  /* 0x000000ffff89c224 */ /* 0x000fe200078e0a89 */
[----:B------:R-:W-:Y:S01]  /*a0d0*/  ISETP.GE.AND P4, PT, R144, RZ, PT ;  /* 0x000000ff9000720c */ /* 0x000fe20003f86270 */
[--C-:B------:R-:W-:Y:S01]  /*a0e0*/  @!P1 IMAD.IADD R139, R139, 0x1, -R0.reuse ;  /* 0x000000018b8b9824 */ /* 0x100fe200078e0a00 */
[----:B------:R-:W-:Y:S01]  /*a0f0*/  ISETP.GE.AND P1, PT, R148, RZ, PT ;  /* 0x000000ff9400720c */ /* 0x000fe20003f26270 */
[----:B------:R-:W-:Y:S01]  /*a100*/  IMAD R144, R0, R4, R5 ;  /* 0x0000000400907224 */ /* 0x000fe200078e0205 */
[----:B------:R-:W-:Y:S01]  /*a110*/  @!P6 IADD3 R142, R142, -R0, RZ ;  /* 0x800000008e8ee210 */ /* 0x000fe20007ffe0ff */
[--C-:B------:R-:W-:Y:S01]  /*a120*/  @!P3 IMAD.IADD R143, R143, 0x1, -R0.reuse ;  /* 0x000000018f8fb824 */ /* 0x100fe200078e0a00 */
[----:B------:R-:W-:Y:S01]  /*a130*/  LOP3.LUT R5, R3, 0x1b4, RZ, 0xfc, !PT ;  /* 0x000001b403057812 */ /* 0x000fe200078efcff */
[----:B------:R-:W-:Y:S01]  /*a140*/  @!P0 IMAD.MOV R139, RZ, RZ, -R139 ;  /* 0x000000ffff8b8224 */ /* 0x000fe200078e0a8b */
[C---:B------:R-:W-:Y:S01]  /*a150*/  ISETP.GT.U32.AND P3, PT, R0.reuse, R144, PT ;  /* 0x000000900000720c */ /* 0x040fe20003f64070 */
[--C-:B------:R-:W-:Y:S01]  /*a160*/  @!P5 IMAD.IADD R141, R141, 0x1, -R0.reuse ;  /* 0x000000018d8dd824 */ /* 0x100fe200078e0a00 */
[----:B------:R-:W-:Y:S01]  /*a170*/  ISETP.GT.U32.AND P0, PT, R0, R142, PT ;  /* 0x0000008e0000720c */ /* 0x000fe20003f04070 */
[----:B------:R-:W-:Y:S01]  /*a180*/  @!P2 IMAD.IADD R140, R140, 0x1, -R0 ;  /* 0x000000018c8ca824 */ /* 0x000fe200078e0a00 */
[----:B------:R-:W-:-:S02]  /*a190*/  ISETP.GE.AND P6, PT, R147, RZ, PT ;  /* 0x000000ff9300720c */ /* 0x000fc40003fc6270 */
[----:B------:R-:W-:Y:S01]  /*a1a0*/  LOP3.LUT R4, R3, 0x1b2, RZ, 0xfc, !PT ;  /* 0x000001b203047812 */ /* 0x000fe200078efcff */
[----:B------:R-:W-:Y:S01]  /*a1b0*/  @!P1 IMAD.MOV R141, RZ, RZ, -R141 ;  /* 0x000000ffff8d9224 */ /* 0x000fe200078e0a8d */
[----:B------:R-:W-:Y:S01]  /*a1c0*/  IABS R147, R5 ;  /* 0x0000000500937213 */ /* 0x000fe20000000000 */
[----:B------:R-:W-:Y:S01]  /*a1d0*/  @!P4 IMAD.MOV R140, RZ, RZ, -R140 ;  /* 0x000000ffff8cc224 */ /* 0x000fe200078e0a8c */
[----:B------:R-:W-:Y:S02]  /*a1e0*/  ISETP.GE.AND P5, PT, R145, RZ, PT ;  /* 0x000000ff9100720c */ /* 0x000fe40003fa6270 */
[----:B------:R-:W-:Y:S01]  /*a1f0*/  IABS R145, R4 ;  /* 0x0000000400917213 */ /* 0x000fe20000000000 */
[----:B------:R-:W-:Y:S01]  /*a200*/  @!P3 IMAD.IADD R144, R144, 0x1, -R0 ;  /* 0x000000019090b824 */ /* 0x000fe200078e0a00 */
[----:B------:R-:W-:Y:S01]  /*a210*/  ISETP.GE.AND P1, PT, R5, RZ, PT ;  /* 0x000000ff0500720c */ /* 0x000fe20003f26270 */
[----:B------:R-:W-:Y:S01]  /*a220*/  IMAD.HI.U32 R5, R2, R147, RZ ;  /* 0x0000009302057227 */ /* 0x000fe200078e00ff */
[----:B------:R-:W-:-:S02]  /*a230*/  ISETP.GE.AND P2, PT, R149, RZ, PT ;  /* 0x000000ff9500720c */ /* 0x000fc40003f46270 */
[----:B------:R-:W-:Y:S01]  /*a240*/  ISETP.GE.AND P4, PT, R4, RZ, PT ;  /* 0x000000ff0400720c */ /* 0x000fe20003f86270 */
[----:B------:R-:W-:Y:S01]  /*a250*/  IMAD.HI.U32 R4, R2, R145, RZ ;  /* 0x0000009102047227 */ /* 0x000fe200078e00ff */
[----:B------:R-:W-:Y:S02]  /*a260*/  IABS R149, R7 ;  /* 0x0000000700957213 */ /* 0x000fe40000000000 */
[----:B------:R-:W-:Y:S01]  /*a270*/  ISETP.GT.U32.AND P3, PT, R0, R144, PT ;  /* 0x000000900000720c */ /* 0x000fe20003f64070 */
[----:B------:R-:W-:Y:S02]  /*a280*/  IMAD.MOV R5, RZ, RZ, -R5 ;  /* 0x000000ffff057224 */ /* 0x000fe400078e0a05 */
[----:B------:R-:W-:Y:S01]  /*a290*/  @!P0 IMAD.IADD R142, R142, 0x1, -R0 ;  /* 0x000000018e8e8824 */ /* 0x000fe200078e0a00 */
[----:B------:R-:W-:Y:S01]  /*a2a0*/  ISETP.GE.AND P0, PT, R7, RZ, PT ;  /* 0x000000ff0700720c */ /* 0x000fe20003f06270 */
[----:B------:R-:W-:Y:S02]  /*a2b0*/  IMAD.MOV R7, RZ, RZ, -R4 ;  /* 0x000000ffff077224 */ /* 0x000fe400078e0a04 */
[----:B------:R-:W-:-:S04]  /*a2c0*/  IMAD.HI.U32 R4, R2, R149, RZ ;  /* 0x0000009502047227 */ /* 0x000fc800078e00ff */
[C---:B------:R-:W-:Y:S02]  /*a2d0*/  IMAD R146, R0.reuse, R5, R147 ;  /* 0x0000000500927224 */ /* 0x040fe400078e0293 */
[C---:B------:R-:W-:Y:S02]  /*a2e0*/  IMAD R145, R0.reuse, R7, R145 ;  /* 0x0000000700917224 */ /* 0x040fe400078e0291 */
[----:B------:R-:W-:Y:S02]  /*a2f0*/  IMAD.MOV R7, RZ, RZ, -R4 ;  /* 0x000000ffff077224 */ /* 0x000fe400078e0a04 */
[----:B------:R-:W-:Y:S01]  /*a300*/  @!P5 IMAD.MOV R143, RZ, RZ, -R143 ;  /* 0x000000ffff8fd224 */ /* 0x000fe200078e0a8f */
[----:B------:R-:W-:Y:S01]  /*a310*/  ISETP.GT.U32.AND P5, PT, R0, R146, PT ;  /* 0x000000920000720c */ /* 0x000fe20003fa4070 */
[----:B------:R-:W-:-:S04]  /*a320*/  IMAD.HI.U32 R4, R2, R153, RZ ;  /* 0x0000009902047227 */ /* 0x000fc800078e00ff */
[----:B------:R-:W-:Y:S01]  /*a330*/  @!P2 IMAD.MOV R142, RZ, RZ, -R142 ;  /* 0x000000ffff8ea224 */ /* 0x000fe200078e0a8e */
[C---:B------:R-:W-:Y:S01]  /*a340*/  ISETP.GT.U32.AND P2, PT, R0.reuse, R145, PT ;  /* 0x000000910000720c */ /* 0x040fe20003f44070 */
[----:B------:R-:W-:Y:S01]  /*a350*/  IMAD R147, R0, R7, R149 ;  /* 0x0000000700937224 */ /* 0x000fe200078e0295 */
[----:B------:R-:W-:Y:S01]  /*a360*/  LOP3.LUT R7, R3, 0x1c0, RZ, 0xfc, !PT ;  /* 0x000001c003077812 */ /* 0x000fe200078efcff */
[----:B------:R-:W-:-:S04]  /*a370*/  IMAD.HI.U32 R5, R2, R155, RZ ;  /* 0x0000009b02057227 */ /* 0x000fc800078e00ff */
[----:B------:R-:W-:Y:S01]  /*a380*/  IMAD.MOV R4, RZ, RZ, -R4 ;  /* 0x000000ffff047224 */ /* 0x000fe200078e0a04 */
[----:B------:R-:W-:Y:S01]  /*a390*/  IADD3 R5, -R5, RZ, RZ ;  /* 0x000000ff05057210 */ /* 0x000fe20007ffe1ff */
[--C-:B------:R-:W-:Y:S01]  /*a3a0*/  @!P3 IMAD.IADD R144, R144, 0x1, -R0.reuse ;  /* 0x000000019090b824 */ /* 0x100fe200078e0a00 */
[C---:B------:R-:W-:Y:S01]  /*a3b0*/  ISETP.GT.U32.AND P3, PT, R0.reuse, R147, PT ;  /* 0x000000930000720c */ /* 0x040fe20003f64070 */
[----:B------:R-:W-:Y:S01]  /*a3c0*/  IMAD R148, R0, R4, R153 ;  /* 0x0000000400947224 */ /* 0x000fe200078e0299 */
[----:B------:R-:W-:Y:S01]  /*a3d0*/  IABS R4, R157 ;  /* 0x0000009d00047213 */ /* 0x000fe20000000000 */
[----:B------:R-:W-:Y:S02]  /*a3e0*/  @!P5 IMAD.IADD R146, R146, 0x1, -R0 ;  /* 0x000000019292d824 */ /* 0x000fe400078e0a00 */
[----:B------:R-:W-:Y:S01]  /*a3f0*/  IMAD R149, R0, R5, R155 ;  /* 0x0000000500957224 */ /* 0x000fe200078e029b */
[----:B------:R-:W-:Y:S01]  /*a400*/  LOP3.LUT R155, R3, 0x1be, RZ, 0xfc, !PT ;  /* 0x000001be039b7812 */ /* 0x000fe200078efcff */
[----:B------:R-:W-:-:S02]  /*a410*/  IMAD.MOV.U32 R5, RZ, RZ, R4 ;  /* 0x000000ffff057224 */ /* 0x000fc400078e0004 */
[----:B------:R-:W-:Y:S01]  /*a420*/  @!P2 IMAD.IADD R145, R145, 0x1, -R0 ;  /* 0x000000019191a824 */ /* 0x000fe200078e0a00 */
[C---:B------:R-:W-:Y:S01]  /*a430*/  ISETP.GT.U32.AND P2, PT, R0.reuse, R148, PT ;  /* 0x000000940000720c */ /* 0x040fe20003f44070 */
[----:B------:R-:W-:Y:S01]  /*a440*/  @!P6 IMAD.MOV R144, RZ, RZ, -R144 ;  /* 0x000000ffff90e224 */ /* 0x000fe200078e0a90 */
[----:B------:R-:W-:Y:S01]  /*a450*/  ISETP.GT.U32.AND P6, PT, R0, R146, PT ;  /* 0x000000920000720c */ /* 0x000fe20003fc4070 */
[----:B------:R-:W-:Y:S01]  /*a460*/  IMAD.HI.U32 R4, R2, R5, RZ ;  /* 0x0000000502047227 */ /* 0x000fe200078e00ff */
[----:B------:R-:W-:Y:S02]  /*a470*/  ISETP.GT.U32.AND P5, PT, R0, R145, PT ;  /* 0x000000910000720c */ /* 0x000fe40003fa4070 */
[----:B------:R-:W-:Y:S01]  /*a480*/  IABS R153, R155 ;  /* 0x0000009b00997213 */ /* 0x000fe20000000000 */
[----:B------:R-:W-:Y:S02]  /*a490*/  @!P3 IMAD.IADD R147, R147, 0x1, -R0 ;  /* 0x000000019393b824 */ /* 0x000fe400078e0a00 */
[----:B------:R-:W-:-:S03]  /*a4a0*/  IMAD.MOV R4, RZ, RZ, -R4 ;  /* 0x000000ffff047224 */ /* 0x000fc600078e0a04 */
[C---:B------:R-:W-:Y:S01]  /*a4b0*/  ISETP.GT.U32.AND P3, PT, R0.reuse, R147, PT ;  /* 0x000000930000720c */ /* 0x040fe20003f64070 */
[----:B------:R-:W-:Y:S01]  /*a4c0*/  IMAD R150, R0, R4, R5 ;  /* 0x0000000400967224 */ /* 0x000fe200078e0205 */
[----:B------:R-:W-:Y:S01]  /*a4d0*/  IABS R5, R7 ;  /* 0x0000000700057213 */ /* 0x000fe20000000000 */
[----:B------:R-:W-:Y:S02]  /*a4e0*/  @!P6 IMAD.IADD R146, R146, 0x1, -R0 ;  /* 0x000000019292e824 */ /* 0x000fe400078e0a00 */
[----:B------:R-:W-:Y:S01]  /*a4f0*/  IMAD.HI.U32 R4, R2, R153, RZ ;  /* 0x0000009902047227 */ /* 0x000fe200078e00ff */
[----:B------:R-:W-:-:S03]  /*a500*/  ISETP.GT.U32.AND P6, PT, R0, R150, PT ;  /* 0x000000960000720c */ /* 0x000fc60003fc4070 */
[----:B------:R-:W-:Y:S01]  /*a510*/  @!P5 IMAD.IADD R145, R145, 0x1, -R0 ;  /* 0x000000019191d824 */ /* 0x000fe200078e0a00 */
[----:B------:R-:W-:Y:S01]  /*a520*/  ISETP.GT.U32.AND P5, PT, R0, R149, PT ;  /* 0x000000950000720c */ /* 0x000fe20003fa4070 */
[----:B------:R-:W-:Y:S02]  /*a530*/  IMAD.MOV R4, RZ, RZ, -R4 ;  /* 0x000000ffff047224 */ /* 0x000fe400078e0a04 */
[----:B------:R-:W-:Y:S01]  /*a540*/  @!P2 IMAD.IADD R148, R148, 0x1, -R0 ;  /* 0x000000019494a824 */ /* 0x000fe200078e0a00 */
[----:B------:R-:W-:Y:S01]  /*a550*/  @!P3 IADD3 R147, R147, -R0, RZ ;  /* 0x800000009393b210 */ /* 0x000fe20007ffe0ff */
[----:B------:R-:W-:Y:S01]  /*a560*/  @!P1 IMAD.MOV R146, RZ, RZ, -R146 ;  /* 0x000000ffff929224 */ /* 0x000fe200078e0a92 */
[----:B------:R-:W-:Y:S01]  /*a570*/  ISETP.GE.AND P3, PT, R151, RZ, PT ;  /* 0x000000ff9700720c */ /* 0x000fe20003f66270 */
[C---:B------:R-:W-:Y:S01]  /*a580*/  IMAD R151, R0.reuse, R4, R153 ;  /* 0x0000000400977224 */ /* 0x040fe200078e0299 */
[----:B------:R-:W-:Y:S01]  /*a590*/  ISETP.GT.U32.AND P2, PT, R0, R148, PT ;  /* 0x000000940000720c */ /* 0x000fe20003f44070 */
[----:B------:R-:W-:Y:S01]  /*a5a0*/  IMAD.HI.U32 R4, R2, R5, RZ ;  /* 0x0000000502047227 */ /* 0x000fe200078e00ff */
[----:B------:R-:W-:-:S03]  /*a5b0*/  IABS R153, R154 ;  /* 0x0000009a00997213 */ /* 0x000fc60000000000 */
[----:B------:R-:W-:Y:S01]  /*a5c0*/  @!P6 IMAD.IADD R150, R150, 0x1, -R0 ;  /* 0x000000019696e824 */ /* 0x000fe200078e0a00 */
[----:B------:R-:W-:Y:S01]  /*a5d0*/  ISETP.GE.AND P6, PT, R157, RZ, PT ;  /* 0x000000ff9d00720c */ /* 0x000fe20003fc6270 */
[----:B------:R-:W-:Y:S02]  /*a5e0*/  IMAD.MOV R4, RZ, RZ, -R4 ;  /* 0x000000ffff047224 */ /* 0x000fe400078e0a04 */
[----:B------:R-:W-:Y:S01]  /*a5f0*/  @!P5 IMAD.IADD R149, R149, 0x1, -R0 ;  /* 0x000000019595d824 */ /* 0x000fe200078e0a00 */
[----:B------:R-:W-:Y:S01]  /*a600*/  ISETP.GE.AND P5, PT, R152, RZ, PT ;  /* 0x000000ff9800720c */ /* 0x000fe20003fa6270 */
[C---:B------:R-:W-:Y:S01]  /*a610*/  IMAD R152, R0.reuse, R4, R5 ;  /* 0x0000000400987224 */ /* 0x040fe200078e0205 */
[----:B------:R-:W-:Y:S01]  /*a620*/  ISETP.GT.U32.AND P1, PT, R0, R150, PT ;  /* 0x000000960000720c */ /* 0x000fe20003f24070 */
[----:B------:R-:W-:-:S04]  /*a630*/  IMAD.HI.U32 R4, R2, R153, RZ ;  /* 0x0000009902047227 */ /* 0x000fc800078e00ff */
[----:B------:R-:W-:Y:S02]  /*a640*/  IMAD.MOV R157, RZ, RZ, -R4 ;  /* 0x000000ffff9d7224 */ /* 0x000fe400078e0a04 */
[--C-:B------:R-:W-:Y:S01]  /*a650*/  @!P2 IMAD.IADD R148, R148, 0x1, -R0.reuse ;  /* 0x000000019494a824 */ /* 0x100fe200078e0a00 */
[C---:B------:R-:W-:Y:S01]  /*a660*/  ISETP.GT.U32.AND P2, PT, R0.reuse, R151, PT ;  /* 0x000000970000720c */ /* 0x040fe20003f44070 */
[C---:B------:R-:W-:Y:S02]  /*a670*/  IMAD R153, R0.reuse, R157, R153 ;  /* 0x0000009d00997224 */ /* 0x040fe400078e0299 */
[----:B------:R-:W-:Y:S01]  /*a680*/  @!P0 IMAD.MOV R147, RZ, RZ, -R147 ;  /* 0x000000ffff938224 */ /* 0x000fe200078e0a93 */
[----:B------:R-:W-:Y:S01]  /*a690*/  ISETP.GT.U32.AND P0, PT, R0, R152, PT ;  /* 0x000000980000720c */ /* 0x000fe20003f04070 */
[----:B------:R-:W-:Y:S01]  /*a6a0*/  @!P1 IMAD.IADD R150, R150, 0x1, -R0 ;  /* 0x0000000196969824 */ /* 0x000fe200078e0a00 */
[----:B------:R-:W-:Y:S01]  /*a6b0*/  ISETP.GT.U32.AND P1, PT, R0, R153, PT ;  /* 0x000000990000720c */ /* 0x000fe20003f24070 */
[----:B------:R-:W-:-:S02]  /*a6c0*/  @!P4 IMAD.MOV R145, RZ, RZ, -R145 ;  /* 0x000000ffff91c224 */ /* 0x000fc400078e0a91 */
[----:B------:R-:W-:Y:S02]  /*a6d0*/  IMAD.MOV.U32 R5, RZ, RZ, R158 ;  /* 0x000000ffff057224 */ /* 0x000fe400078e009e */
[----:B------:R-:W-:Y:S02]  /*a6e0*/  @!P6 IMAD.MOV R150, RZ, RZ, -R150 ;  /* 0x000000ffff96e224 */ /* 0x000fe400078e0a96 */
[----:B------:R-:W-:Y:S01]  /*a6f0*/  @!P2 IMAD.IADD R151, R151, 0x1, -R0 ;  /* 0x000000019797a824 */ /* 0x000fe200078e0a00 */
[----:B------:R-:W-:Y:S01]  /*a700*/  ISETP.GT.U32.AND P2, PT, R0, R149, PT ;  /* 0x000000950000720c */ /* 0x000fe20003f44070 */
[----:B------:R-:W-:-:S03]  /*a710*/  IMAD.HI.U32 R4, R2, R5, RZ ;  /* 0x0000000502047227 */ /* 0x000fc600078e00ff */
[----:B------:R-:W-:Y:S01]  /*a720*/  ISETP.GT.U32.AND P4, PT, R0, R151, PT ;  /* 0x000000970000720c */ /* 0x000fe20003f84070 */
[----:B------:R-:W-:Y:S01]  /*a730*/  @!P1 IMAD.IADD R153, R153, 0x1, -R0 ;  /* 0x0000000199999824 */ /* 0x000fe200078e0a00 */
[----:B------:R-:W-:Y:S01]  /*a740*/  IADD3 R4, -R4, RZ, RZ ;  /* 0x000000ff04047210 */ /* 0x000fe20007ffe1ff */
[----:B------:R-:W-:Y:S01]  /*a750*/  @!P3 IMAD.MOV R148, RZ, RZ, -R148 ;  /* 0x000000ffff94b224 */ /* 0x000fe200078e0a94 */
[----:B------:R-:W-:Y:S01]  /*a760*/  ISETP.GE.AND P3, PT, R155, RZ, PT ;  /* 0x000000ff9b00720c */ /* 0x000fe20003f66270 */
[--C-:B------:R-:W-:Y:S01]  /*a770*/  @!P0 IMAD.IADD R152, R152, 0x1, -R0.reuse ;  /* 0x0000000198988824 */ /* 0x100fe200078e0a00 */
[----:B------:R-:W-:Y:S02]  /*a780*/  ISETP.GT.U32.AND P6, PT, R0, R153, PT ;  /* 0x000000990000720c */ /* 0x000fe40003fc4070 */
[----:B------:R-:W-:Y:S01]  /*a790*/  ISETP.GE.AND P0, PT, R156, RZ, PT ;  /* 0x000000ff9c00720c */ /* 0x000fe20003f06270 */
[----:B------:R-:W-:Y:S01]  /*a7a0*/  @!P2 IMAD.IADD R149, R149, 0x1, -R0 ;  /* 0x000000019595a824 */ /* 0x000fe200078e0a00 */
[----:B------:R-:W-:-:S02]  /*a7b0*/  ISETP.GE.AND P2, PT, R7, RZ, PT ;  /* 0x000000ff0700720c */ /* 0x000fc40003f46270 */
[----:B------:R-:W-:Y:S01]  /*a7c0*/  LOP3.LUT R7, R3, 0x1ca, RZ, 0xfc, !PT ;  /* 0x000001ca03077812 */ /* 0x000fe200078efcff */
[--C-:B------:R-:W-:Y:S01]  /*a7d0*/  @!P4 IMAD.IADD R151, R151, 0x1, -R0.reuse ;  /* 0x000000019797c824 */ /* 0x100fe200078e0a00 */
[----:B------:R-:W-:Y:S01]  /*a7e0*/  ISETP.GE.AND P4, PT, R154, RZ, PT ;  /* 0x000000ff9a00720c */ /* 0x000fe20003f86270 */
[----:B------:R-:W-:Y:S01]  /*a7f0*/  @!P5 IMAD.MOV R149, RZ, RZ, -R149 ;  /* 0x000000ffff95d224 */ /* 0x000fe200078e0a95 */
[C---:B------:R-:W-:Y:S01]  /*a800*/  ISETP.GT.U32.AND P5, PT, R0.reuse, R152, PT ;  /* 0x000000980000720c */ /* 0x040fe20003fa4070 */
[C---:B------:R-:W-:Y:S01]  /*a810*/  IMAD R154, R0.reuse, R4, R5 ;  /* 0x00000004009a7224 */ /* 0x040fe200078e0205 */
[----:B------:R-:W-:Y:S01]  /*a820*/  LOP3.LUT R4, R3, 0x1c6, RZ, 0xfc, !PT ;  /* 0x000001c603047812 */ /* 0x000fe200078efcff */
[----:B------:R-:W-:Y:S01]  /*a830*/  @!P6 IMAD.IADD R153, R153, 0x1, -R0 ;  /* 0x000000019999e824 */ /* 0x000fe200078e0a00 */
[----:B------:R-:W-:Y:S01]  /*a840*/  LOP3.LUT R5, R3, 0x1c8, RZ, 0xfc, !PT ;  /* 0x000001c803057812 */ /* 0x000fe200078efcff */
[----:B------:R-:W-:Y:S01]  /*a850*/  @!P3 IMAD.MOV R151, RZ, RZ, -R151 ;  /* 0x000000ffff97b224 */ /* 0x000fe200078e0a97 */
[----:B------:R-:W-:-:S02]  /*a860*/  ISETP.GT.U32.AND P6, PT, R0, R154, PT ;  /* 0x0000009a0000720c */ /* 0x000fc40003fc4070 */
[----:B------:R-:W-:Y:S02]  /*a870*/  IABS R155, R4 ;  /* 0x00000004009b7213 */ /* 0x000fe40000000000 */
[----:B------:R-:W-:Y:S01]  /*a880*/  ISETP.GE.AND P3, PT, R5, RZ, PT ;  /* 0x000000ff0500720c */ /* 0x000fe20003f66270 */
[----:B------:R-:W-:Y:S01]  /*a890*/  @!P4 IMAD.MOV R153, RZ, RZ, -R153 ;  /* 0x000000ffff99c224 */ /* 0x000fe200078e0a99 */
[----:B------:R-:W-:Y:S01]  /*a8a0*/  IABS R5, R5 ;  /* 0x0000000500057213 */ /* 0x000fe20000000000 */
[----:B------:R-:W-:Y:S01]  /*a8b0*/  @!P5 IMAD.IADD R152, R152, 0x1, -R0 ;  /* 0x000000019898d824 */ /* 0x000fe200078e0a00 */
[----:B------:R-:W-:Y:S01]  /*a8c0*/  ISETP.GE.AND P1, PT, R4, RZ, PT ;  /* 0x000000ff0400720c */ /* 0x000fe20003f26270 */
[C---:B------:R-:W-:Y:S01]  /*a8d0*/  IMAD.HI.U32 R4, R2.reuse, R155, RZ ;  /* 0x0000009b02047227 */ /* 0x040fe200078e00ff */
[----:B------:R-:W-:Y:S02]  /*a8e0*/  ISETP.GE.AND P5, PT, R7, RZ, PT ;  /* 0x000000ff0700720c */ /* 0x000fe40003fa6270 */
[----:B------:R-:W-:Y:S01]  /*a8f0*/  IABS R157, R7 ;  /* 0x00000007009d7213 */ /* 0x000fe20000000000 */
[----:B------:R-:W-:Y:S01]  /*a900*/  IMAD.HI.U32 R156, R2, R5, RZ ;  /* 0x00000005029c7227 */ /* 0x000fe200078e00ff */
[----:B------:R-:W-:-:S03]  /*a910*/  LOP3.LUT R7, R3, 0x1cc, RZ, 0xfc, !PT ;  /* 0x000001cc03077812 */ /* 0x000fc600078efcff */
[----:B------:R-:W-:Y:S01]  /*a920*/  IMAD.MOV R160, RZ, RZ, -R4 ;  /* 0x000000ffffa07224 */ /* 0x000fe200078e0a04 */
[----:B------:R-:W-:Y:S01]  /*a930*/  IABS R162, R7 ;  /* 0x0000000700a27213 */ /* 0x000fe20000000000 */
[----:B------:R-:W-:Y:S02]  /*a940*/  @!P6 IMAD.IADD R154, R154, 0x1, -R0 ;  /* 0x000000019a9ae824 */ /* 0x000fe400078e0a00 */
[----:B------:R-:W-:Y:S02]  /*a950*/  IMAD.MOV R156, RZ, RZ, -R156 ;  /* 0x000000ffff9c7224 */ /* 0x000fe400078e0a9c */
[----:B------:R-:W-:Y:S01]  /*a960*/  IMAD.HI.U32 R158, R2, R157, RZ ;  /* 0x0000009d029e7227 */ /* 0x000fe200078e00ff */
[----:B------:R-:W-:-:S03]  /*a970*/  ISETP.GT.U32.AND P6, PT, R0, R154, PT ;  /* 0x0000009a0000720c */ /* 0x000fc60003fc4070 */
[C---:B------:R-:W-:Y:S01]  /*a980*/  IMAD R155, R0.reuse, R160, R155 ;  /* 0x000000a0009b7224 */ /* 0x040fe200078e029b */
[----:B------:R-:W-:Y:S01]  /*a990*/  IABS R160, R163 ;  /* 0x000000a300a07213 */ /* 0x000fe20000000000 */
[C---:B------:R-:W-:Y:S01]  /*a9a0*/  IMAD R156, R0.reuse, R156, R5 ;  /* 0x0000009c009c7224 */ /* 0x040fe200078e0205 */
[----:B------:R-:W-:Y:S01]  /*a9b0*/  MOV R5, R162 ;  /* 0x000000a200057202 */ /* 0x000fe20000000f00 */
[----:B------:R-:W-:Y:S02]  /*a9c0*/  IMAD.MOV R4, RZ, RZ, -R158 ;  /* 0x000000ffff047224 */ /* 0x000fe400078e0a9e */
[----:B------:R-:W-:Y:S01]  /*a9d0*/  @!P2 IMAD.MOV R152, RZ, RZ, -R152 ;  /* 0x000000ffff98a224 */ /* 0x000fe200078e0a98 */
[C---:B------:R-:W-:Y:S01]  /*a9e0*/  ISETP.GT.U32.AND P2, PT, R0.reuse, R155, PT ;  /* 0x0000009b0000720c */ /* 0x040fe20003f44070 */
[C---:B------:R-:W-:Y:S01]  /*a9f0*/  IMAD R157, R0.reuse, R4, R157 ;  /* 0x00000004009d7224 */ /* 0x040fe200078e029d */
[----:B------:R-:W-:Y:S01]  /*aa00*/  ISETP.GT.U32.AND P4, PT, R0, R156, PT ;  /* 0x0000009c0000720c */ /* 0x000fe20003f84070 */
[----:B------:R-:W-:-:S04]  /*aa10*/  IMAD.HI.U32 R4, R2, R5, RZ ;  /* 0x0000000502047227 */ /* 0x000fc800078e00ff */
[----:B------:R-:W-:-:S04]  /*aa20*/  IMAD.HI.U32 R158, R2, R159, RZ ;  /* 0x0000009f029e7227 */ /* 0x000fc800078e00ff */
[----:B------:R-:W-:Y:S02]  /*aa30*/  IMAD.MOV R4, RZ, RZ, -R4 ;  /* 0x000000ffff047224 */ /* 0x000fe400078e0a04 */
[----:B------:R-:W-:Y:S02]  /*aa40*/  IMAD.MOV R162, RZ, RZ, -R158 ;  /* 0x000000ffffa27224 */ /* 0x000fe400078e0a9e */
[--C-:B------:R-:W-:Y:S01]  /*aa50*/  @!P6 IMAD.IADD R154, R154, 0x1, -R0.reuse ;  /* 0x000000019a9ae824 */ /* 0x100fe200078e0a00 */
[C---:B------:R-:W-:Y:S01]  /*aa60*/  ISETP.GT.U32.AND P6, PT, R0.reuse, R157, PT ;  /* 0x0000009d0000720c */ /* 0x040fe20003fc4070 */
[C---:B------:R-:W-:Y:S01]  /*aa70*/  IMAD R158, R0.reuse, R4, R5 ;  /* 0x00000004009e7224 */ /* 0x040fe200078e0205 */
[----:B------:R-:W-:Y:S01]  /*aa80*/  LOP3.LUT R4, R3, 0x1d2, RZ, 0xfc, !PT ;  /* 0x000001d203047812 */ /* 0x000fe200078efcff */
[----:B------:R-:W-:Y:S01]  /*aa90*/  @!P2 IMAD.IADD R155, R155, 0x1, -R0 ;  /* 0x000000019b9ba824 */ /* 0x000fe200078e0a00 */
[----:B------:R-:W-:Y:S01]  /*aaa0*/  LOP3.LUT R5, R3, 0x1d4, RZ, 0xfc, !PT ;  /* 0x000001d403057812 */ /* 0x000fe200078efcff */
[----:B------:R-:W-:Y:S01]  /*aab0*/  @!P0 IMAD.MOV R154, RZ, RZ, -R154 ;  /* 0x000000ffff9a8224 */ /* 0x000fe200078e0a9a */
[----:B------:R-:W-:Y:S01]  /*aac0*/  ISETP.GT.U32.AND P0, PT, R0, R158, PT ;  /* 0x0000009e0000720c */ /* 0x000fe20003f04070 */
[----:B------:R-:W-:Y:S01]  /*aad0*/  @!P4 IMAD.IADD R156, R156, 0x1, -R0 ;  /* 0x000000019c9cc824 */ /* 0x000fe200078e0a00 */
[----:B------:R-:W-:Y:S01]  /*aae0*/  ISETP.GT.U32.AND P2, PT, R0, R155, PT ;  /* 0x0000009b0000720c */ /* 0x000fe20003f44070 */
[----:B------:R-:W-:Y:S01]  /*aaf0*/  IMAD.HI.U32 R165, R2, R160, RZ ;  /* 0x000000a002a57227 */ /* 0x000fe200078e00ff */
[----:B------:R-:W-:-:S02]  /*ab00*/  IABS R164, R4 ;  /* 0x0000000400a47213 */ /* 0x000fc40000000000 */
[C---:B------:R-:W-:Y:S01]  /*ab10*/  ISETP.GT.U32.AND P4, PT, R0.reuse, R156, PT ;  /* 0x0000009c0000720c */ /* 0x040fe20003f84070 */
[--C-:B------:R-:W-:Y:S02]  /*ab20*/  @!P6 IMAD.IADD R157, R157, 0x1, -R0.reuse ;  /* 0x000000019d9de824 */ /* 0x100fe400078e0a00 */
[C---:B------:R-:W-:Y:S01]  /*ab30*/  IMAD R159, R0.reuse, R162, R159 ;  /* 0x000000a2009f7224 */ /* 0x040fe200078e029f */
[----:B------:R-:W-:Y:S01]  /*ab40*/  IABS R162, R5 ;  /* 0x0000000500a27213 */ /* 0x000fe20000000000 */
[----:B------:R-:W-:Y:S01]  /*ab50*/  IMAD.MOV R165, RZ, RZ, -R165 ;  /* 0x000000ffffa57224 */ /* 0x000fe200078e0aa5 */
[----:B------:R-:W-:Y:S01]  /*ab60*/  ISETP.GT.U32.AND P6, PT, R0, R157, PT ;  /* 0x0000009d0000720c */ /* 0x000fe20003fc4070 */
[----:B------:R-:W-:Y:S02]  /*ab70*/  @!P0 IMAD.IADD R158, R158, 0x1, -R0 ;  /* 0x000000019e9e8824 */ /* 0x000fe400078e0a00 */
[C---:B------:R-:W-:Y:S02]  /*ab80*/  IMAD R160, R0.reuse, R165, R160 ;  /* 0x000000a500a07224 */ /* 0x040fe400078e02a0 */
[----:B------:R-:W-:Y:S01]  /*ab90*/  @!P2 IMAD.IADD R155, R155, 0x1, -R0 ;  /* 0x000000019b9ba824 */ /* 0x000fe200078e0a00 */
[----:B------:R-:W-:Y:S01]  /*aba0*/  ISETP.GT.U32.AND P2, PT, R0, R159, PT ;  /* 0x0000009f0000720c */ /* 0x000fe20003f44070 */
[----:B------:R-:W-:Y:S01]  /*abb0*/  IMAD.HI.U32 R165, R2, R164, RZ ;  /* 0x000000a402a57227 */ /* 0x000fe200078e00ff */
[----:B------:R-:W-:-:S02]  /*abc0*/  @!P4 IADD3 R156, R156, -R0, RZ ;  /* 0x800000009c9cc210 */ /* 0x000fc40007ffe0ff */
[C---:B------:R-:W-:Y:S01]  /*abd0*/  ISETP.GT.U32.AND P0, PT, R0.reuse, R158, PT ;  /* 0x0000009e0000720c */ /* 0x040fe20003f04070 */
[----:B------:R-:W-:Y:S01]  /*abe0*/  @!P1 IMAD.MOV R155, RZ, RZ, -R155 ;  /* 0x000000ffff9b9224 */ /* 0x000fe200078e0a9b */
[----:B------:R-:W-:Y:S01]  /*abf0*/  ISETP.GT.U32.AND P4, PT, R0, R160, PT ;  /* 0x000000a00000720c */ /* 0x000fe20003f84070 */
[----:B------:R-:W-:Y:S01]  /*ac00*/  IMAD.HI.U32 R166, R2, R162, RZ ;  /* 0x000000a202a67227 */ /* 0x000fe200078e00ff */
[----:B------:R-:W-:Y:S02]  /*ac10*/  ISETP.GE.AND P1, PT, R7, RZ, PT ;  /* 0x000000ff0700720c */ /* 0x000fe40003f26270 */
[----:B------:R-:W-:Y:S01]  /*ac20*/  LOP3.LUT R7, R3, 0x1d8, RZ, 0xfc, !PT ;  /* 0x000001d803077812 */ /* 0x000fe200078efcff */
[----:B------:R-:W-:Y:S02]  /*ac30*/  IMAD.MOV R165, RZ, RZ, -R165 ;  /* 0x000000ffffa57224 */ /* 0x000fe400078e0aa5 */
[----:B------:R-:W-:Y:S01]  /*ac40*/  @!P6 IMAD.IADD R157, R157, 0x1, -R0 ;  /* 0x000000019d9de824 */ /* 0x000fe200078e0a00 */
[----:B------:R-:W-:Y:S01]  /*ac50*/  ISETP.GE.AND P6, PT, R161, RZ, PT ;  /* 0x000000ffa100720c */ /* 0x000fe20003fc6270 */
[----:B------:R-:W-:-:S02]  /*ac60*/  IMAD.MOV R166, RZ, RZ, -R166 ;  /* 0x000000ffffa67224 */ /* 0x000fc400078e0aa6 */
[----:B------:R-:W-:Y:S01]  /*ac70*/  @!P2 IMAD.IADD R159, R159, 0x1, -R0 ;  /* 0x000000019f9fa824 */ /* 0x000fe200078e0a00 */
[----:B------:R-:W-:Y:S01]  /*ac80*/  ISETP.GE.AND P2, PT, R163, RZ, PT ;  /* 0x000000ffa300720c */ /* 0x000fe20003f46270 */
[C---:B------:R-:W-:Y:S01]  /*ac90*/  IMAD R161, R0.reuse, R165, R164 ;  /* 0x000000a500a17224 */ /* 0x040fe200078e02a4 */
[----:B------:R-:W-:Y:S01]  /*aca0*/  LOP3.LUT R163, R3, 0x1d6, RZ, 0xfc, !PT ;  /* 0x000001d603a37812 */ /* 0x000fe200078efcff */
[----:B------:R-:W-:Y:S01]  /*acb0*/  IMAD R162, R0, R166, R162 ;  /* 0x000000a600a27224 */ /* 0x000fe200078e02a2 */
[----:B------:R-:W-:Y:S01]  /*acc0*/  IABS R165, R7 ;  /* 0x0000000700a57213 */ /* 0x000fe20000000000 */
[--C-:B------:R-:W-:Y:S01]  /*acd0*/  @!P0 IMAD.IADD R158, R158, 0x1, -R0.reuse ;  /* 0x000000019e9e8824 */ /* 0x100fe200078e0a00 */
[----:B------:R-:W-:Y:S01]  /*ace0*/  ISETP.GT.U32.AND P0, PT, R0, R161, PT ;  /* 0x000000a10000720c */ /* 0x000fe20003f04070 */
[----:B------:R-:W-:Y:S01]  /*acf0*/  @!P4 IMAD.IADD R160, R160, 0x1, -R0 ;  /* 0x00000001a0a0c824 */ /* 0x000fe200078e0a00 */
[C---:B------:R-:W-:Y:S01]  /*ad00*/  ISETP.GT.U32.AND P4, PT, R0.reuse, R159, PT ;  /* 0x0000009f0000720c */ /* 0x040fe20003f84070 */
[----:B------:R-:W-:Y:S01]  /*ad10*/  @!P1 IMAD.MOV R158, RZ, RZ, -R158 ;  /* 0x000000ffff9e9224 */ /* 0x000fe200078e0a9e */
[C---:B------:R-:W-:Y:S01]  /*ad20*/  ISETP.GT.U32.AND P1, PT, R0.reuse, R162, PT ;  /* 0x000000a20000720c */ /* 0x040fe20003f24070 */
[----:B------:R-:W-:Y:S01]  /*ad30*/  @!P3 IMAD.MOV R156, RZ, RZ, -R156 ;  /* 0x000000ffff9cb224 */ /* 0x000fe200078e0a9c */
[----:B------:R-:W-:Y:S01]  /*ad40*/  ISETP.GT.U32.AND P3, PT, R0, R160, PT ;  /* 0x000000a00000720c */ /* 0x000fe20003f64070 */
[----:B------:R-:W-:Y:S01]  /*ad50*/  @!P5 IMAD.MOV R157, RZ, RZ, -R157 ;  /* 0x000000ffff9dd224 */ /* 0x000fe200078e0a9d */
[----:B------:R-:W-:-:S02]  /*ad60*/  IABS R164, R163 ;  /* 0x000000a300a47213 */ /* 0x000fc40000000000 */
[----:B------:R-:W-:Y:S02]  /*ad70*/  ISETP.GE.AND P5, PT, R4, RZ, PT ;  /* 0x000000ff0400720c */ /* 0x000fe40003fa6270 */
[----:B------:R-:W-:Y:S01]  /*ad80*/  LOP3.LUT R166, R3, 0x1dc, RZ, 0xfc, !PT ;  /* 0x000001dc03a67812 */ /* 0x000fe200078efcff */
[--C-:B------:R-:W-:Y:S01]  /*ad90*/  @!P0 IMAD.IADD R161, R161, 0x1, -R0.reuse ;  /* 0x00000001a1a18824 */ /* 0x100fe200078e0a00 */
[----:B------:R-:W-:Y:S01]  /*ada0*/  ISETP.GE.AND P0, PT, R7, RZ, PT ;  /* 0x000000ff0700720c */ /* 0x000fe20003f06270 */
[----:B------:R-:W-:Y:S01]  /*adb0*/  @!P4 IMAD.IADD R159, R159, 0x1, -R0 ;  /* 0x000000019f9fc824 */ /* 0x000fe200078e0a00 */
[----:B------:R-:W-:Y:S01]  /*adc0*/  ISETP.GE.AND P4, PT, R5, RZ, PT ;  /* 0x000000ff0500720c */ /* 0x000fe20003f86270 */
[----:B------:R-:W-:Y:S01]  /*add0*/  IMAD.MOV.U32 R4, RZ, RZ, R164 ;  /* 0x000000ffff047224 */ /* 0x000fe200078e00a4 */
[----:B------:R-:W-:Y:S01]  /*ade0*/  MOV R164, R165 ;  /* 0x000000a500a47202 */ /* 0x000fe20000000f00 */
[----:B------:R-:W-:Y:S01]  /*adf0*/  @!P1 IMAD.IADD R162, R162, 0x1, -R0 ;  /* 0x00000001a2a29824 */ /* 0x000fe200078e0a00 */
[----:B------:R-:W-:Y:S01]  /*ae00*/  LOP3.LUT R165, R3, 0x1da, RZ, 0xfc, !PT ;  /* 0x000001da03a57812 */ /* 0x000fe200078efcff */
[----:B------:R-:W-:Y:S01]  /*ae10*/  @!P6 IMAD.MOV R159, RZ, RZ, -R159 ;  /* 0x000000ffff9fe224 */ /* 0x000fe200078e0a9f */
[----:B------:R-:W-:Y:S01]  /*ae20*/  ISETP.GT.U32.AND P6, PT, R0, R161, PT ;  /* 0x000000a10000720c */ /* 0x000fe20003fc4070 */
[----:B------:R-:W-:Y:S01]  /*ae30*/  IMAD.HI.U32 R5, R2, R4, RZ ;  /* 0x0000000402057227 */ /* 0x000fe200078e00ff */
[----:B------:R-:W-:-:S03]  /*ae40*/  ISETP.GT.U32.AND P1, PT, R0, R162, PT ;  /* 0x000000a20000720c */ /* 0x000fc60003f24070 */
[----:B------:R-:W-:Y:S01]  /*ae50*/  @!P3 IMAD.IADD R160, R160, 0x1, -R0 ;  /* 0x00000001a0a0b824 */ /* 0x000fe200078e0a00 */
[----:B------:R-:W-:Y:S01]  /*ae60*/  ISETP.GE.AND P3, PT, R163, RZ, PT ;  /* 0x000000ffa300720c */ /* 0x000fe20003f66270 */
[----:B------:R-:W-:-:S04]  /*ae70*/  IMAD.HI.U32 R163, R2, R164, RZ ;  /* 0x000000a402a37227 */ /* 0x000fc800078e00ff */
[----:B------:R-:W-:Y:S02]  /*ae80*/  IMAD.MOV R5, RZ, RZ, -R5 ;  /* 0x000000ffff057224 */ /* 0x000fe400078e0a05 */
[----:B------:R-:W-:Y:S02]  /*ae90*/  IMAD.MOV R7, RZ, RZ, -R163 ;  /* 0x000000ffff077224 */ /* 0x000fe400078e0aa3 */
[C---:B------:R-:W-:Y:S02]  /*aea0*/  IMAD R163, R0.reuse, R5, R4 ;  /* 0x0000000500a37224 */ /* 0x040fe400078e0204 */
[----:B------:R-:W-:Y:S02]  /*aeb0*/  @!P6 IMAD.IADD R161, R161, 0x1, -R0 ;  /* 0x00000001a1a1e824 */ /* 0x000fe400078e0a00 */
[C---:B------:R-:W-:Y:S01]  /*aec0*/  IMAD R164, R0.reuse, R7, R164 ;  /* 0x0000000700a47224 */ /* 0x040fe200078e02a4 */
[----:B------:R-:W-:Y:S01]  /*aed0*/  ISETP.GT.U32.AND P6, PT, R0, R163, PT ;  /* 0x000000a30000720c */ /* 0x000fe20003fc4070 */
[----:B------:R-:W-:Y:S01]  /*aee0*/  @!P1 IMAD.IADD R162, R162, 0x1, -R0 ;  /* 0x00000001a2a29824 */ /* 0x000fe200078e0a00 */
[----:B------:R-:W-:Y:S01]  /*aef0*/  ISETP.GE.AND P1, PT, R166, RZ, PT ;  /* 0x000000ffa600720c */ /* 0x000fe20003f26270 */
[----:B------:R-:W-:Y:S01]  /*af00*/  @!P2 IMAD.MOV R160, RZ, RZ, -R160 ;  /* 0x000000ffffa0a224 */ /* 0x000fe200078e0aa0 */
[----:B------:R-:W-:Y:S01]  /*af10*/  ISETP.GE.AND P2, PT, R165, RZ, PT ;  /* 0x000000ffa500720c */ /* 0x000fe20003f46270 */
[----:B------:R-:W-:Y:S01]  /*af20*/  @!P4 IMAD.MOV R162, RZ, RZ, -R162 ;  /* 0x000000ffffa2c224 */ /* 0x000fe200078e0aa2 */
[----:B------:R-:W-:Y:S01]  /*af30*/  ISETP.GT.U32.AND P4, PT, R0, R164, PT ;  /* 0x000000a40000720c */ /* 0x000fe20003f84070 */
[----:B------:R-:W-:Y:S01]  /*af40*/  @!P5 IMAD.MOV R161, RZ, RZ, -R161 ;  /* 0x000000ffffa1d224 */ /* 0x000fe200078e0aa1 */
[----:B------:R-:W-:-:S02]  /*af50*/  IABS R165, R165 ;  /* 0x000000a500a57213 */ /* 0x000fc40000000000 */
[----:B------:R-:W-:Y:S02]  /*af60*/  IABS R166, R166 ;  /* 0x000000a600a67213 */ /* 0x000fe40000000000 */
[----:B------:R-:W-:Y:S01]  /*af70*/  ISETP.GE.AND P5, PT, R167, RZ, PT ;  /* 0x000000ffa700720c */ /* 0x000fe20003fa6270 */
[C---:B------:R-:W-:Y:S01]  /*af80*/  IMAD.HI.U32 R5, R2.reuse, R165, RZ ;  /* 0x000000a502057227 */ /* 0x040fe200078e00ff */
[----:B------:R-:W-:Y:S02]  /*af90*/  @!P6 IADD3 R163, R163, -R0, RZ ;  /* 0x80000000a3a3e210 */ /* 0x000fe40007ffe0ff */
[----:B------:R-:W-:Y:S01]  /*afa0*/  IABS R167, R167 ;  /* 0x000000a700a77213 */ /* 0x000fe20000000000 */
[----:B------:R-:W-:Y:S01]  /*afb0*/  IMAD.HI.U32 R4, R2, R166, RZ ;  /* 0x000000a602047227 */ /* 0x000fe200078e00ff */
[----:B------:R-:W-:Y:S02]  /*afc0*/  ISETP.GT.U32.AND P6, PT, R0, R163, PT ;  /* 0x000000a30000720c */ /* 0x000fe40003fc4070 */
[----:B------:R-:W-:Y:S01]  /*afd0*/  LOP3.LUT R7, R3, 0x1e0, RZ, 0xfc, !PT ;  /* 0x000001e003077812 */ /* 0x000fe200078efcff */
[----:B------:R-:W-:-:S02]  /*afe0*/  @!P4 IMAD.IADD R164, R164, 0x1, -R0 ;  /* 0x00000001a4a4c824 */ /* 0x000fc400078e0a00 */
[----:B------:R-:W-:Y:S01]  /*aff0*/  IMAD.MOV R5, RZ, RZ, -R5 ;  /* 0x000000ffff057224 */ /* 0x000fe200078e0a05 */
[----:B------:R-:W-:Y:S01]  /*b000*/  IABS R168, R7 ;  /* 0x0000000700a87213 */ /* 0x000fe20000000000 */
[----:B------:R-:W-:Y:S01]  /*b010*/  IMAD.MOV R4, RZ, RZ, -R4 ;  /* 0x000000ffff047224 */ /* 0x000fe200078e0a04 */
[----:B------:R-:W-:Y:S01]  /*b020*/  ISETP.GT.U32.AND P4, PT, R0, R164, PT ;  /* 0x000000a40000720c */ /* 0x000fe20003f84070 */
[----:B------:R-:W-:-:S04]  /*b030*/  IMAD.HI.U32 R170, R2, R167, RZ ;  /* 0x000000a702aa7227 */ /* 0x000fc800078e00ff */
[C---:B------:R-:W-:Y:S02]  /*b040*/  IMAD R165, R0.reuse, R5, R165 ;  /* 0x0000000500a57224 */ /* 0x040fe400078e02a5 */
[C---:B------:R-:W-:Y:S02]  /*b050*/  IMAD R166, R0.reuse, R4, R166 ;  /* 0x0000000400a67224 */ /* 0x040fe400078e02a6 */
[----:B------:R-:W-:Y:S01]  /*b060*/  @!P6 IMAD.IADD R163, R163, 0x1, -R0 ;  /* 0x00000001a3a3e824 */ /* 0x000fe200078e0a00 */
[C---:B------:R-:W-:Y:S01]  /*b070*/  ISETP.GT.U32.AND P6, PT, R0.reuse, R165, PT ;  /* 0x000000a50000720c */ /* 0x040fe20003fc4070 */
[----:B------:R-:W-:Y:S02]  /*b080*/  IMAD.MOV R170, RZ, RZ, -R170 ;  /* 0x000000ffffaa7224 */ /* 0x000fe400078e0aaa */
[----:B------:R-:W-:Y:S01]  /*b090*/  @!P3 IMAD.MOV R163, RZ, RZ, -R163 ;  /* 0x000000ffffa3b224 */ /* 0x000fe200078e0aa3 */
[C---:B------:R-:W-:Y:S01]  /*b0a0*/  ISETP.GT.U32.AND P3, PT, R0.reuse, R166, PT ;  /* 0x000000a60000720c */ /* 0x040fe20003f64070 */
[----:B------:R-:W-:Y:S01]  /*b0b0*/  IMAD R167, R0, R170, R167 ;  /* 0x000000aa00a77224 */ /* 0x000fe200078e02a7 */
[----:B------:R-:W-:Y:S01]  /*b0c0*/  IABS R170, R251 ;  /* 0x000000fb00aa7213 */ /* 0x000fe20000000000 */
[----:B------:R-:W-:-:S02]  /*b0d0*/  @!P4 IMAD.IADD R164, R164, 0x1, -R0 ;  /* 0x00000001a4a4c824 */ /* 0x000fc400078e0a00 */
[----:B------:R-:W-:Y:S01]  /*b0e0*/  IMAD.HI.U32 R4, R2, R169, RZ ;  /* 0x000000a902047227 */ /* 0x000fe200078e00ff */
[----:B------:R-:W-:-:S03]  /*b0f0*/  ISETP.GT.U32.AND P4, PT, R0, R167, PT ;  /* 0x000000a70000720c */ /* 0x000fc60003f84070 */
[----:B------:R-:W-:Y:S02]  /*b100*/  @!P6 IMAD.IADD R165, R165, 0x1, -R0 ;  /* 0x00000001a5a5e824 */ /* 0x000fe400078e0a00 */
[----:B------:R-:W-:Y:S02]  /*b110*/  IMAD.MOV R4, RZ, RZ, -R4 ;  /* 0x000000ffff047224 */ /* 0x000fe400078e0a04 */
[----:B------:R-:W-:Y:S01]  /*b120*/  @!P3 IMAD.IADD R166, R166, 0x1, -R0 ;  /* 0x00000001a6a6b824 */ /* 0x000fe200078e0a00 */
[----:B------:R-:W-:Y:S01]  /*b130*/  ISETP.GT.U32.AND P6, PT, R0, R165, PT ;  /* 0x000000a50000720c */ /* 0x000fe20003fc4070 */
[----:B------:R-:W-:-:S03]  /*b140*/  IMAD.HI.U32 R5, R2, R168, RZ ;  /* 0x000000a802057227 */ /* 0x000fc600078e00ff */
[C---:B------:R-:W-:Y:S01]  /*b150*/  ISETP.GT.U32.AND P3, PT, R0.reuse, R166, PT ;  /* 0x000000a60000720c */ /* 0x040fe20003f64070 */
[----:B------:R-:W-:Y:S02]  /*b160*/  @!P4 IMAD.IADD R167, R167, 0x1, -R0 ;  /* 0x00000001a7a7c824 */ /* 0x000fe400078e0a00 */
[C---:B------:R-:W-:Y:S02]  /*b170*/  IMAD R169, R0.reuse, R4, R169 ;  /* 0x0000000400a97224 */ /* 0x040fe400078e02a9 */
[----:B------:R-:W-:Y:S01]  /*b180*/  IMAD.MOV R5, RZ, RZ, -R5 ;  /* 0x000000ffff057224 */ /* 0x000fe200078e0a05 */
[----:B------:R-:W-:Y:S01]  /*b190*/  ISETP.GT.U32.AND P4, PT, R0, R167, PT ;  /* 0x000000a70000720c */ /* 0x000fe20003f84070 */
[----:B------:R-:W-:-:S04]  /*b1a0*/  IMAD.HI.U32 R4, R2, R170, RZ ;  /* 0x000000aa02047227 */ /* 0x000fc800078e00ff */
[----:B------:R-:W-:Y:S01]  /*b1b0*/  IMAD R168, R0, R5, R168 ;  /* 0x0000000500a87224 */ /* 0x000fe200078e02a8 */
[----:B------:R-:W-:Y:S01]  /*b1c0*/  IADD3 R4, -R4, RZ, RZ ;  /* 0x000000ff04047210 */ /* 0x000fe20007ffe1ff */
[--C-:B------:R-:W-:Y:S02]  /*b1d0*/  @!P6 IMAD.IADD R165, R165, 0x1, -R0.reuse ;  /* 0x00000001a5a5e824 */ /* 0x100fe400078e0a00 */
[----:B------:R-:W-:Y:S01]  /*b1e0*/  @!P3 IMAD.IADD R166, R166, 0x1, -R0 ;  /* 0x00000001a6a6b824 */ /* 0x000fe200078e0a00 */
[C---:B------:R-:W-:Y:S01]  /*b1f0*/  ISETP.GT.U32.AND P6, PT, R0.reuse, R168, PT ;  /* 0x000000a80000720c */ /* 0x040fe20003fc4070 */
[C---:B------:R-:W-:Y:S01]  /*b200*/  IMAD R170, R0.reuse, R4, R170 ;  /* 0x0000000400aa7224 */ /* 0x040fe200078e02aa */
[----:B------:R-:W-:Y:S01]  /*b210*/  ISETP.GT.U32.AND P3, PT, R0, R169, PT ;  /* 0x000000a90000720c */ /* 0x000fe20003f64070 */
[----:B------:R-:W-:Y:S02]  /*b220*/  @!P4 IMAD.IADD R167, R167, 0x1, -R0 ;  /* 0x00000001a7a7c824 */ /* 0x000fe400078e0a00 */
[----:B------:R-:W-:Y:S01]  /*b230*/  IMAD.HI.U32 R4, R2, R171, RZ ;  /* 0x000000ab02047227 */ /* 0x000fe200078e00ff */
[----:B------:R-:W-:-:S03]  /*b240*/  ISETP.GT.U32.AND P4, PT, R0, R170, PT ;  /* 0x000000aa0000720c */ /* 0x000fc60003f84070 */
[----:B------:R-:W-:-:S04]  /*b250*/  IMAD.HI.U32 R5, R2, R172, RZ ;  /* 0x000000ac02057227 */ /* 0x000fc800078e00ff */
[--C-:B------:R-:W-:Y:S01]  /*b260*/  @!P6 IMAD.IADD R168, R168, 0x1, -R0.reuse ;  /* 0x00000001a8a8e824 */ /* 0x100fe200078e0a00 */
[----:B------:R-:W-:Y:S01]  /*b270*/  ISETP.GE.AND P6, PT, R7, RZ, PT ;  /* 0x000000ff0700720c */ /* 0x000fe20003fc6270 */
[----:B------:R-:W-:Y:S02]  /*b280*/  @!P3 IMAD.IADD R169, R169, 0x1, -R0 ;  /* 0x00000001a9a9b824 */ /* 0x000fe400078e0a00 */
[----:B------:R-:W-:Y:S01]  /*b290*/  IMAD.MOV R4, RZ, RZ, -R4 ;  /* 0x000000ffff047224 */ /* 0x000fe200078e0a04 */
[----:B------:R-:W-:Y:S01]  /*b2a0*/  ISETP.GT.U32.AND P3, PT, R0, R168, PT ;  /* 0x000000a80000720c */ /* 0x000fe20003f64070 */
[----:B------:R-:W-:Y:S01]  /*b2b0*/  @!P4 IMAD.IADD R170, R170, 0x1, -R0 ;  /* 0x00000001aaaac824 */ /* 0x000fe200078e0a00 */
[C---:B------:R-:W-:Y:S01]  /*b2c0*/  ISETP.GT.U32.AND P4, PT, R0.reuse, R169, PT ;  /* 0x000000a90000720c */ /* 0x040fe20003f84070 */
[----:B------:R-:W-:Y:S02]  /*b2d0*/  IMAD.MOV R5, RZ, RZ, -R5 ;  /* 0x000000ffff057224 */ /* 0x000fe400078e0a05 */
[----:B------:R-:W-:-:S02]  /*b2e0*/  IMAD R171, R0, R4, R171 ;  /* 0x0000000400ab7224 */ /* 0x000fc400078e02ab */
[C---:B------:R-:W-:Y:S02]  /*b2f0*/  IMAD R172, R0.reuse, R5, R172 ;  /* 0x0000000500ac7224 */ /* 0x040fe400078e02ac */
[----:B------:R-:W-:Y:S01]  /*b300*/  @!P0 IMAD.MOV R164, RZ, RZ, -R164 ;  /* 0x000000ffffa48224 */ /* 0x000fe200078e0aa4 */
[----:B------:R-:W-:Y:S01]  /*b310*/  ISETP.GT.U32.AND P0, PT, R0, R170, PT ;  /* 0x000000aa0000720c */ /* 0x000fe20003f04070 */
[----:B------:R-:W-:-:S04]  /*b320*/  IMAD.HI.U32 R4, R2, R174, RZ ;  /* 0x000000ae02047227 */ /* 0x000fc800078e00ff */
[--C-:B------:R-:W-:Y:S01]  /*b330*/  @!P3 IMAD.IADD R168, R168, 0x1, -R0.reuse ;  /* 0x00000001a8a8b824 */ /* 0x100fe200078e0a00 */
[C---:B------:R-:W-:Y:S01]  /*b340*/  ISETP.GT.U32.AND P3, PT, R0.reuse, R171, PT ;  /* 0x000000ab0000720c */ /* 0x040fe20003f64070 */
[----:B------:R-:W-:Y:S01]  /*b350*/  @!P4 IMAD.IADD R169, R169, 0x1, -R0 ;  /* 0x00000001a9a9c824 */ /* 0x000fe200078e0a00 */
[----:B------:R-:W-:Y:S01]  /*b360*/  ISETP.GT.U32.AND P4, PT, R0, R172, PT ;  /* 0x000000ac0000720c */ /* 0x000fe20003f84070 */
[----:B------:R-:W-:Y:S02]  /*b370*/  IMAD.MOV R4, RZ, RZ, -R4 ;  /* 0x000000ffff047224 */ /* 0x000fe400078e0a04 */
[----:B------:R-:W-:Y:S02]  /*b380*/  IMAD.HI.U32 R5, R2, R175, RZ ;  /* 0x000000af02057227 */ /* 0x000fe400078e00ff */
[----:B------:R-:W-:Y:S02]  /*b390*/  @!P0 IADD3 R170, R170, -R0, RZ ;  /* 0x80000000aaaa8210 */ /* 0x000fe40007ffe0ff */
[C---:B------:R-:W-:Y:S01]  /*b3a0*/  IMAD R174, R0.reuse, R4, R174 ;  /* 0x0000000400ae7224 */ /* 0x040fe200078e02ae */
[----:B------:R-:W-:Y:S01]  /*b3b0*/  ISETP.GT.U32.AND P0, PT, R0, R173, PT ;  /* 0x000000ad0000720c */ /* 0x000fe20003f04070 */
[----:B------:R-:W-:-:S02]  /*b3c0*/  IMAD.MOV R4, RZ, RZ, -R5 ;  /* 0x000000ffff047224 */ /* 0x000fc400078e0a05 */
[--C-:B------:R-:W-:Y:S01]  /*b3d0*/  @!P3 IMAD.IADD R171, R171, 0x1, -R0.reuse ;  /* 0x00000001ababb824 */ /* 0x100fe200078e0a00 */
[----:B------:R-:W-:Y:S01]  /*b3e0*/  ISETP.GE.AND P3, PT, R178, RZ, PT ;  /* 0x000000ffb200720c */ /* 0x000fe20003f66270 */
[----:B------:R-:W-:Y:S01]  /*b3f0*/  @!P4 IMAD.IADD R172, R172, 0x1, -R0 ;  /* 0x00000001acacc824 */ /* 0x000fe200078e0a00 */
[----:B------:R-:W-:Y:S01]  /*b400*/  LOP3.LUT R178, R3, 0x1f4, RZ, 0xfc, !PT ;  /* 0x000001f403b27812 */ /* 0x000fe200078efcff */
[----:B------:R-:W-:Y:S01]  /*b410*/  IMAD.MOV R5, RZ, RZ, -R177 ;  /* 0x000000ffff057224 */ /* 0x000fe200078e0ab1 */
[----:B------:R-:W-:Y:S01]  /*b420*/  ISETP.GT.U32.AND P4, PT, R0, R174, PT ;  /* 0x000000ae0000720c */ /* 0x000fe20003f84070 */
[----:B------:R-:W-:Y:S01]  /*b430*/  IMAD.HI.U32 R7, R2, R176, RZ ;  /* 0x000000b002077227 */ /* 0x000fe200078e00ff */
[----:B------:R-:W-:-:S03]  /*b440*/  IABS R177, R178 ;  /* 0x000000b200b17213 */ /* 0x000fc60000000000 */
[----:B------:R-:W-:Y:S02]  /*b450*/  IMAD.MOV R7, RZ, RZ, -R7 ;  /* 0x000000ffff077224 */ /* 0x000fe400078e0a07 */
[----:B------:R-:W-:-:S04]  /*b460*/  IMAD.HI.U32 R3, R2, R177, RZ ;  /* 0x000000b102037227 */ /* 0x000fc800078e00ff */
[C---:B------:R-:W-:Y:S01]  /*b470*/  IMAD R175, R0.reuse, R4, R175 ;  /* 0x0000000400af7224 */ /* 0x040fe200078e02af */
[----:B------:R-:W-:Y:S01]  /*b480*/  IABS R4, R192 ;  /* 0x000000c000047213 */ /* 0x000fe20000000000 */
[----:B------:R-:W-:Y:S01]  /*b490*/  @!P0 IMAD.IADD R173, R173, 0x1, -R0 ;  /* 0x00000001adad8824 */ /* 0x000fe200078e0a00 */
[----:B------:R-:W-:Y:S01]  /*b4a0*/  ISETP.GE.AND P0, PT, R251, RZ, PT ;  /* 0x000000fffb00720c */ /* 0x000fe20003f06270 */
[C---:B------:R-:W-:Y:S01]  /*b4b0*/  IMAD R179, R0.reuse, R5, R179 ;  /* 0x0000000500b37224 */ /* 0x040fe200078e02b3 */
[----:B------:R-:W-:Y:S01]  /*b4c0*/  IABS R251, R252 ;  /* 0x000000fc00fb7213 */ /* 0x000fe20000000000 */
[----:B------:R-:W-:Y:S01]  /*b4d0*/  IMAD R176, R0, R7, R176 ;  /* 0x0000000700b07224 */ /* 0x000fe200078e02b0 */
[----:B------:R-:W-:Y:S01]  /*b4e0*/  IABS R5, R191 ;  /* 0x000000bf00057213 */ /* 0x000fe20000000000 */
[----:B------:R-:W-:Y:S01]  /*b4f0*/  IMAD.MOV R3, RZ, RZ, -R3 ;  /* 0x000000ffff037224 */ /* 0x000fe200078e0a03 */
[----:B------:R-:W-:Y:S01]  /*b500*/  IABS R7, R6 ;  /* 0x0000000600077213 */ /* 0x000fe20000000000 */
[----:B------:R-:W-:Y:S01]  /*b510*/  @!P4 IMAD.IADD R174, R174, 0x1, -R0 ;  /* 0x00000001aeaec824 */ /* 0x000fe200078e0a00 */
[C---:B------:R-:W-:Y:S01]  /*b520*/  ISETP.GT.U32.AND P4, PT, R0.reuse, R175, PT ;  /* 0x000000af0000720c */ /* 0x040fe20003f84070 */
[----:B------:R-:W-:-:S02]  /*b530*/  IMAD R177, R0, R3, R177 ;  /* 0x0000000300b17224 */ /* 0x000fc400078e02b1 */
[----:B--2---:R-:W-:-:S04]  /*b540*/  IMAD.HI.U32 R200, R2, R251, RZ ;  /* 0x000000fb02c87227 */ /* 0x004fc800078e00ff */
[----:B------:R-:W-:-:S04]  /*b550*/  IMAD.HI.U32 R199, R2, R4, RZ ;  /* 0x0000000402c77227 */ /* 0x000fc800078e00ff */
[----:B------:R-:W-:-:S04]  /*b560*/  IMAD.HI.U32 R3, R2, R5, RZ ;  /* 0x0000000502037227 */ /* 0x000fc800078e00ff */
[----:B------:R-:W-:Y:S01]  /*b570*/  IMAD.HI.U32 R2, R2, R7, RZ ;  /* 0x0000000702027227 */ /* 0x000fe200078e00ff */
[----:B------:R-:W-:-:S03]  /*b580*/  IADD3 R3, -R3, RZ, RZ ;  /* 0x000000ff03037210 */ /* 0x000fc60007ffe1ff */
[----:B------:R-:W-:Y:S01]  /*b590*/  @!P2 IMAD.MOV R165, RZ, RZ, -R165 ;  /* 0x000000ffffa5a224 */ /* 0x000fe200078e0aa5 */
[C---:B------:R-:W-:Y:S01]  /*b5a0*/  ISETP.GT.U32.AND P2, PT, R0.reuse, R171, PT ;  /* 0x000000ab0000720c */ /* 0x040fe20003f44070 */
[----:B------:R-:W-:Y:S01]  /*b5b0*/  @!P1 IMAD.MOV R166, RZ, RZ, -R166 ;  /* 0x000000ffffa69224 */ /* 0x000fe200078e0aa6 */
[C---:B------:R-:W-:Y:S01]  /*b5c0*/  ISETP.GT.U32.AND P1, PT, R0.reuse, R172, PT ;  /* 0x000000ac0000720c */ /* 0x040fe20003f24070 */
[----:B------:R-:W-:Y:S01]  /*b5d0*/  @!P5 IMAD.MOV R167, RZ, RZ, -R167 ;  /* 0x000000ffffa7d224 */ /* 0x000fe200078e0aa7 */
[C---:B------:R-:W-:Y:S01]  /*b5e0*/  ISETP.GT.U32.AND P5, PT, R0.reuse, R174, PT ;  /* 0x000000ae0000720c */ /* 0x040fe20003fa4070 */
[----:B------:R-:W-:Y:S02]  /*b5f0*/  IMAD.MOV R2, RZ, RZ, -R2 ;  /* 0x000000ffff027224 */ /* 0x000fe400078e0a02 */
[----:B------:R-:W-:Y:S02]  /*b600*/  IMAD.MOV R200, RZ, RZ, -R200 ;  /* 0x000000ffffc87224 */ /* 0x000fe400078e0ac8 */
[----:B------:R-:W-:Y:S01]  /*b610*/  @!P4 IMAD.IADD R175, R175, 0x1, -R0 ;  /* 0x00000001afafc824 */ /* 0x000fe200078e0a00 */
[C---:B------:R-:W-:Y:S01]  /*b620*/  ISETP.GT.U32.AND P4, PT, R0.reuse, R179, PT ;  /* 0x000000b30000720c */ /* 0x040fe20003f84070 */
[----:B------:R-:W-:-:S02]  /*b630*/  IMAD R5, R0, R3, R5 ;  /* 0x0000000300057224 */ /* 0x000fc400078e0205 */
[C---:B------:R-:W-:Y:S02]  /*b640*/  IMAD R7, R0.reuse, R2, R7 ;  /* 0x0000000200077224 */ /* 0x040fe400078e0207 */
[----:B------:R-:W1:Y:S01]  /*b650*/  LDC.64 R2, c[0x0][0x238] ;  /* 0x00008e00ff027b82 */ /* 0x000e620000000a00 */
[C---:B------:R-:W-:Y:S02]  /*b660*/  IMAD R251, R0.reuse, R200, R251 ;  /* 0x000000c800fb7224 */ /* 0x040fe400078e02fb */
[----:B------:R-:W-:Y:S01]  /*b670*/  @!P3 IMAD.MOV R169, RZ, RZ, -R169 ;  /* 0x000000ffffa9b224 */ /* 0x000fe200078e0aa9 */
[C---:B------:R-:W-:Y:S01]  /*b680*/  ISETP.GT.U32.AND P3, PT, R0.reuse, R175, PT ;  /* 0x000000af0000720c */ /* 0x040fe20003f64070 */
[----:B------:R-:W-:Y:S01]  /*b690*/  @!P0 IMAD.MOV R170, RZ, RZ, -R170 ;  /* 0x000000ffffaa8224 */ /* 0x000fe200078e0aaa */
[C---:B------:R-:W-:Y:S01]  /*b6a0*/  ISETP.GT.U32.AND P0, PT, R0.reuse, R176, PT ;  /* 0x000000b00000720c */ /* 0x040fe20003f04070 */
[--C-:B------:R-:W-:Y:S01]  /*b6b0*/  @!P2 IMAD.IADD R171, R171, 0x1, -R0.reuse ;  /* 0x00000001ababa824 */ /* 0x100fe200078e0a00 */
[----:B------:R-:W-:Y:S01]  /*b6c0*/  ISETP.GT.U32.AND P2, PT, R0, R177, PT ;  /* 0x000000b10000720c */ /* 0x000fe20003f44070 */
[--C-:B------:R-:W-:Y:S01]  /*b6d0*/  @!P1 IMAD.IADD R172, R172, 0x1, -R0.reuse ;  /* 0x00000001acac9824 */ /* 0x100fe200078e0a00 */
[----:B------:R-:W-:Y:S01]  /*b6e0*/  ISETP.GT.U32.AND P1, PT, R0, R251, PT ;  /* 0x000000fb0000720c */ /* 0x000fe20003f24070 */
[----:B------:R-:W-:Y:S01]  /*b6f0*/  @!P5 IMAD.IADD R174, R174, 0x1, -R0 ;  /* 0x00000001aeaed824 */ /* 0x000fe200078e0a00 */
[C---:B------:R-:W-:Y:S01]  /*b700*/  ISETP.GT.U32.AND P5, PT, R0.reuse, R5, PT ;  /* 0x000000050000720c */ /* 0x040fe20003fa4070 */
[----:B------:R-:W-:Y:S01]  /*b710*/  IMAD.MOV R199, RZ, RZ, -R199 ;  /* 0x000000ffffc77224 */ /* 0x000fe200078e0ac7 */
[----:B------:R-:W2:Y:S03]  /*b720*/  LDL.LU R200, [R1+0x1890] ;  /* 0x0018900001c87983 */ /* 0x000ea60000300800 */
[----:B------:R-:W-:Y:S01]  /*b730*/  IMAD R4, R0, R199, R4 ;  /* 0x000000c700047224 */ /* 0x000fe200078e0204 */
[----:B------:R-:W-:Y:S01]  /*b740*/  @!P3 IADD3 R175, R175, -R0, RZ ;  /* 0x80000000afafb210 */ /* 0x000fe20007ffe0ff */
[----:B------:R-:W3:Y:S01]  /*b750*/  LDL.LU R199, [R1+0x188c] ;  /* 0x00188c0001c77983 */ /* 0x000ee20000300800 */
[----:B------:R-:W-:Y:S01]  /*b760*/  ISETP.GE.AND P3, PT, R198, RZ, PT ;  /* 0x000000ffc600720c */ /* 0x000fe20003f66270 */
[--C-:B------:R-:W-:Y:S01]  /*b770*/  @!P0 IMAD.IADD R176, R176, 0x1, -R0.reuse ;  /* 0x00000001b0b08824 */ /* 0x100fe200078e0a00 */
[----:B------:R-:W-:Y:S01]  /*b780*/  ISETP.GE.AND P0, PT, R197, RZ, PT ;  /* 0x000000ffc500720c */ /* 0x000fe20003f06270 */
[----:B------:R-:W4:Y:S01]  /*b790*/  LDL.LU R198, [R1+0x1888] ;  /* 0x0018880001c67983 */ /* 0x000f220000300800 */
[--C-:B------:R-:W-:Y:S01]  /*b7a0*/  @!P2 IMAD.IADD R177, R177, 0x1, -R0.reuse ;  /* 0x00000001b1b1a824 */ /* 0x100fe200078e0a00 */
[----:B------:R-:W-:Y:S01]  /*b7b0*/  ISETP.GE.AND P2, PT, R196, RZ, PT ;  /* 0x000000ffc400720c */ /* 0x000fe20003f46270 */
[--C-:B------:R-:W-:Y:S01]  /*b7c0*/  @!P1 IMAD.IADD R251, R251, 0x1, -R0.reuse ;  /* 0x00000001fbfb9824 */ /* 0x100fe200078e0a00 */
[----:B------:R-:W5:Y:S01]  /*b7d0*/  LDL.LU R197, [R1+0x1884] ;  /* 0x0018840001c57983 */ /* 0x000f620000300800 */
[----:B------:R-:W-:Y:S01]  /*b7e0*/  ISETP.GE.AND P1, PT, R195, RZ, PT ;  /* 0x000000ffc300720c */ /* 0x000fe20003f26270 */
[--C-:B------:R-:W-:Y:S01]  /*b7f0*/  @!P5 IMAD.IADD R5, R5, 0x1, -R0.reuse ;  /* 0x000000010505d824 */ /* 0x100fe200078e0a00 */
[----:B------:R-:W-:Y:S01]  /*b800*/  ISETP.GE.AND P5, PT, R184, RZ, PT ;  /* 0x000000ffb800720c */ /* 0x000fe20003fa6270 */
[----:B------:R-:W2:Y:S01]  /*b810*/  LDL.LU R196, [R1+0x1880] ;  /* 0x0018800001c47983 */ /* 0x000ea20000300800 */
[----:B------:R-:W-:Y:S01]  /*b820*/  @!P4 IMAD.IADD R179, R179, 0x1, -R0 ;  /* 0x00000001b3b3c824 */ /* 0x000fe200078e0a00 */
[C---:B------:R-:W-:Y:S01]  /*b830*/  ISETP.GT.U32.AND P4, PT, R0.reuse, R173, PT ;  /* 0x000000ad0000720c */ /* 0x040fe20003f84070 */
[----:B------:R-:W-:Y:S01]  /*b840*/  @!P6 IMAD.MOV R168, RZ, RZ, -R168 ;  /* 0x000000ffffa8e224 */ /* 0x000fe200078e0aa8 */
[----:B------:R-:W3:Y:S02]  /*b850*/  LDL.LU R195, [R1+0x187c] ;  /* 0x00187c0001c37983 */ /* 0x000ee40000300800 */
[----:B------:R-:W-:-:S02]  /*b860*/  ISETP.GT.U32.AND P6, PT, R0, R179, PT ;  /* 0x000000b30000720c */ /* 0x000fc40003fc4070 */
[----:B------:R-:W4:Y:S04]  /*b870*/  LDL R184, [R1+0x12f4] ;  /* 0x0012f40001b87983 */ /* 0x000f280000100800 */
[----:B-1----:R1:W-:Y:S03]  /*b880*/  STL [R1+0x1850], R2 ;  /* 0x0018500201007387 */ /* 0x0023e60000100800 */
[--C-:B------:R-:W-:Y:S01]  /*b890*/  @!P4 IMAD.IADD R173, R173, 0x1, -R0.reuse ;  /* 0x00000001adadc824 */ /* 0x100fe200078e0a00 */
[C---:B------:R-:W-:Y:S01]  /*b8a0*/  ISETP.GT.U32.AND P4, PT, R0.reuse, R4, PT ;  /* 0x000000040000720c */ /* 0x040fe20003f84070 */
[----:B-1----:R-:W5:Y:S02]  /*b8b0*/  LDL.LU R2, [R1+0x44] ;  /* 0x0000440001027983 */ /* 0x002f640000300800 */
[----:B------:R-:W-:Y:S01]  /*b8c0*/  @!P6 IMAD.IADD R179, R179, 0x1, -R0 ;  /* 0x00000001b3b3e824 */ /* 0x000fe200078e0a00 */
[----:B------:R-:W-:-:S09]  /*b8d0*/  ISETP.GT.U32.AND P6, PT, R0, R7, PT ;  /* 0x000000070000720c */ /* 0x000fd20003fc4070 */
[----:B------:R-:W-:Y:S01]  /*b8e0*/  @!P4 IMAD.IADD R4, R4, 0x1, -R0 ;  /* 0x000000010404c824 */ /* 0x000fe200078e0a00 */
[----:B------:R-:W-:Y:S01]  /*b8f0*/  ISETP.GE.AND P4, PT, R194, RZ, PT ;  /* 0x000000ffc200720c */ /* 0x000fe20003f86270 */
[----:B------:R-:W-:Y:S01]  /*b900*/  @!P3 IMAD.MOV R171, RZ, RZ, -R171 ;  /* 0x000000ffffabb224 */ /* 0x000fe200078e0aab */
[C---:B------:R-:W-:Y:S01]  /*b910*/  ISETP.GT.U32.AND P3, PT, R0.reuse, R176, PT ;  /* 0x000000b00000720c */ /* 0x040fe20003f64070 */
[----:B------:R-:W-:Y:S02]  /*b920*/  @!P0 IMAD.MOV R172, RZ, RZ, -R172 ;  /* 0x000000ffffac8224 */ /* 0x000fe400078e0aac */
[----:B------:R-:W-:Y:S01]  /*b930*/  @!P6 IMAD.IADD R7, R7, 0x1, -R0 ;  /* 0x000000010707e824 */ /* 0x000fe200078e0a00 */
[C---:B------:R-:W-:Y:S01]  /*b940*/  ISETP.GT.U32.AND P0, PT, R0.reuse, R177, PT ;  /* 0x000000b10000720c */ /* 0x040fe20003f04070 */
[----:B------:R-:W-:Y:S01]  /*b950*/  @!P2 IMAD.MOV R173, RZ, RZ, -R173 ;  /* 0x000000ffffada224 */ /* 0x000fe200078e0aad */
[C---:B------:R-:W-:Y:S01]  /*b960*/  ISETP.GT.U32.AND P2, PT, R0.reuse, R251, PT ;  /* 0x000000fb0000720c */ /* 0x040fe20003f44070 */
[----:B------:R-:W-:Y:S01]  /*b970*/  @!P1 IMAD.MOV R174, RZ, RZ, -R174 ;  /* 0x000000ffffae9224 */ /* 0x000fe200078e0aae */
[----:B------:R-:W-:-:S03]  /*b980*/  ISETP.GT.U32.AND P1, PT, R0, R4, PT ;  /* 0x000000040000720c */ /* 0x000fc60003f24070 */
[----:B------:R-:W-:Y:S02]  /*b990*/  @!P4 IADD3 R175, -R175, RZ, RZ ;  /* 0x000000ffafafc210 */ /* 0x000fe40007ffe1ff */
[C---:B------:R-:W-:Y:S02]  /*b9a0*/  ISETP.GT.U32.AND P4, PT, R0.reuse, R5, PT ;  /* 0x000000050000720c */ /* 0x040fe40003f84070 */
[----:B------:R-:W-:Y:S01]  /*b9b0*/  ISETP.GT.U32.AND P6, PT, R0, R7, PT ;  /* 0x000000070000720c */ /* 0x000fe20003fc4070 */
[----:B------:R-:W1:Y:S01]  /*b9c0*/  S2R R194, SR_TID.X ;  /* 0x0000000000c27919 */ /* 0x000e620000002100 */
[--C-:B------:R-:W-:Y:S02]  /*b9d0*/  @!P3 IMAD.IADD R176, R176, 0x1, -R0.reuse ;  /* 0x00000001b0b0b824 */ /* 0x100fe400078e0a00 */
[--C-:B------:R-:W-:Y:S02]  /*b9e0*/  @!P0 IMAD.IADD R177, R177, 0x1, -R0.reuse ;  /* 0x00000001b1b18824 */ /* 0x100fe400078e0a00 */
[----:B------:R-:W-:-:S02]  /*b9f0*/  @!P2 IMAD.IADD R251, R251, 0x1, -R0 ;  /* 0x00000001fbfba824 */ /* 0x000fc400078e0a00 */
[----:B------:R-:W-:-:S03]  /*ba00*/  @!P1 IMAD.IADD R4, R4, 0x1, -R0 ;  /* 0x0000000104049824 */ /* 0x000fc600078e0a00 */
[--C-:B------:R-:W-:Y:S02]  /*ba10*/  @!P4 IMAD.IADD R5, R5, 0x1, -R0.reuse ;  /* 0x000000010505c824 */ /* 0x100fe400078e0a00 */
[----:B------:R-:W-:Y:S02]  /*ba20*/  @!P6 IMAD.IADD R7, R7, 0x1, -R0 ;  /* 0x000000010707e824 */ /* 0x000fe400078e0a00 */
[----:B------:R-:W1:Y:S01]  /*ba30*/  S2R R0, SR_TID.X ;  /* 0x0000000000007919 */ /* 0x000e620000002100 */
[----:B------:R-:W-:Y:S01]  /*ba40*/  @!P5 IMAD.MOV R179, RZ, RZ, -R179 ;  /* 0x000000ffffb3d224 */ /* 0x000fe200078e0ab3 */
[----:B------:R-:W-:Y:S02]  /*ba50*/  ISETP.GE.AND P5, PT, R193, RZ, PT ;  /* 0x000000ffc100720c */ /* 0x000fe40003fa6270 */
[----:B------:R-:W-:Y:S02]  /*ba60*/  ISETP.GE.AND P3, PT, R178, RZ, PT ;  /* 0x000000ffb200720c */ /* 0x000fe40003f66270 */
[----:B------:R-:W-:Y:S01]  /*ba70*/  ISETP.GE.AND P2, PT, R192, RZ, PT ;  /* 0x000000ffc000720c */ /* 0x000fe20003f46270 */
[----:B-1----:R-:W-:Y:S01]  /*ba80*/  IMAD.SHL.U32 R194, R194, 0x400, RZ ;  /* 0x00000400c2c27824 */ /* 0x002fe200078e00ff */
[----:B------:R-:W-:-:S02]  /*ba90*/  ISETP.GE.AND P1, PT, R191, RZ, PT ;  /* 0x000000ffbf00720c */ /* 0x000fc40003f26270 */
[----:B------:R-:W-:Y:S02]  /*baa0*/  ISETP.GE.AND P0, PT, R252, RZ, PT ;  /* 0x000000fffc00720c */ /* 0x000fe40003f06270 */
[----:B------:R-:W-:Y:S02]  /*bab0*/  ISETP.GE.AND P4, PT, R6, RZ, PT ;  /* 0x000000ff0600720c */ /* 0x000fe40003f86270 */
[----:B------:R-:W-:-:S05]  /*bac0*/  LOP3.LUT R0, R0, 0x3f, RZ, 0xc0, !PT ;  /* 0x0000003f00007812 */ /* 0x000fca00078ec0ff */
[----:B------:R-:W-:Y:S01]  /*bad0*/  IMAD R0, R0, R3, RZ ;  /* 0x0000000300007224 */ /* 0x000fe200078e02ff */
[----:B-----5:R-:W-:Y:S02]  /*bae0*/  LOP3.LUT R2, R2, 0x8000, R194, 0xf8, !PT ;  /* 0x0000800002027812 */ /* 0x020fe400078ef8c2 */
[----:B------:R-:W5:Y:S04]  /*baf0*/  LDL.LU R194, [R1+0x1878] ;  /* 0x0018780001c27983 */ /* 0x000f680000300800 */
[----:B------:R1:W-:Y:S04]  /*bb00*/  STL [R1+0xe48], R2 ;  /* 0x000e480201007387 */ /* 0x0003e80000100800 */
[----:B------:R-:W2:Y:S04]  /*bb10*/  LDL.LU R193, [R1+0x1874] ;  /* 0x0018740001c17983 */ /* 0x000ea80000300800 */
[----:B------:R-:W3:Y:S04]  /*bb20*/  LDL R178, [R1+0xe54] ;  /* 0x000e540001b27983 */ /* 0x000ee80000100800 */
[----:B------:R-:W5:Y:S04]  /*bb30*/  LDL.LU R192, [R1+0x1c] ;  /* 0x00001c0001c07983 */ /* 0x000f680000300800 */
[----:B------:R-:W2:Y:S04]  /*bb40*/  LDL.LU R191, [R1+0x18] ;  /* 0x0000180001bf7983 */ /* 0x000ea80000300800 */
[----:B------:R-:W2:Y:S04]  /*bb50*/  LDL.LU R252, [R1+0x14] ;  /* 0x0000140001fc7983 */ /* 0x000ea80000300800 */
[----:B------:R-:W2:Y:S04]  /*bb60*/  LDL.LU R6, [R1+0x10] ;  /* 0x0000100001067983 */ /* 0x000ea80000300800 */
[----:B-1----:R-:W2:Y:S04]  /*bb70*/  LDL.LU R2, [R1+0x4] ;  /* 0x0000040001027983 */ /* 0x002ea80000300800 */
[----:B------:R-:W3:Y:S01]  /*bb80*/  LDL R3, [R1+0x12f0] ;  /* 0x0012f00001037983 */ /* 0x000ee20000100800 */
[----:B------:R-:W-:-:S02]  /*bb90*/  @!P3 IMAD.MOV R177, RZ, RZ, -R177 ;  /* 0x000000ffffb1b224 */ /* 0x000fc400078e0ab1 */
[----:B------:R-:W-:Y:S01]  /*bba0*/  @!P5 IMAD.MOV R176, RZ, RZ, -R176 ;  /* 0x000000ffffb0d224 */ /* 0x000fe200078e0ab0 */
[----:B----4-:R-:W-:Y:S01]  /*bbb0*/  ISETP.NE.AND P5, PT, R184, RZ, PT ;  /* 0x000000ffb800720c */ /* 0x010fe20003fa5270 */
[----:B------:R1:W-:Y:S01]  /*bbc0*/  STL [R1+0x24], R0 ;  /* 0x0000240001007387 */ /* 0x0003e20000100800 */
[----:B---3--:R-:W-:Y:S02]  /*bbd0*/  ISETP.NE.AND P3, PT, R3, RZ, PT ;  /* 0x000000ff0300720c */ /* 0x008fe40003f65270 */
[----:B------:R-:W-:Y:S02]  /*bbe0*/  LOP3.LUT R3, RZ, R184, RZ, 0x33, !PT ;  /* 0x000000b8ff037212 */ /* 0x000fe400078e33ff */
[----:B------:R-:W3:Y:S01]  /*bbf0*/  LDL.LU R184, [R1+0x1870] ;  /* 0x0018700001b87983 */ /* 0x000ee20000300800 */
[----:B------:R-:W-:Y:S01]  /*bc00*/  @!P0 IMAD.MOV R251, RZ, RZ, -R251 ;  /* 0x000000fffffb8224 */ /* 0x000fe200078e0afb */
[----:B-1----:R-:W-:Y:S02]  /*bc10*/  LEA R0, P0, R0, UR8, 0x2 ;  /* 0x0000000800007c11 */ /* 0x002fe4000f8010ff */
[----:B------:R-:W-:-:S03]  /*bc20*/  ISETP.GE.AND P6, PT, R178, RZ, PT ;  /* 0x000000ffb200720c */ /* 0x000fc60003fc6270 */
[----:B------:R1:W-:Y:S04]  /*bc30*/  STL [R1+0x1854], R0 ;  /* 0x0018540001007387 */ /* 0x0003e80000100800 */
[----:B-1----:R-:W4:Y:S04]  /*bc40*/  LDL.LU R0, [R1+0x8] ;  /* 0x0000080001007983 */ /* 0x002f280000300800 */
[----:B------:R-:W4:Y:S01]  /*bc50*/  LDL.LU R178, [R1+0x186c] ;  /* 0x00186c0001b27983 */ /* 0x000f220000300800 */
[----:B---3--:R-:W-:-:S05]  /*bc60*/  SEL R184, R3, R184, !P5 ;  /* 0x000000b803b87207 */ /* 0x008fca0006800000 */
[----:B------:R1:W-:Y:S04]  /*bc70*/  STL [R1+0x28], R184 ;  /* 0x000028b801007387 */ /* 0x0003e80000100800 */
[----:B-1----:R-:W3:Y:S01]  /*bc80*/  LDL.LU R184, [R1+0x1868] ;  /* 0x0018680001b87983 */ /* 0x002ee20000300800 */
[C---:B-----5:R-:W-:Y:S02]  /*bc90*/  SEL R192, R3.reuse, R192, !P5 ;  /* 0x000000c003c07207 */ /* 0x060fe40006800000 */
[----:B---3--:R-:W-:-:S05]  /*bca0*/  SEL R184, R3, R184, !P5 ;  /* 0x000000b803b87207 */ /* 0x008fca0006800000 */
[----:B------:R1:W-:Y:S04]  /*bcb0*/  STL [R1+0x350], R184 ;  /* 0x000350b801007387 */ /* 0x0003e80000100800 */
[----:B-1----:R-:W3:Y:S01]  /*bcc0*/  LDL.LU R184, [R1+0xc] ;  /* 0x00000c0001b87983 */ /* 0x002ee20000300800 */
[C---:B--2---:R-:W-:Y:S02]  /*bcd0*/  SEL R191, R3.reuse, R191, !P5 ;  /* 0x000000bf03bf7207 */ /* 0x044fe40006800000 */
[C---:B------:R-:W-:Y:S01]  /*bce0*/  SEL R252, R3.reuse, R252, !P5 ;  /* 0x000000fc03fc7207 */ /* 0x040fe20006800000 */
[----:B------:R1:W-:Y:S01]  /*bcf0*/  STL [R1+0x20], R192 ;  /* 0x000020c001007387 */ /* 0x0003e20000100800 */
[----:B------:R-:W-:-:S03]  /*bd00*/  SEL R6, R3, R6, !P5 ;  /* 0x0000000603067207 */ /* 0x000fc60006800000 */
[----:B-1----:R-:W2:Y:S04]  /*bd10*/  LDL.LU R192, [R1+0x1864] ;  /* 0x0018640001c07983 */ /* 0x002ea80000300800 */
[----:B------:R1:W-:Y:S04]  /*bd20*/  STL [R1+0x1c], R191 ;  /* 0x00001cbf01007387 */ /* 0x0003e80000100800 */
[----:B-1----:R-:W5:Y:S04]  /*bd30*/  LDL.LU R191, [R1+0x1860] ;  /* 0x0018600001bf7983 */ /* 0x002f680000300800 */
[----:B------:R1:W-:Y:S04]  /*bd40*/  STL [R1+0x18], R252 ;  /* 0x000018fc01007387 */ /* 0x0003e80000100800 */
[----:B-1----:R-:W2:Y:S04]  /*bd50*/  LDL.LU R252, [R1+0x185c] ;  /* 0x00185c0001fc7983 */ /* 0x002ea80000300800 */
[----:B------:R1:W-:Y:S04]  /*bd60*/  STL [R1+0x14], R6 ;  /* 0x0000140601007387 */ /* 0x0003e80000100800 */
[----:B-1----:R-:W5:Y:S01]  /*bd70*/  LDL.LU R6, [R1+0x1858] ;  /* 0x0018580001067983 */ /* 0x002f620000300800 */
[----:B------:R-:W-:-:S02]  /*bd80*/  SEL R9, R3, R9, !P5 ;  /* 0x0000000903097207 */ /* 0x000fc40006800000 */
[----:B---3--:R-:W-:-:S05]  /*bd90*/  SEL R184, R3, R184, !P5 ;  /* 0x000000b803b87207 */ /* 0x008fca0006800000 */
[----:B------:R4:W-:Y:S02]  /*bda0*/  STL [R1+0x10], R184 ;  /* 0x000010b801007387 */ /* 0x0009e40000100800 */
[----:B----4-:R-:W-:-:S05]  /*bdb0*/  SEL R184, R3, R0, !P5 ;  /* 0x0000000003b87207 */ /* 0x010fca0006800000 */
[----:B------:R1:W-:Y:S02]  /*bdc0*/  STL [R1+0xc], R184 ;  /* 0x00000cb801007387 */ /* 0x0003e40000100800 */
[C---:B-1----:R-:W-:Y:S02]  /*bdd0*/  SEL R184, R3.reuse, R244, !P5 ;  /* 0x000000f403b87207 */ /* 0x042fe40006800000 */
[C---:B------:R-:W-:Y:S02]  /*bde0*/  SEL R244, R3.reuse, R186, !P5 ;  /* 0x000000ba03f47207 */ /* 0x040fe40006800000 */
[C---:B------:R-:W-:Y:S02]  /*bdf0*/  SEL R186, R3.reuse, R8, !P5 ;  /* 0x0000000803ba7207 */ /* 0x040fe40006800000 */
[C---:B------:R-:W-:Y:S01]  /*be00*/  SEL R8, R3.reuse, R10, !P5 ;  /* 0x0000000a03087207 */ /* 0x040fe20006800000 */
[----:B------:R-:W-:Y:S01]  /*be10*/  STL [R1+0x34c], R244 ;  /* 0x00034cf401007387 */ /* 0x000fe20000100800 */
[----:B------:R-:W-:-:S03]  /*be20*/  SEL R10, R3, R11, !P5 ;  /* 0x0000000b030a7207 */ /* 0x000fc60006800000 */
[----:B------:R-:W-:Y:S04]  /*be30*/  STL [R1+0x348], R186 ;  /* 0x000348ba01007387 */ /* 0x000fe80000100800 */
[----:B------:R1:W-:Y:S04]  /*be40*/  STL [R1+0x344], R9 ;  /* 0x0003440901007387 */ /* 0x0003e80000100800 */
[----:B------:R3:W-:Y:S01]  /*be50*/  STL [R1+0x340], R8 ;  /* 0x0003400801007387 */ /* 0x0007e20000100800 */
[----:B-1----:R-:W-:-:S03]  /*be60*/  SEL R9, R3, R12, !P5 ;  /* 0x0000000c03097207 */ /* 0x002fc60006800000 */
[----:B------:R1:W-:Y:S01]  /*be70*/  STL [R1+0x33c], R10 ;  /* 0x00033c0a01007387 */ /* 0x0003e20000100800 */
[----:B---3--:R-:W-:-:S03]  /*be80*/  SEL R8, R3, R13, !P5 ;  /* 0x0000000d03087207 */ /* 0x008fc60006800000 */
[----:B------:R3:W-:Y:S04]  /*be90*/  STL [R1+0x338], R9 ;  /* 0x0003380901007387 */ /* 0x0007e80000100800 */
[----:B------:R4:W-:Y:S01]  /*bea0*/  STL [R1+0x334], R8 ;  /* 0x0003340801007387 */ /* 0x0009e20000100800 */
[C---:B-1----:R-:W-:Y:S02]  /*beb0*/  SEL R10, R3.reuse, R14, !P5 ;  /* 0x0000000e030a7207 */ /* 0x042fe40006800000 */
[----:B---3--:R-:W-:-:S03]  /*bec0*/  SEL R9, R3, R15, !P5 ;  /* 0x0000000f03097207 */ /* 0x008fc60006800000 */
[----:B------:R1:W-:Y:S01]  /*bed0*/  STL [R1+0x330], R10 ;  /* 0x0003300a01007387 */ /* 0x0003e20000100800 */
[----:B----4-:R-:W-:-:S03]  /*bee0*/  SEL R8, R3, R16, !P5 ;  /* 0x0000001003087207 */ /* 0x010fc60006800000 */
        /* <DEDUP_REMOVED lines=87> */
[C---:B---3--:R-:W-:Y:S02]  /*c460*/  SEL R9, R3.reuse, R69, !P5 ;  /* 0x0000004503097207 */ /* 0x048fe40006800000 */
[----:B----4-:R-:W-:-:S03]  /*c470*/  SEL R8, R3, R70, !P5 ;  /* 0x0000004603087207 */ /* 0x010fc60006800000 */
[----:B------:R1:W-:Y:S04]  /*c480*/  STL [R1+0x258], R9 ;  /* 0x0002580901007387 */ /* 0x0003e80000100800 */
        /* <DEDUP_REMOVED lines=13> */
[----:B------:R4:W-:Y:S04]  /*c560*/  STL [R1+0x238], R10 ;  /* 0x0002380a01007387 */ /* 0x0009e80000100800 */
[----:B------:R-:W2:Y:S01]  /*c570*/  LDL R244, [R1+0x12f0] ;  /* 0x0012f00001f47983 */ /* 0x000ea20000100800 */
[C---:B-1----:R-:W-:Y:S02]  /*c580*/  SEL R9, R3.reuse, R78, !P5 ;  /* 0x0000004e03097207 */ /* 0x042fe40006800000 */
[----:B---3--:R-:W-:Y:S01]  /*c590*/  SEL R8, R3, R79, !P5 ;  /* 0x0000004f03087207 */ /* 0x008fe20006800000 */
[----:B------:R-:W-:-:S02]  /*c5a0*/  @!P6 IMAD.MOV R178, RZ, RZ, -R178 ;  /* 0x000000ffffb2e224 */ /* 0x000fc400078e0ab2 */
[----:B------:R1:W-:Y:S01]  /*c5b0*/  STL [R1+0x234], R9 ;  /* 0x0002340901007387 */ /* 0x0003e20000100800 */
[----:B------:R-:W-:-:S03]  /*c5c0*/  @!P4 IADD3 R7, -R7, RZ, RZ ;  /* 0x000000ff0707c210 */ /* 0x000fc60007ffe1ff */
[----:B------:R-:W3:Y:S01]  /*c5d0*/  LDL.LU R15, [R1+0x24] ;  /* 0x00002400010f7983 */ /* 0x000ee20000300800 */
[----:B------:R-:W-:-:S03]  /*c5e0*/  SEL R0, R3, R2, !P5 ;  /* 0x0000000203007207 */ /* 0x000fc60006800000 */
[----:B------:R5:W-:Y:S04]  /*c5f0*/  STL [R1+0x230], R8 ;  /* 0x0002300801007387 */ /* 0x000be80000100800 */
[----:B------:R-:W3:Y:S04]  /*c600*/  LDL.LU R14, [R1+0x28] ;  /* 0x00002800010e7983 */ /* 0x000ee80000300800 */
[----:B------:R-:W3:Y:S01]  /*c610*/  LDL.LU R13, [R1+0x20] ;  /* 0x00002000010d7983 */ /* 0x000ee20000300800 */
[----:B------:R-:W-:-:S03]  /*c620*/  SEL R34, R3, R7, !P5 ;  /* 0x0000000703227207 */ /* 0x000fc60006800000 */
[----:B------:R-:W3:Y:S04]  /*c630*/  LDL.LU R12, [R1+0x1c] ;  /* 0x00001c00010c7983 */ /* 0x000ee80000300800 */
[----:B------:R-:W3:Y:S04]  /*c640*/  LDL.LU R11, [R1+0x18] ;  /* 0x00001800010b7983 */ /* 0x000ee80000300800 */
[----:B----4-:R-:W4:Y:S04]  /*c650*/  LDL.LU R10, [R1+0x14] ;  /* 0x00001400010a7983 */ /* 0x010f280000300800 */
[----:B-1----:R-:W4:Y:S04]  /*c660*/  LDL.LU R9, [R1+0x10] ;  /* 0x0000100001097983 */ /* 0x002f280000300800 */
[----:B-----5:R-:W5:Y:S01]  /*c670*/  LDL.LU R8, [R1+0xc] ;  /* 0x00000c0001087983 */ /* 0x020f620000300800 */
[----:B--2---:R-:W-:-:S05]  /*c680*/  @!P3 LOP3.LUT R178, RZ, R244, RZ, 0x33, !PT ;  /* 0x000000f4ffb2b212 */ /* 0x004fca00078e33ff */
[----:B------:R-:W-:Y:S01]  /*c690*/  IMAD R178, R178, UR4, RZ ;  /* 0x00000004b2b27c24 */ /* 0x000fe2000f8e02ff */
[----:B------:R-:W-:Y:S02]  /*c6a0*/  ULDC UR4, c[0x0][0x240] ;  /* 0x0000900000047ab9 */ /* 0x000fe40000000800 */
[----:B------:R-:W-:Y:S02]  /*c6b0*/  IMAD R7, R0, UR4, RZ ;  /* 0x0000000400077c24 */ /* 0x000fe4000f8e02ff */
[----:B------:R-:W2:Y:S01]  /*c6c0*/  LDL.LU R0, [R1+0x1854] ;  /* 0x0018540001007983 */ /* 0x000ea20000300800 */
[----:B------:R-:W-:Y:S02]  /*c6d0*/  @!P2 IMAD.MOV R4, RZ, RZ, -R4 ;  /* 0x000000ffff04a224 */ /* 0x000fe400078e0a04 */
[----:B------:R-:W-:Y:S01]  /*c6e0*/  @!P1 IMAD.MOV R5, RZ, RZ, -R5 ;  /* 0x000000ffff059224 */ /* 0x000fe200078e0a05 */
[C---:B------:R-:W-:Y:S02]  /*c6f0*/  SEL R2, R3.reuse, R6, !P5 ;  /* 0x0000000603027207 */ /* 0x040fe40006800000 */
[C---:B------:R-:W-:Y:S01]  /*c700*/  SEL R6, R3.reuse, R252, !P5 ;  /* 0x000000fc03067207 */ /* 0x040fe20006800000 */
[----:B---3--:R-:W-:Y:S01]  /*c710*/  IMAD R14, R14, UR4, RZ ;  /* 0x000000040e0e7c24 */ /* 0x008fe2000f8e02ff */
[----:B------:R-:W-:-:S02]  /*c720*/  SEL R51, R3, R63, !P5 ;  /* 0x0000003f03337207 */ /* 0x000fc40006800000 */
[C---:B------:R-:W-:Y:S02]  /*c730*/  SEL R252, R3.reuse, R191, !P5 ;  /* 0x000000bf03fc7207 */ /* 0x040fe40006800000 */
[C---:B------:R-:W-:Y:S02]  /*c740*/  SEL R35, R3.reuse, R59, !P5 ;  /* 0x0000003b03237207 */ /* 0x040fe40006800000 */
[C---:B------:R-:W-:Y:S02]  /*c750*/  SEL R39, R3.reuse, R60, !P5 ;  /* 0x0000003c03277207 */ /* 0x040fe40006800000 */
[C---:B------:R-:W-:Y:S02]  /*c760*/  SEL R47, R3.reuse, R62, !P5 ;  /* 0x0000003e032f7207 */ /* 0x040fe40006800000 */
[C---:B------:R-:W-:Y:S02]  /*c770*/  SEL R55, R3.reuse, R64, !P5 ;  /* 0x0000004003377207 */ /* 0x040fe40006800000 */
        /* <DEDUP_REMOVED lines=173> */
[----:B------:R-:W-:Y:S02]  /*d250*/  SEL R33, R3, R5, !P5 ;  /* 0x0000000503217207 */ /* 0x000fe40006800000 */
[----:B------:R-:W-:-:S02]  /*d260*/  LEA.HI.X.SX32 R3, R15, UR9, 0x2, P0 ;  /* 0x000000090f037c11 */ /* 0x000fc400080f16ff */
[----:B--2---:R-:W-:Y:S01]  /*d270*/  LEA R16, P0, R14, R0, 0x2 ;  /* 0x000000000e107211 */ /* 0x004fe200078010ff */
[----:B------:R-:W-:-:S03]  /*d280*/  IMAD R13, R13, UR4, RZ ;  /* 0x000000040d0d7c24 */ /* 0x000fc6000f8e02ff */
[----:B------:R-:W-:Y:S01]  /*d290*/  LEA.HI.X.SX32 R17, R14, R3, 0x2, P0 ;  /* 0x000000030e117211 */ /* 0x000fe200000f16ff */
[----:B------:R-:W-:Y:S02]  /*d2a0*/  IMAD R5, R2, UR4, RZ ;  /* 0x0000000402057c24 */ /* 0x000fe4000f8e02ff */
[----:B------:R-:W-:Y:S01]  /*d2b0*/  IMAD R12, R12, UR4, RZ ;  /* 0x000000040c0c7c24 */ /* 0x000fe2000f8e02ff */
[----:B------:R-:W2:Y:S01]  /*d2c0*/  LDL.LU R2, [R1+0x1850] ;  /* 0x0018500001027983 */ /* 0x000ea20000300800 */
[----:B------:R-:W-:-:S03]  /*d2d0*/  IMAD R4, R6, UR4, RZ ;  /* 0x0000000406047c24 */ /* 0x000fc6000f8e02ff */
[----:B------:R-:W3:Y:S01]  /*d2e0*/  LDL.LU R6, [R1+0x184c] ;  /* 0x00184c0001067983 */ /* 0x000ee20000300800 */
[----:B------:R-:W-:-:S03]  /*d2f0*/  IMAD R11, R11, UR4, RZ ;  /* 0x000000040b0b7c24 */ /* 0x000fc6000f8e02ff */
[----:B------:R1:W-:Y:S01]  /*d300*/  STL.64 [R1+0x218], R16 ;  /* 0x0002181001007387 */ /* 0x0003e20000100a00 */
[----:B----4-:R-:W-:Y:S01]  /*d310*/  IMAD R10, R10, UR4, RZ ;  /* 0x000000040a0a7c24 */ /* 0x010fe2000f8e02ff */
[-C--:B------:R-:W-:Y:S01]  /*d320*/  LEA R18, P5, R12, R0.reuse, 0x2 ;  /* 0x000000000c127211 */ /* 0x080fe200078a10ff */
[----:B------:R-:W-:Y:S01]  /*d330*/  IMAD R9, R9, UR4, RZ ;  /* 0x0000000409097c24 */ /* 0x000fe2000f8e02ff */
[----:B------:R-:W-:Y:S01]  /*d340*/  LEA R244, P1, R178, UR6, 0x2 ;  /* 0x00000006b2f47c11 */ /* 0x000fe2000f8210ff */
[----:B-----5:R-:W-:Y:S01]  /*d350*/  IMAD R8, R8, UR4, RZ ;  /* 0x0000000408087c24 */ /* 0x020fe2000f8e02ff */
[-C--:B------:R-:W-:Y:S02]  /*d360*/  LEA R22, P4, R11, R0.reuse, 0x2 ;  /* 0x000000000b167211 */ /* 0x080fe400078810ff */
[----:B-1----:R-:W-:Y:S02]  /*d370*/  LEA R16, P6, R13, R0, 0x2 ;  /* 0x000000000d107211 */ /* 0x002fe400078c10ff */
[----:B------:R-:W-:-:S02]  /*d380*/  LEA.HI.X.SX32 R19, R12, R3, 0x2, P5 ;  /* 0x000000030c137211 */ /* 0x000fc400028f16ff */
[-C--:B------:R-:W-:Y:S02]  /*d390*/  LEA.HI.X.SX32 R17, R13, R3.reuse, 0x2, P6 ;  /* 0x000000030d117211 */ /* 0x080fe400030f16ff */
[-C--:B------:R-:W-:Y:S02]  /*d3a0*/  LEA R20, P3, R10, R0.reuse, 0x2 ;  /* 0x000000000a147211 */ /* 0x080fe400078610ff */
[----:B------:R-:W-:Y:S01]  /*d3b0*/  LEA.HI.X.SX32 R245, R178, UR7, 0x2, P1 ;  /* 0x00000007b2f57c11 */ /* 0x000fe200088f16ff */
[----:B------:R1:W-:Y:S01]  /*d3c0*/  STL.64 [R1+0x210], R16 ;  /* 0x0002101001007387 */ /* 0x0003e20000100a00 */
[-C--:B------:R-:W-:Y:S02]  /*d3d0*/  LEA R28, P2, R9, R0.reuse, 0x2 ;  /* 0x00000000091c7211 */ /* 0x080fe400078410ff */
[-C--:B------:R-:W-:Y:S01]  /*d3e0*/  LEA R26, P1, R8, R0.reuse, 0x2 ;  /* 0x00000000081a7211 */ /* 0x080fe200078210ff */
[----:B------:R-:W-:Y:S01]  /*d3f0*/  IMAD R252, R252, UR4, RZ ;  /* 0x00000004fcfc7c24 */ /* 0x000fe2000f8e02ff */
[-C--:B------:R-:W-:Y:S01]  /*d400*/  LEA.HI.X.SX32 R23, R11, R3.reuse, 0x2, P4 ;  /* 0x000000030b177211 */ /* 0x080fe200020f16ff */
[----:B------:R4:W-:Y:S01]  /*d410*/  STL.64 [R1+0x208], R18 ;  /* 0x0002081201007387 */ /* 0x0009e20000100a00 */
[----:B------:R-:W-:Y:S01]  /*d420*/  LEA R24, P0, R7, R0, 0x2 ;  /* 0x0000000007187211 */ /* 0x000fe200078010ff */
[----:B------:R-:W-:Y:S01]  /*d430*/  IMAD R193, R193, UR4, RZ ;  /* 0x00000004c1c17c24 */ /* 0x000fe2000f8e02ff */
[----:B------:R-:W-:-:S02]  /*d440*/  LEA.HI.X.SX32 R21, R10, R3, 0x2, P3 ;  /* 0x000000030a157211 */ /* 0x000fc400018f16ff */
[-C--:B-1----:R-:W-:Y:S01]  /*d450*/  LEA R16, P6, R5, R0.reuse, 0x2 ;  /* 0x0000000005107211 */ /* 0x082fe200078c10ff */
[----:B------:R-:W-:Y:S01]  /*d460*/  IMAD R192, R192, UR4, RZ ;  /* 0x00000004c0c07c24 */ /* 0x000fe2000f8e02ff */
[-C--:B------:R-:W-:Y:S01]  /*d470*/  LEA.HI.X.SX32 R29, R9, R3.reuse, 0x2, P2 ;  /* 0x00000003091d7211 */ /* 0x080fe200010f16ff */
[----:B------:R-:W-:Y:S01]  /*d480*/  IMAD R194, R194, UR4, RZ ;  /* 0x00000004c2c27c24 */ /* 0x000fe2000f8e02ff */
[-C--:B------:R-:W-:Y:S02]  /*d490*/  LEA.HI.X.SX32 R27, R8, R3.reuse, 0x2, P1 ;  /* 0x00000003081b7211 */ /* 0x080fe400008f16ff */
[-C--:B----4-:R-:W-:Y:S01]  /*d4a0*/  LEA R18, P5, R4, R0.reuse, 0x2 ;  /* 0x0000000004127211 */ /* 0x090fe200078a10ff */
[----:B------:R-:W-:Y:S01]  /*d4b0*/  IMAD R195, R195, UR4, RZ ;  /* 0x00000004c3c37c24 */ /* 0x000fe2000f8e02ff */
[-C--:B------:R-:W-:Y:S01]  /*d4c0*/  LEA.HI.X.SX32 R17, R5, R3.reuse, 0x2, P6 ;  /* 0x0000000305117211 */ /* 0x080fe200030f16ff */
[----:B------:R1:W-:Y:S01]  /*d4d0*/  STL.64 [R1+0x200], R22 ;  /* 0x0002001601007387 */ /* 0x0003e20000100a00 */
[-C--:B------:R-:W-:Y:S01]  /*d4e0*/  LEA.HI.X.SX32 R25, R7, R3.reuse, 0x2, P0 ;  /* 0x0000000307197211 */ /* 0x080fe200000f16ff */
[----:B------:R-:W-:Y:S01]  /*d4f0*/  IMAD R196, R196, UR4, RZ ;  /* 0x00000004c4c47c24 */ /* 0x000fe2000f8e02ff */
[----:B------:R-:W-:Y:S01]  /*d500*/  LEA.HI.X.SX32 R19, R4, R3, 0x2, P5 ;  /* 0x0000000304137211 */ /* 0x000fe200028f16ff */
[----:B------:R4:W-:Y:S01]  /*d510*/  STL.64 [R1+0x1f8], R20 ;  /* 0x0001f81401007387 */ /* 0x0009e20000100a00 */
[----:B------:R-:W-:Y:S01]  /*d520*/  IMAD R197, R197, UR4, RZ ;  /* 0x00000004c5c57c24 */ /* 0x000fe2000f8e02ff */
[-C--:B------:R-:W-:Y:S01]  /*d530*/  LEA R10, P2, R193, R0.reuse, 0x2 ;  /* 0x00000000c10a7211 */ /* 0x080fe200078410ff */
[----:B------:R-:W-:Y:S01]  /*d540*/  IMAD R198, R198, UR4, RZ ;  /* 0x00000004c6c67c24 */ /* 0x000fe2000f8e02ff */
[----:B------:R-:W-:Y:S01]  /*d550*/  STL.64 [R1+0x1f0], R28 ;  /* 0x0001f01c01007387 */ /* 0x000fe20000100a00 */
[----:B------:R-:W-:Y:S01]  /*d560*/  IMAD R199, R199, UR4, RZ ;  /* 0x00000004c7c77c24 */ /* 0x000fe2000f8e02ff */
[----:B-1----:R-:W-:-:S02]  /*d570*/  LEA R22, P4, R252, R0, 0x2 ;  /* 0x00000000fc167211 */ /* 0x002fc400078810ff */
[----:B------:R-:W-:Y:S01]  /*d580*/  STL.64 [R1+0x1e8], R26 ;  /* 0x0001e81a01007387 */ /* 0x000fe20000100a00 */
[-C--:B------:R-:W-:Y:S02]  /*d590*/  LEA R12, P1, R194, R0.reuse, 0x2 ;  /* 0x00000000c20c7211 */ /* 0x080fe400078210ff */
[-C--:B----4-:R-:W-:Y:S01]  /*d5a0*/  LEA R20, P3, R192, R0.reuse, 0x2 ;  /* 0x00000000c0147211 */ /* 0x090fe200078610ff */
[----:B------:R1:W-:Y:S01]  /*d5b0*/  STL.64 [R1+0x1d8], R16 ;  /* 0x0001d81001007387 */ /* 0x0003e20000100a00 */
[-C--:B------:R-:W-:Y:S02]  /*d5c0*/  LEA R14, P0, R195, R0.reuse, 0x2 ;  /* 0x00000000c30e7211 */ /* 0x080fe400078010ff */
[-C--:B------:R-:W-:Y:S01]  /*d5d0*/  LEA.HI.X.SX32 R23, R252, R3.reuse, 0x2, P4 ;  /* 0x00000003fc177211 */ /* 0x080fe200020f16ff */
[----:B------:R-:W-:Y:S01]  /*d5e0*/  STL.64 [R1+0x1e0], R24 ;  /* 0x0001e01801007387 */ /* 0x000fe20000100a00 */
[-C--:B------:R-:W-:Y:S01]  /*d5f0*/  LEA.HI.X.SX32 R11, R193, R3.reuse, 0x2, P2 ;  /* 0x00000003c10b7211 */ /* 0x080fe200010f16ff */
[----:B------:R-:W-:Y:S01]  /*d600*/  IMAD R200, R200, UR4, RZ ;  /* 0x00000004c8c87c24 */ /* 0x000fe2000f8e02ff */
[----:B------:R-:W-:Y:S01]  /*d610*/  LEA.HI.X.SX32 R21, R192, R3, 0x2, P3 ;  /* 0x00000003c0157211 */ /* 0x000fe200018f16ff */
[----:B------:R4:W-:Y:S01]  /*d620*/  STL.64 [R1+0x1d0], R18 ;  /* 0x0001d01201007387 */ /* 0x0009e20000100a00 */
[----:B------:R-:W-:-:S02]  /*d630*/  LEA R8, P4, R198, R0, 0x2 ;  /* 0x00000000c6087211 */ /* 0x000fc400078810ff */
[-C--:B-1----:R-:W-:Y:S01]  /*d640*/  LEA R16, P6, R196, R0.reuse, 0x2 ;  /* 0x00000000c4107211 */ /* 0x082fe200078c10ff */
[----:B------:R-:W-:Y:S01]  /*d650*/  IMAD R201, R201, UR4, RZ ;  /* 0x00000004c9c97c24 */ /* 0x000fe2000f8e02ff */
[-C--:B------:R-:W-:Y:S01]  /*d660*/  LEA.HI.X.SX32 R13, R194, R3.reuse, 0x2, P1 ;  /* 0x00000003c20d7211 */ /* 0x080fe200008f16ff */
[----:B------:R-:W-:Y:S01]  /*d670*/  IMAD R202, R202, UR4, RZ ;  /* 0x00000004caca7c24 */ /* 0x000fe2000f8e02ff */
[-C--:B------:R-:W-:Y:S01]  /*d680*/  LEA R4, P3, R199, R0.reuse, 0x2 ;  /* 0x00000000c7047211 */ /* 0x080fe200078610ff */
[----:B------:R-:W-:Y:S01]  /*d690*/  STL.64 [R1+0x1c8], R22 ;  /* 0x0001c81601007387 */ /* 0x000fe20000100a00 */
[-C--:B------:R-:W-:Y:S02]  /*d6a0*/  LEA.HI.X.SX32 R15, R195, R3.reuse, 0x2, P0 ;  /* 0x00000003c30f7211 */ /* 0x080fe400000f16ff */
[-C--:B----4-:R-:W-:Y:S01]  /*d6b0*/  LEA R18, P5, R197, R0.reuse, 0x2 ;  /* 0x00000000c5127211 */ /* 0x090fe200078a10ff */
[----:B------:R-:W-:Y:S01]  /*d6c0*/  IMAD R203, R203, UR4, RZ ;  /* 0x00000004cbcb7c24 */ /* 0x000fe2000f8e02ff */
[-C--:B------:R-:W-:Y:S01]  /*d6d0*/  LEA.HI.X.SX32 R17, R196, R3.reuse, 0x2, P6 ;  /* 0x00000003c4117211 */ /* 0x080fe200030f16ff */
[----:B------:R1:W-:Y:S01]  /*d6e0*/  STL.64 [R1+0x1b8], R10 ;  /* 0x0001b80a01007387 */ /* 0x0003e20000100a00 */
[-C--:B------:R-:W-:Y:S01]  /*d6f0*/  LEA.HI.X.SX32 R19, R197, R3.reuse, 0x2, P5 ;  /* 0x00000003c5137211 */ /* 0x080fe200028f16ff */
[----:B------:R-:W-:Y:S01]  /*d700*/  IMAD R204, R204, UR4, RZ ;  /* 0x00000004cccc7c24 */ /* 0x000fe2000f8e02ff */
[-C--:B------:R-:W-:Y:S01]  /*d710*/  LEA.HI.X.SX32 R9, R198, R3.reuse, 0x2, P4 ;  /* 0x00000003c6097211 */ /* 0x080fe200020f16ff */
[----:B------:R-:W-:Y:S01]  /*d720*/  STL.64 [R1+0x1c0], R20 ;  /* 0x0001c01401007387 */ /* 0x000fe20000100a00 */
[----:B------:R-:W-:Y:S01]  /*d730*/  IMAD R205, R205, UR4, RZ ;  /* 0x00000004cdcd7c24 */ /* 0x000fe2000f8e02ff */
[----:B------:R-:W-:Y:S01]  /*d740*/  LEA.HI.X.SX32 R5, R199, R3, 0x2, P3 ;  /* 0x00000003c7057211 */ /* 0x000fe200018f16ff */
[----:B------:R-:W-:Y:S01]  /*d750*/  IMAD R206, R206, UR4, RZ ;  /* 0x00000004cece7c24 */ /* 0x000fe2000f8e02ff */
[----:B------:R4:W-:Y:S01]  /*d760*/  STL.64 [R1+0x1b0], R12 ;  /* 0x0001b00c01007387 */ /* 0x0009e20000100a00 */
[----:B-1----:R-:W-:-:S03]  /*d770*/  LEA R10, P2, R200, R0, 0x2 ;  /* 0x00000000c80a7211 */ /* 0x002fc600078410ff */
[----:B------:R1:W-:Y:S01]  /*d780*/  STL.64 [R1+0x1a8], R14 ;  /* 0x0001a80e01007387 */ /* 0x0003e20000100a00 */
[----:B------:R-:W-:-:S03]  /*d790*/  IMAD R207, R207, UR4, RZ ;  /* 0x00000004cfcf7c24 */ /* 0x000fc6000f8e02ff */
[----:B------:R5:W-:Y:S01]  /*d7a0*/  STL.64 [R1+0x1a0], R16 ;  /* 0x0001a01001007387 */ /* 0x000be20000100a00 */
[----:B----4-:R-:W-:-:S03]  /*d7b0*/  LEA R12, P1, R201, R0, 0x2 ;  /* 0x00000000c90c7211 */ /* 0x010fc600078210ff */
[----:B------:R4:W-:Y:S01]  /*d7c0*/  STL.64 [R1+0x198], R18 ;  /* 0x0001981201007387 */ /* 0x0009e20000100a00 */
[-C--:B------:R-:W-:Y:S02]  /*d7d0*/  LEA.HI.X.SX32 R11, R200, R3.reuse, 0x2, P2 ;  /* 0x00000003c80b7211 */ /* 0x080fe400010f16ff */
[-C--:B-1----:R-:W-:Y:S01]  /*d7e0*/  LEA R14, P0, R202, R0.reuse, 0x2 ;  /* 0x00000000ca0e7211 */ /* 0x082fe200078010ff */
[----:B------:R1:W-:Y:S01]  /*d7f0*/  STL.64 [R1+0x190], R8 ;  /* 0x0001900801007387 */ /* 0x0003e20000100a00 */
[-C--:B------:R-:W-:Y:S02]  /*d800*/  LEA.HI.X.SX32 R13, R201, R3.reuse, 0x2, P1 ;  /* 0x00000003c90d7211 */ /* 0x080fe400008f16ff */
[-C--:B-----5:R-:W-:Y:S01]  /*d810*/  LEA R16, P6, R203, R0.reuse, 0x2 ;  /* 0x00000000cb107211 */ /* 0x0a0fe200078c10ff */
[----:B------:R5:W-:Y:S01]  /*d820*/  STL.64 [R1+0x188], R4 ;  /* 0x0001880401007387 */ /* 0x000be20000100a00 */
[----:B------:R-:W-:Y:S01]  /*d830*/  IMAD R208, R208, UR4, RZ ;  /* 0x00000004d0d07c24 */ /* 0x000fe2000f8e02ff */
[----:B----4-:R-:W-:Y:S01]  /*d840*/  LEA R18, P5, R204, R0, 0x2 ;  /* 0x00000000cc127211 */ /* 0x010fe200078a10ff */
[----:B------:R-:W-:Y:S01]  /*d850*/  IMAD R209, R209, UR4, RZ ;  /* 0x00000004d1d17c24 */ /* 0x000fe2000f8e02ff */
[----:B------:R-:W-:-:S02]  /*d860*/  LEA.HI.X.SX32 R15, R202, R3, 0x2, P0 ;  /* 0x00000003ca0f7211 */ /* 0x000fc400000f16ff */
[-C--:B-1----:R-:W-:Y:S01]  /*d870*/  LEA R8, P4, R205, R0.reuse, 0x2 ;  /* 0x00000000cd087211 */ /* 0x082fe200078810ff */
[----:B------:R-:W-:Y:S01]  /*d880*/  IMAD R210, R210, UR4, RZ ;  /* 0x00000004d2d27c24 */ /* 0x000fe2000f8e02ff */
[-C--:B------:R-:W-:Y:S02]  /*d890*/  LEA.HI.X.SX32 R17, R203, R3.reuse, 0x2, P6 ;  /* 0x00000003cb117211 */ /* 0x080fe400030f16ff */
[----:B-----5:R-:W-:Y:S01]  /*d8a0*/  LEA R4, P3, R206, R0, 0x2 ;  /* 0x00000000ce047211 */ /* 0x020fe200078610ff */
[----:B------:R-:W-:Y:S01]  /*d8b0*/  IMAD R211, R211, UR4, RZ ;  /* 0x00000004d3d37c24 */ /* 0x000fe2000f8e02ff */
[-C--:B------:R-:W-:Y:S01]  /*d8c0*/  LEA.HI.X.SX32 R19, R204, R3.reuse, 0x2, P5 ;  /* 0x00000003cc137211 */ /* 0x080fe200028f16ff */
[----:B------:R1:W-:Y:S01]  /*d8d0*/  STL.64 [R1+0x180], R10 ;  /* 0x0001800a01007387 */ /* 0x0003e20000100a00 */
[-C--:B------:R-:W-:Y:S01]  /*d8e0*/  LEA.HI.X.SX32 R9, R205, R3.reuse, 0x2, P4 ;  /* 0x00000003cd097211 */ /* 0x080fe200020f16ff */
[----:B------:R-:W-:Y:S01]  /*d8f0*/  IMAD R212, R212, UR4, RZ ;  /* 0x00000004d4d47c24 */ /* 0x000fe2000f8e02ff */
[----:B------:R-:W-:Y:S01]  /*d900*/  LEA.HI.X.SX32 R5, R206, R3, 0x2, P3 ;  /* 0x00000003ce057211 */ /* 0x000fe200018f16ff */
[----:B------:R4:W-:Y:S01]  /*d910*/  STL.64 [R1+0x178], R12 ;  /* 0x0001780c01007387 */ /* 0x0009e20000100a00 */
[----:B------:R-:W-:-:S03]  /*d920*/  IMAD R213, R213, UR4, RZ ;  /* 0x00000004d5d57c24 */ /* 0x000fc6000f8e02ff */
[----:B------:R5:W-:Y:S01]  /*d930*/  STL.64 [R1+0x170], R14 ;  /* 0x0001700e01007387 */ /* 0x000be20000100a00 */
[----:B-1----:R-:W-:-:S03]  /*d940*/  LEA R10, P2, R207, R0, 0x2 ;  /* 0x00000000cf0a7211 */ /* 0x002fc600078410ff */
[----:B------:R1:W-:Y:S01]  /*d950*/  STL.64 [R1+0x168], R16 ;  /* 0x0001681001007387 */ /* 0x0003e20000100a00 */
[----:B----4-:R-:W-:-:S03]  /*d960*/  LEA R12, P1, R208, R0, 0x2 ;  /* 0x00000000d00c7211 */ /* 0x010fc600078210ff */
[----:B------:R4:W-:Y:S01]  /*d970*/  STL.64 [R1+0x160], R18 ;  /* 0x0001601201007387 */ /* 0x0009e20000100a00 */
[-C--:B------:R-:W-:Y:S02]  /*d980*/  LEA.HI.X.SX32 R11, R207, R3.reuse, 0x2, P2 ;  /* 0x00000003cf0b7211 */ /* 0x080fe400010f16ff */
[-C--:B-----5:R-:W-:Y:S01]  /*d990*/  LEA R14, P0, R209, R0.reuse, 0x2 ;  /* 0x00000000d10e7211 */ /* 0x0a0fe200078010ff */
[----:B------:R5:W-:Y:S01]  /*d9a0*/  STL.64 [R1+0x158], R8 ;  /* 0x0001580801007387 */ /* 0x000be20000100a00 */
[----:B------:R-:W-:Y:S01]  /*d9b0*/  IMAD R214, R214, UR4, RZ ;  /* 0x00000004d6d67c24 */ /* 0x000fe2000f8e02ff */
[-C--:B------:R-:W-:Y:S02]  /*d9c0*/  LEA.HI.X.SX32 R13, R208, R3.reuse, 0x2, P1 ;  /* 0x00000003d00d7211 */ /* 0x080fe400008f16ff */
[-C--:B-1----:R-:W-:Y:S01]  /*d9d0*/  LEA R16, P6, R210, R0.reuse, 0x2 ;  /* 0x00000000d2107211 */ /* 0x082fe200078c10ff */
[----:B------:R1:W-:Y:S01]  /*d9e0*/  STL.64 [R1+0x150], R4 ;  /* 0x0001500401007387 */ /* 0x0003e20000100a00 */
[----:B------:R-:W-:Y:S01]  /*d9f0*/  IMAD R215, R215, UR4, RZ ;  /* 0x00000004d7d77c24 */ /* 0x000fe2000f8e02ff */
[----:B----4-:R-:W-:Y:S01]  /*da00*/  LEA R18, P5, R211, R0, 0x2 ;  /* 0x00000000d3127211 */ /* 0x010fe200078a10ff */
[----:B------:R-:W-:Y:S01]  /*da10*/  IMAD R216, R216, UR4, RZ ;  /* 0x00000004d8d87c24 */ /* 0x000fe2000f8e02ff */
[----:B------:R-:W-:-:S02]  /*da20*/  LEA.HI.X.SX32 R15, R209, R3, 0x2, P0 ;  /* 0x00000003d10f7211 */ /* 0x000fc400000f16ff */
[-C--:B-----5:R-:W-:Y:S01]  /*da30*/  LEA R8, P4, R212, R0.reuse, 0x2 ;  /* 0x00000000d4087211 */ /* 0x0a0fe200078810ff */
[----:B------:R-:W-:Y:S01]  /*da40*/  IMAD R217, R217, UR4, RZ ;  /* 0x00000004d9d97c24 */ /* 0x000fe2000f8e02ff */
[-C--:B------:R-:W-:Y:S02]  /*da50*/  LEA.HI.X.SX32 R17, R210, R3.reuse, 0x2, P6 ;  /* 0x00000003d2117211 */ /* 0x080fe400030f16ff */
[----:B-1----:R-:W-:Y:S01]  /*da60*/  LEA R4, P3, R213, R0, 0x2 ;  /* 0x00000000d5047211 */ /* 0x002fe200078610ff */
        /* <DEDUP_REMOVED lines=126> */
[CC--:B-----5:R-:W-:Y:S01]  /*e250*/  LEA R14, P0, R184.reuse, R0.reuse, 0x2 ;  /* 0x00000000b80e7211 */ /* 0x0e0fe200078010ff */
[----:B------:R5:W-:Y:S01]  /*e260*/  STL.64 [R1+0x40], R8 ;  /* 0x0000400801007387 */ /* 0x000be20000100a00 */
[-C--:B------:R-:W-:Y:S02]  /*e270*/  LEA.HI.X.SX32 R13, R243, R3.reuse, 0x2, P1 ;  /* 0x00000003f30d7211 */ /* 0x080fe400008f16ff */
[-C--:B-1----:R-:W-:Y:S01]  /*e280*/  LEA R16, P6, R191, R0.reuse, 0x2 ;  /* 0x00000000bf107211 */ /* 0x082fe200078c10ff */
[----:B------:R1:W-:Y:S01]  /*e290*/  STL.64 [R1+0x38], R4 ;  /* 0x0000380401007387 */ /* 0x0003e20000100a00 */
[----:B------:R-:W-:Y:S02]  /*e2a0*/  LEA.HI.X.SX32 R15, R184, R3, 0x2, P0 ;  /* 0x00000003b80f7211 */ /* 0x000fe400000f16ff */
[----:B----4-:R-:W-:-:S02]  /*e2b0*/  LEA R18, P5, R246, R0, 0x2 ;  /* 0x00000000f6127211 */ /* 0x010fc400078a10ff */
[-C--:B------:R-:W-:Y:S02]  /*e2c0*/  LEA.HI.X.SX32 R17, R191, R3.reuse, 0x2, P6 ;  /* 0x00000003bf117211 */ /* 0x080fe400030f16ff */
[CC--:B-----5:R-:W-:Y:S01]  /*e2d0*/  LEA R8, P4, R247.reuse, R0.reuse, 0x2 ;  /* 0x00000000f7087211 */ /* 0x0e0fe200078810ff */
[----:B------:R4:W-:Y:S01]  /*e2e0*/  STL.64 [R1+0x30], R10 ;  /* 0x0000300a01007387 */ /* 0x0009e20000100a00 */
[-C--:B------:R-:W-:Y:S02]  /*e2f0*/  LEA.HI.X.SX32 R19, R246, R3.reuse, 0x2, P5 ;  /* 0x00000003f6137211 */ /* 0x080fe400028f16ff */
[C---:B-1----:R-:W-:Y:S01]  /*e300*/  LEA R4, P3, R248.reuse, R0, 0x2 ;  /* 0x00000000f8047211 */ /* 0x042fe200078610ff */
[----:B------:R1:W-:Y:S01]  /*e310*/  STL.64 [R1+0x28], R12 ;  /* 0x0000280c01007387 */ /* 0x0003e20000100a00 */
[-C--:B------:R-:W-:Y:S02]  /*e320*/  LEA.HI.X.SX32 R9, R247, R3.reuse, 0x2, P4 ;  /* 0x00000003f7097211 */ /* 0x080fe400020f16ff */
[----:B------:R-:W-:Y:S01]  /*e330*/  LEA.HI.X.SX32 R5, R248, R3, 0x2, P3 ;  /* 0x00000003f8057211 */ /* 0x000fe200018f16ff */
[----:B------:R5:W-:Y:S04]  /*e340*/  STL.64 [R1+0x20], R14 ;  /* 0x0000200e01007387 */ /* 0x000be80000100a00 */
[----:B------:R2:W-:Y:S04]  /*e350*/  STL.64 [R1+0x18], R16 ;  /* 0x0000181001007387 */ /* 0x0005e80000100a00 */
[----:B------:R3:W-:Y:S04]  /*e360*/  STL.64 [R1+0x10], R18 ;  /* 0x0000101201007387 */ /* 0x0007e80000100a00 */
[----:B------:R3:W-:Y:S04]  /*e370*/  STL.64 [R1+0x8], R8 ;  /* 0x0000080801007387 */ /* 0x0007e80000100a00 */
[----:B------:R3:W-:Y:S01]  /*e380*/  STL.64 [R1], R4 ;  /* 0x0000000401007387 */ /* 0x0007e20000100a00 */
[----:B------:R-:W-:-:S02]  /*e390*/  IMAD R249, R249, UR4, RZ ;  /* 0x00000004f9f97c24 */ /* 0x000fc4000f8e02ff */
[----:B------:R-:W-:Y:S02]  /*e3a0*/  IMAD R250, R250, UR4, RZ ;  /* 0x00000004fafa7c24 */ /* 0x000fe4000f8e02ff */
[----:B------:R-:W-:Y:S02]  /*e3b0*/  IMAD R180, R180, UR4, RZ ;  /* 0x00000004b4b47c24 */ /* 0x000fe4000f8e02ff */
[----:B------:R-:W-:Y:S01]  /*e3c0*/  IMAD R181, R181, UR4, RZ ;  /* 0x00000004b5b57c24 */ /* 0x000fe2000f8e02ff */
[-C--:B----4-:R-:W-:Y:S01]  /*e3d0*/  LEA R10, P2, R249, R0.reuse, 0x2 ;  /* 0x00000000f90a7211 */ /* 0x090fe200078410ff */
[----:B------:R-:W-:Y:S01]  /*e3e0*/  IMAD R182, R182, UR4, RZ ;  /* 0x00000004b6b67c24 */ /* 0x000fe2000f8e02ff */
[-C--:B-1----:R-:W-:Y:S01]  /*e3f0*/  LEA R12, P1, R250, R0.reuse, 0x2 ;  /* 0x00000000fa0c7211 */ /* 0x082fe200078210ff */
[----:B------:R-:W-:Y:S01]  /*e400*/  IMAD R183, R183, UR4, RZ ;  /* 0x00000004b7b77c24 */ /* 0x000fe2000f8e02ff */
[-C--:B-----5:R-:W-:Y:S01]  /*e410*/  LEA R14, P0, R180, R0.reuse, 0x2 ;  /* 0x00000000b40e7211 */ /* 0x0a0fe200078010ff */
[----:B------:R-:W-:Y:S01]  /*e420*/  IMAD R188, R188, UR4, RZ ;  /* 0x00000004bcbc7c24 */ /* 0x000fe2000f8e02ff */
[----:B--2---:R-:W-:Y:S01]  /*e430*/  LEA R16, P6, R181, R0, 0x2 ;  /* 0x00000000b5107211 */ /* 0x004fe200078c10ff */
[----:B------:R-:W-:-:S02]  /*e440*/  IMAD R190, R190, UR4, RZ ;  /* 0x00000004bebe7c24 */ /* 0x000fc4000f8e02ff */
[----:B------:R-:W-:Y:S02]  /*e450*/  IMAD R189, R189, UR4, RZ ;  /* 0x00000004bdbd7c24 */ /* 0x000fe4000f8e02ff */
[----:B------:R-:W-:Y:S02]  /*e460*/  IMAD R185, R185, UR4, RZ ;  /* 0x00000004b9b97c24 */ /* 0x000fe4000f8e02ff */
[----:B------:R-:W-:Y:S01]  /*e470*/  IMAD R187, R187, UR4, RZ ;  /* 0x00000004bbbb7c24 */ /* 0x000fe2000f8e02ff */
[-C--:B------:R-:W-:Y:S02]  /*e480*/  LEA.HI.X.SX32 R11, R249, R3.reuse, 0x2, P2 ;  /* 0x00000003f90b7211 */ /* 0x080fe400010f16ff */
[-C--:B------:R-:W-:Y:S02]  /*e490*/  LEA.HI.X.SX32 R13, R250, R3.reuse, 0x2, P1 ;  /* 0x00000003fa0d7211 */ /* 0x080fe400008f16ff */
[-C--:B------:R-:W-:Y:S02]  /*e4a0*/  LEA.HI.X.SX32 R15, R180, R3.reuse, 0x2, P0 ;  /* 0x00000003b40f7211 */ /* 0x080fe400000f16ff */
[----:B------:R-:W-:-:S02]  /*e4b0*/  LEA.HI.X.SX32 R17, R181, R3, 0x2, P6 ;  /* 0x00000003b5117211 */ /* 0x000fc400030f16ff */
[-C--:B---3--:R-:W-:Y:S02]  /*e4c0*/  LEA R18, P5, R182, R0.reuse, 0x2 ;  /* 0x00000000b6127211 */ /* 0x088fe400078a10ff */
[-C--:B------:R-:W-:Y:S02]  /*e4d0*/  LEA R20, P4, R183, R0.reuse, 0x2 ;  /* 0x00000000b7147211 */ /* 0x080fe400078810ff */
[-C--:B------:R-:W-:Y:S02]  /*e4e0*/  LEA R22, P3, R188, R0.reuse, 0x2 ;  /* 0x00000000bc167211 */ /* 0x080fe400078610ff */
[-C--:B------:R-:W-:Y:S02]  /*e4f0*/  LEA R24, P2, R190, R0.reuse, 0x2 ;  /* 0x00000000be187211 */ /* 0x080fe400078410ff */
[-C--:B------:R-:W-:Y:S02]  /*e500*/  LEA R26, P1, R189, R0.reuse, 0x2 ;  /* 0x00000000bd1a7211 */ /* 0x080fe400078210ff */
[----:B------:R-:W-:-:S02]  /*e510*/  LEA R28, P0, R185, R0, 0x2 ;  /* 0x00000000b91c7211 */ /* 0x000fc400078010ff */
[----:B------:R-:W-:Y:S02]  /*e520*/  LEA R30, P6, R187, R0, 0x2 ;  /* 0x00000000bb1e7211 */ /* 0x000fe400078c10ff */
[-C--:B------:R-:W-:Y:S02]  /*e530*/  LEA.HI.X.SX32 R19, R182, R3.reuse, 0x2, P5 ;  /* 0x00000003b6137211 */ /* 0x080fe400028f16ff */
[-C--:B------:R-:W-:Y:S02]  /*e540*/  LEA.HI.X.SX32 R21, R183, R3.reuse, 0x2, P4 ;  /* 0x00000003b7157211 */ /* 0x080fe400020f16ff */
[-C--:B------:R-:W-:Y:S02]  /*e550*/  LEA.HI.X.SX32 R23, R188, R3.reuse, 0x2, P3 ;  /* 0x00000003bc177211 */ /* 0x080fe400018f16ff */
[-C--:B------:R-:W-:Y:S02]  /*e560*/  LEA.HI.X.SX32 R25, R190, R3.reuse, 0x2, P2 ;  /* 0x00000003be197211 */ /* 0x080fe400010f16ff */
[----:B------:R-:W-:-:S02]  /*e570*/  LEA.HI.X.SX32 R27, R189, R3, 0x2, P1 ;  /* 0x00000003bd1b7211 */ /* 0x000fc400008f16ff */
[-C--:B------:R-:W-:Y:S02]  /*e580*/  LEA.HI.X.SX32 R29, R185, R3.reuse, 0x2, P0 ;  /* 0x00000003b91d7211 */ /* 0x080fe400000f16ff */
[----:B------:R-:W-:Y:S01]  /*e590*/  LEA.HI.X.SX32 R31, R187, R3, 0x2, P6 ;  /* 0x00000003bb1f7211 */ /* 0x000fe200030f16ff */
[----:B------:R-:W2:Y:S01]  /*e5a0*/  LDL.LU R37, [R1+0x344] ;  /* 0x0003440001257983 */ /* 0x000ea20000300800 */
[----:B------:R-:W-:Y:S01]  /*e5b0*/  IMAD.MOV.U32 R93, RZ, RZ, R69 ;  /* 0x000000ffff5d7224 */ /* 0x000fe200078e0045 */
[----:B------:R-:W-:Y:S01]  /*e5c0*/  ULDC UR44, c[0x0][0x240] ;  /* 0x00009000002c7ab9 */ /* 0x000fe20000000800 */
[----:B------:R-:W-:Y:S01]  /*e5d0*/  IMAD.MOV.U32 R95, RZ, RZ, R71 ;  /* 0x000000ffff5f7224 */ /* 0x000fe200078e0047 */
[----:B------:R-:W3:Y:S01]  /*e5e0*/  LDL.LU R41, [R1+0x33c] ;  /* 0x00033c0001297983 */ /* 0x000ee20000300800 */
[----:B------:R-:W-:Y:S01]  /*e5f0*/  IMAD.MOV.U32 R97, RZ, RZ, R73 ;  /* 0x000000ffff617224 */ /* 0x000fe200078e0049 */
[----:B------:R-:W-:Y:S01]  /*e600*/  ULDC UR42, c[0x0][0x240] ;  /* 0x00009000002a7ab9 */ /* 0x000fe20000000800 */
[----:B------:R-:W-:Y:S01]  /*e610*/  IMAD.MOV.U32 R91, RZ, RZ, R46 ;  /* 0x000000ffff5b7224 */ /* 0x000fe200078e002e */
[----:B------:R-:W4:Y:S01]  /*e620*/  LDL.LU R45, [R1+0x334] ;  /* 0x00033400012d7983 */ /* 0x000f220000300800 */
[----:B------:R-:W-:Y:S01]  /*e630*/  ULDC UR52, c[0x0][0x240] ;  /* 0x0000900000347ab9 */ /* 0x000fe20000000800 */
[----:B------:R-:W-:Y:S01]  /*e640*/  ULDC UR54, c[0x0][0x240] ;  /* 0x0000900000367ab9 */ /* 0x000fe20000000800 */
[----:B------:R-:W-:Y:S01]  /*e650*/  IMAD R241, R36, UR4, RZ ;  /* 0x0000000424f17c24 */ /* 0x000fe2000f8e02ff */
[----:B------:R-:W5:Y:S01]  /*e660*/  LDL.LU R49, [R1+0x32c] ;  /* 0x00032c0001317983 */ /* 0x000f620000300800 */
[----:B------:R-:W-:Y:S01]  /*e670*/  ULDC UR43, c[0x0][0x240] ;  /* 0x00009000002b7ab9 */ /* 0x000fe20000000800 */
[----:B------:R-:W-:Y:S01]  /*e680*/  IMAD R243, R38, UR4, RZ ;  /* 0x0000000426f37c24 */ /* 0x000fe2000f8e02ff */
[----:B------:R-:W-:Y:S01]  /*e690*/  ULDC UR53, c[0x0][0x240] ;  /* 0x0000900000357ab9 */ /* 0x000fe20000000800 */
[----:B------:R-:W5:Y:S01]  /*e6a0*/  LDL.LU R53, [R1+0x324] ;  /* 0x0003240001357983 */ /* 0x000f620000300800 */
[----:B------:R-:W-:Y:S01]  /*e6b0*/  IMAD R247, R40, UR4, RZ ;  /* 0x0000000428f77c24 */ /* 0x000fe2000f8e02ff */
[----:B------:R-:W-:Y:S01]  /*e6c0*/  ULDC UR55, c[0x0][0x240] ;  /* 0x0000900000377ab9 */ /* 0x000fe20000000800 */
[----:B------:R-:W-:Y:S01]  /*e6d0*/  IMAD R248, R44, UR4, RZ ;  /* 0x000000042cf87c24 */ /* 0x000fe2000f8e02ff */
        /* <DEDUP_REMOVED lines=12> */
[----:B------:R-:W2:Y:S01]  /*e7a0*/  LDL.LU R118, [R1+0x258] ;  /* 0x0002580001767983 */ /* 0x000ea20000300800 */
[----:B------:R-:W-:Y:S01]  /*e7b0*/  IMAD R235, R60, UR4, RZ ;  /* 0x000000043ceb7c24 */ /* 0x000fe2000f8e02ff */
[----:B------:R-:W-:Y:S01]  /*e7c0*/  ULDC UR8, c[0x0][0x240] ;  /* 0x0000900000087ab9 */ /* 0x000fe20000000800 */
[----:B------:R-:W-:Y:S01]  /*e7d0*/  IMAD R236, R58, UR4, RZ ;  /* 0x000000043aec7c24 */ /* 0x000fe2000f8e02ff */
[----:B------:R-:W3:Y:S01]  /*e7e0*/  LDL.LU R117, [R1+0x254] ;  /* 0x0002540001757983 */ /* 0x000ee20000300800 */
[----:B------:R-:W-:Y:S01]  /*e7f0*/  IMAD R233, R62, UR4, RZ ;  /* 0x000000043ee97c24 */ /* 0x000fe2000f8e02ff */
[----:B------:R-:W-:Y:S01]  /*e800*/  ULDC UR9, c[0x0][0x240] ;  /* 0x0000900000097ab9 */ /* 0x000fe20000000800 */
[----:B------:R-:W-:Y:S01]  /*e810*/  IMAD R231, R64, UR4, RZ ;  /* 0x0000000440e77c24 */ /* 0x000fe2000f8e02ff */
[----:B------:R-:W4:Y:S01]  /*e820*/  LDL.LU R115, [R1+0x250] ;  /* 0x0002500001737983 */ /* 0x000f220000300800 */
        /* <DEDUP_REMOVED lines=48> */
[----:B------:R-:W-:Y:S01]  /*eb30*/  ULDC UR22, c[0x0][0x240] ;  /* 0x0000900000167ab9 */ /* 0x000fe20000000800 */
[----:B------:R-:W-:Y:S01]  /*eb40*/  ULDC UR23, c[0x0][0x240] ;  /* 0x0000900000177ab9 */ /* 0x000fe20000000800 */
[----:B------:R-:W-:Y:S01]  /*eb50*/  ULDC UR24, c[0x0][0x240] ;  /* 0x0000900000187ab9 */ /* 0x000fe20000000800 */
        /* <DEDUP_REMOVED lines=12> */
[----:B------:R-:W-:Y:S01]  /*ec20*/  STL.64 [R1+0x1e20], R12 ;  /* 0x001e200c01007387 */ /* 0x000fe20000100a00 */
        /* <DEDUP_REMOVED lines=19> */
[----:B------:R-:W-:Y:S04]  /*ed60*/  STL.64 [R1+0x1da8], R30 ;  /* 0x001da81e01007387 */ /* 0x000fe80000100a00 */
[----:B------:R-:W-:Y:S04]  /*ed70*/  STL.64 [R1+0x1d48], R16 ;  /* 0x001d481001007387 */ /* 0x000fe80000100a00 */
[----:B------:R1:W-:Y:S01]  /*ed80*/  STL.64 [R1+0x1d40], R24 ;  /* 0x001d401801007387 */ /* 0x0003e20000100a00 */
[----:B--2---:R-:W-:-:S04]  /*ed90*/  IMAD.MOV.U32 R119, RZ, RZ, R118 ;  /* 0x000000ffff777224 */ /* 0x004fc800078e0076 */
[----:B------:R-:W-:Y:S02]  /*eda0*/  IMAD.MOV.U32 R120, RZ, RZ, R119 ;  /* 0x000000ffff787224 */ /* 0x000fe400078e0077 */
[----:B---3--:R-:W-:Y:S02]  /*edb0*/  IMAD.MOV.U32 R118, RZ, RZ, R117 ;  /* 0x000000ffff767224 */ /* 0x008fe400078e0075 */
[----:B------:R-:W-:Y:S02]  /*edc0*/  IMAD.MOV.U32 R121, RZ, RZ, R120 ;  /* 0x000000ffff797224 */ /* 0x000fe400078e0078 */
[----:B----4-:R-:W-:Y:S02]  /*edd0*/  IMAD.MOV.U32 R117, RZ, RZ, R115 ;  /* 0x000000ffff757224 */ /* 0x010fe400078e0073 */
[----:B------:R-:W-:Y:S02]  /*ede0*/  IMAD.MOV.U32 R122, RZ, RZ, R121 ;  /* 0x000000ffff7a7224 */ /* 0x000fe400078e0079 */
[----:B-----5:R-:W-:-:S02]  /*edf0*/  IMAD.MOV.U32 R115, RZ, RZ, R113 ;  /* 0x000000ffff737224 */ /* 0x020fc400078e0071 */
[----:B------:R-:W-:Y:S02]  /*ee00*/  IMAD.MOV.U32 R123, RZ, RZ, R122 ;  /* 0x000000ffff7b7224 */ /* 0x000fe400078e007a */
[----:B------:R-:W-:Y:S02]  /*ee10*/  IMAD.MOV.U32 R113, RZ, RZ, R111 ;  /* 0x000000ffff717224 */ /* 0x000fe400078e006f */
[----:B------:R-:W-:Y:S02]  /*ee20*/  IMAD.MOV.U32 R119, RZ, RZ, R118 ;  /* 0x000000ffff777224 */ /* 0x000fe400078e0076 */
[----:B------:R-:W-:Y:S02]  /*ee30*/  IMAD.MOV.U32 R111, RZ, RZ, R109 ;  /* 0x000000ffff6f7224 */ /* 0x000fe400078e006d */
[----:B------:R-:W-:Y:S02]  /*ee40*/  IMAD.MOV.U32 R109, RZ, RZ, R107 ;  /* 0x000000ffff6d7224 */ /* 0x000fe400078e006b */
[----:B------:R-:W-:Y:S01]  /*ee50*/  IMAD.MOV.U32 R118, RZ, RZ, R117 ;  /* 0x000000ffff767224 */ /* 0x000fe200078e0075 */
[----:B------:R-:W-:Y:S01]  /*ee60*/  MOV R107, R105 ;  /* 0x00000069006b7202 */ /* 0x000fe20000000f00 */
[----:B------:R-:W-:-:S02]  /*ee70*/  IMAD.MOV.U32 R117, RZ, RZ, R115 ;  /* 0x000000ffff757224 */ /* 0x000fc400078e0073 */
[----:B------:R-:W-:Y:S01]  /*ee80*/  IMAD.MOV.U32 R124, RZ, RZ, R123 ;  /* 0x000000ffff7c7224 */ /* 0x000fe200078e007b */
[----:B------:R-:W-:Y:S01]  /*ee90*/  MOV R120, R119 ;  /* 0x0000007700787202 */ /* 0x000fe20000000f00 */
[----:B------:R-:W-:Y:S02]  /*eea0*/  IMAD.MOV.U32 R105, RZ, RZ, R103 ;  /* 0x000000ffff697224 */ /* 0x000fe400078e0067 */
[----:B------:R-:W-:Y:S02]  /*eeb0*/  IMAD.MOV.U32 R115, RZ, RZ, R113 ;  /* 0x000000ffff737224 */ /* 0x000fe400078e0071 */
[----:B------:R-:W-:Y:S02]  /*eec0*/  IMAD.MOV.U32 R103, RZ, RZ, R101 ;  /* 0x000000ffff677224 */ /* 0x000fe400078e0065 */
[----:B------:R-:W-:Y:S02]  /*eed0*/  IMAD.MOV.U32 R113, RZ, RZ, R111 ;  /* 0x000000ffff717224 */ /* 0x000fe400078e006f */
[----:B------:R-:W-:-:S02]  /*eee0*/  IMAD.MOV.U32 R101, RZ, RZ, R99 ;  /* 0x000000ffff657224 */ /* 0x000fc400078e0063 */
[----:B------:R-:W-:Y:S02]  /*eef0*/  IMAD.MOV.U32 R119, RZ, RZ, R118 ;  /* 0x000000ffff777224 */ /* 0x000fe400078e0076 */
        /* <DEDUP_REMOVED lines=12> */
[----:B------:R-:W-:Y:S01]  /*efc0*/  IMAD.MOV.U32 R103, RZ, RZ, R101 ;  /* 0x000000ffff677224 */ /* 0x000fe200078e0065 */
[----:B------:R-:W-:Y:S01]  /*efd0*/  MOV R101, R99 ;  /* 0x0000006300657202 */ /* 0x000fe20000000f00 */
[----:B------:R-:W-:Y:S02]  /*efe0*/  IMAD.MOV.U32 R115, RZ, RZ, R113 ;  /* 0x000000ffff737224 */ /* 0x000fe400078e0071 */
[----:B------:R-:W-:Y:S01]  /*eff0*/  IMAD.MOV.U32 R120, RZ, RZ, R119 ;  /* 0x000000ffff787224 */ /* 0x000fe200078e0077 */
[----:B------:R-:W-:Y:S01]  /*f000*/  MOV R119, R118 ;  /* 0x0000007600777202 */ /* 0x000fe20000000f00 */
        /* <DEDUP_REMOVED lines=22> */
[----:B------:R-:W-:Y:S02]  /*f170*/  IMAD.MOV.U32 R101, RZ, RZ, R99 ;  /* 0x000000ffff657224 */ /* 0x000fe400078e0063 */
[----:B------:R-:W-:Y:S02]  /*f180*/  IMAD.MOV.U32 R113, RZ, RZ, R111 ;  /* 0x000000ffff717224 */ /* 0x000fe400078e006f */
[----:B------:R-:W-:Y:S01]  /*f190*/  IMAD.MOV.U32 R99, RZ, RZ, R97 ;  /* 0x000000ffff637224 */ /* 0x000fe200078e0061 */
[----:B------:R-:W-:Y:S01]  /*f1a0*/  MOV R97, R95 ;  /* 0x0000005f00617202 */ /* 0x000fe20000000f00 */
        /* <DEDUP_REMOVED lines=9> */
[----:B------:R-:W-:Y:S01]  /*f240*/  IMAD.MOV.U32 R121, RZ, RZ, R120 ;  /* 0x000000ffff797224 */ /* 0x000fe200078e0078 */
[----:B------:R-:W-:Y:S01]  /*f250*/  MOV R120, R119 ;  /* 0x0000007700787202 */ /* 0x000fe20000000f00 */
        /* <DEDUP_REMOVED lines=16> */
[----:B------:R-:W-:Y:S01]  /*f360*/  IMAD.MOV.U32 R123, RZ, RZ, R122 ;  /* 0x000000ffff7b7224 */ /* 0x000fe200078e007a */
[----:B------:R-:W-:Y:S01]  /*f370*/  MOV R122, R121 ;  /* 0x00000079007a7202 */ /* 0x000fe20000000f00 */
        /* <DEDUP_REMOVED lines=10> */
[----:B------:R-:W-:Y:S01]  /*f420*/  IMAD.MOV.U32 R85, RZ, RZ, R73 ;  /* 0x000000ffff557224 */ /* 0x000fe200078e0049 */
[----:B------:R-:W2:Y:S01]  /*f430*/  LDL.LU R35, [R1+0x348] ;  /* 0x0003480001237983 */ /* 0x000ea20000300800 */
        /* <DEDUP_REMOVED lines=31> */
[----:B------:R-:W-:Y:S01]  /*f630*/  IMAD.MOV.U32 R105, RZ, RZ, R103 ;  /* 0x000000ffff697224 */ /* 0x000fe200078e0067 */
[----:B------:R-:W3:Y:S01]  /*f640*/  LDL.LU R39, [R1+0x340] ;  /* 0x0003400001277983 */ /* 0x000ee20000300800 */
        /* <DEDUP_REMOVED lines=28> */
[----:B------:R-:W4:Y:S01]  /*f810*/  LDL.LU R43, [R1+0x338] ;  /* 0x00033800012b7983 */ /* 0x000f220000300800 */
        /* <DEDUP_REMOVED lines=18> */
[----:B------:R-:W-:Y:S02]  /*f940*/  IMAD.MOV.U32 R123, RZ, RZ, R122 ;  /* 0x000000ffff7b7224 */ /* 0x000fe400078e007a */
[----:B------:R-:W-:Y:S02]  /*f950*/  IMAD.MOV.U32 R128, RZ, RZ, R127 ;  /* 0x000000ffff807224 */ /* 0x000fe400078e007f */
[----:B------:R-:W-:-:S02]  /*f960*/  IMAD.MOV.U32 R69, RZ, RZ, R47 ;  /* 0x000000ffff457224 */ /* 0x000fc400078e002f */
[----:B------:R-:W-:Y:S01]  /*f970*/  IMAD.MOV.U32 R95, RZ, RZ, R93 ;  /* 0x000000ffff5f7224 */ /* 0x000fe200078e005d */
[----:B------:R-:W5:Y:S01]  /*f980*/  LDL.LU R47, [R1+0x330] ;  /* 0x00033000012f7983 */ /* 0x000f620000300800 */
[----:B------:R-:W-:Y:S01]  /*f990*/  IMAD.MOV.U32 R117, RZ, RZ, R115 ;  /* 0x000000ffff757224 */ /* 0x000fe200078e0073 */
[----:B------:R-:W-:Y:S01]  /*f9a0*/  MOV R115, R113 ;  /* 0x0000007100737202 */ /* 0x000fe20000000f00 */
[----:B------:R-:W-:Y:S01]  /*f9b0*/  IMAD.MOV.U32 R122, RZ, RZ, R121 ;  /* 0x000000ffff7a7224 */ /* 0x000fe200078e0079 */
[----:B------:R-:W-:Y:S01]  /*f9c0*/  MOV R121, R120 ;  /* 0x0000007800797202 */ /* 0x000fe20000000f00 */
        /* <DEDUP_REMOVED lines=35> */
[----:B------:R-:W5:Y:S01]  /*fc00*/  LDL.LU R51, [R1+0x328] ;  /* 0x0003280001337983 */ /* 0x000f620000300800 */
        /* <DEDUP_REMOVED lines=40> */
[----:B------:R-:W5:Y:S01]  /*fe90*/  LDL.LU R55, [R1+0x320] ;  /* 0x0003200001377983 */ /* 0x000f620000300800 */
        /* <DEDUP_REMOVED lines=29> */
[----:B------:R-:W-:Y:S01]  /*10070*/  IMAD.MOV.U32 R85, RZ, RZ, R73 ;  /* 0x000000ffff557224 */ /* 0x000fe200078e0049 */
[----:B------:R-:W5:Y:S01]  /*10080*/  LDL.LU R59, [R1+0x318] ;  /* 0x00031800013b7983 */ /* 0x000f620000300800 */
        /* <DEDUP_REMOVED lines=36> */
[----:B------:R-:W-:Y:S01]  /*102d0*/  IMAD.MOV.U32 R115, RZ, RZ, R113 ;  /* 0x000000ffff737224 */ /* 0x000fe200078e0071 */
[----:B------:R-:W-:Y:S01]  /*102e0*/  MOV R113, R111 ;  /* 0x0000006f00717202 */ /* 0x000fe20000000f00 */
[----:B------:R-:W-:Y:S01]  /*102f0*/  IMAD.MOV.U32 R121, RZ, RZ, R120 ;  /* 0x000000ffff797224 */ /* 0x000fe200078e0078 */
[----:B------:R-:W-:Y:S01]  /*10300*/  MOV R120, R119 ;  /* 0x0000007700787202 */ /* 0x000fe20000000f00 */
[----:B------:R-:W-:Y:S01]  /*10310*/  IMAD.MOV.U32 R126, RZ, RZ, R125 ;  /* 0x000000ffff7e7224 */ /* 0x000fe200078e007d */
[----:B------:R-:W-:Y:S01]  /*10320*/  MOV R125, R124 ;  /* 0x0000007c007d7202 */ /* 0x000fe20000000f00 */
[----:B------:R-:W-:-:S02]  /*10330*/  IMAD.MOV.U32 R193, RZ, RZ, R192 ;  /* 0x000000ffffc17224 */ /* 0x000fc400078e00c0 */
[----:B------:R-:W-:Y:S02]  /*10340*/  IMAD.MOV.U32 R69, RZ, RZ, R63 ;  /* 0x000000ffff457224 */ /* 0x000fe400078e003f */
[----:B------:R-:W-:Y:S01]  /*10350*/  IMAD.MOV.U32 R91, RZ, RZ, R89 ;  /* 0x000000ffff5b7224 */ /* 0x000fe200078e0059 */
[----:B------:R-:W-:Y:S01]  /*10360*/  MOV R196, R195 ;  /* 0x000000c300c47202 */ /* 0x000fe20000000f00 */
[----:B------:R-:W-:Y:S01]  /*10370*/  IMAD.MOV.U32 R107, RZ, RZ, R105 ;  /* 0x000000ffff6b7224 */ /* 0x000fe200078e0069 */
[----:B------:R-:W5:Y:S01]  /*10380*/  LDL.LU R63, [R1+0x310] ;  /* 0x00031000013f7983 */ /* 0x000f620000300800 */
        /* <DEDUP_REMOVED lines=56> */
[----:B------:R-:W-:Y:S01]  /*10710*/  IMAD.MOV.U32 R109, RZ, RZ, R107 ;  /* 0x000000ffff6d7224 */ /* 0x000fe200078e006b */
[----:B------:R-:W5:Y:S01]  /*10720*/  LDL.LU R69, [R1+0x304] ;  /* 0x0003040001457983 */ /* 0x000f620000300800 */
        /* <DEDUP_REMOVED lines=35> */
[----:B------:R-:W-:Y:S02]  /*10960*/  IMAD.MOV.U32 R178, RZ, RZ, R128 ;  /* 0x000000ffffb27224 */ /* 0x000fe400078e0080 */
[----:B------:R-:W-:-:S02]  /*10970*/  IMAD.MOV.U32 R197, RZ, RZ, R196 ;  /* 0x000000ffffc57224 */ /* 0x000fc400078e00c4 */
[----:B------:R-:W-:Y:S02]  /*10980*/  IMAD.MOV.U32 R95, RZ, RZ, R93 ;  /* 0x000000ffff5f7224 */ /* 0x000fe400078e005d */
[----:B------:R-:W-:Y:S01]  /*10990*/  IMAD.MOV.U32 R109, RZ, RZ, R107 ;  /* 0x000000ffff6d7224 */ /* 0x000fe200078e006b */
[----:B------:R-:W-:Y:S01]  /*109a0*/  MOV R107, R105 ;  /* 0x00000069006b7202 */ /* 0x000fe20000000f00 */
        /* <DEDUP_REMOVED lines=21> */
[----:B------:R-:W5:Y:S01]  /*10b00*/  LDL.LU R73, [R1+0x2fc] ;  /* 0x0002fc0001497983 */ /* 0x000f620000300800 */
[----:B------:R-:W-:Y:S02]  /*10b10*/  IMAD.MOV.U32 R124, RZ, RZ, R123 ;  /* 0x000000ffff7c7224 */ /* 0x000fe400078e007b */
[----:B------:R-:W-:Y:S01]  /*10b20*/  IMAD.MOV.U32 R252, RZ, RZ, R178 ;  /* 0x000000fffffc7224 */ /* 0x000fe200078e00b2 */
[----:B------:R-:W5:Y:S01]  /*10b30*/  LDL.LU R9, [R1+0x2f8] ;  /* 0x0002f80001097983 */ /* 0x000f620000300800 */
[----:B------:R-:W-:Y:S02]  /*10b40*/  IMAD.MOV.U32 R199, RZ, RZ, R198 ;  /* 0x000000ffffc77224 */ /* 0x000fe400078e00c6 */
[----:B------:R-:W-:Y:S01]  /*10b50*/  IMAD.MOV.U32 R111, RZ, RZ, R109 ;  /* 0x000000ffff6f7224 */ /* 0x000fe200078e006d */
[----:B------:R-:W5:Y:S01]  /*10b60*/  LDL.LU R8, [R1+0x2f4] ;  /* 0x0002f40001087983 */ /* 0x000f620000300800 */
[----:B------:R-:W-:-:S02]  /*10b70*/  IMAD.MOV.U32 R118, RZ, RZ, R117 ;  /* 0x000000ffff767224 */ /* 0x000fc400078e0075 */
[----:B------:R-:W-:Y:S02]  /*10b80*/  IMAD.MOV.U32 R123, RZ, RZ, R122 ;  /* 0x000000ffff7b7224 */ /* 0x000fe400078e007a */
[----:B------:R-:W-:Y:S02]  /*10b90*/  IMAD.MOV.U32 R178, RZ, RZ, R128 ;  /* 0x000000ffffb27224 */ /* 0x000fe400078e0080 */
[----:B------:R-:W-:Y:S01]  /*10ba0*/  IMAD.MOV.U32 R198, RZ, RZ, R197 ;  /* 0x000000ffffc67224 */ /* 0x000fe200078e00c5 */
[----:B------:R-:W-:Y:S01]  /*10bb0*/  MOV R197, R196 ;  /* 0x000000c400c57202 */ /* 0x000fe20000000f00 */
        /* <DEDUP_REMOVED lines=18> */
[----:B------:R-:W-:Y:S02]  /*10ce0*/  IMAD.MOV.U32 R121, RZ, RZ, R120 ;  /* 0x000000ffff797224 */ /* 0x000fe400078e0078 */
[----:B------:R-:W-:Y:S01]  /*10cf0*/  IMAD.MOV.U32 R127, RZ, RZ, R126 ;  /* 0x000000ffff7f7224 */ /* 0x000fe200078e007e */
[----:B------:R-:W-:Y:S01]  /*10d00*/  MOV R87, R85 ;  /* 0x0000005500577202 */ /* 0x000fe20000000f00 */
[----:B------:R-:W-:Y:S01]  /*10d10*/  IMAD.MOV.U32 R120, RZ, RZ, R119 ;  /* 0x000000ffff787224 */ /* 0x000fe200078e0077 */
[----:B------:R-:W5:Y:S01]  /*10d20*/  LDL.LU R4, [R1+0x2e8] ;  /* 0x0002e80001047983 */ /* 0x000f620000300800 */
        /* <DEDUP_REMOVED lines=28> */
[----:B------:R-:W5:Y:S01]  /*10ef0*/  LDL.LU R87, [R1+0x2e0] ;  /* 0x0002e00001577983 */ /* 0x000f620000300800 */
        /* <DEDUP_REMOVED lines=21> */
[----:B------:R-:W5:Y:S01]  /*11050*/  LDL.LU R89, [R1+0x2dc] ;  /* 0x0002dc0001597983 */ /* 0x000f620000300800 */
[----:B------:R-:W-:Y:S02]  /*11060*/  IMAD.MOV.U32 R109, RZ, RZ, R107 ;  /* 0x000000ffff6d7224 */ /* 0x000fe400078e006b */
[----:B------:R-:W-:Y:S01]  /*11070*/  IMAD.MOV.U32 R122, RZ, RZ, R121 ;  /* 0x000000ffff7a7224 */ /* 0x000fe200078e0079 */
[----:B------:R-:W-:Y:S01]  /*11080*/  MOV R121, R120 ;  /* 0x0000007800797202 */ /* 0x000fe20000000f00 */
        /* <DEDUP_REMOVED lines=178> */
[----:B------:R-:W-:Y:S01]  /*11bb0*/  IMAD.MOV.U32 R120, RZ, RZ, R119 ;  /* 0x000000ffff787224 */ /* 0x000fe200078e0077 */
[----:B------:R-:W-:Y:S01]  /*11bc0*/  MOV R119, R118 ;  /* 0x0000007600777202 */ /* 0x000fe20000000f00 */
[----:B------:R-:W-:Y:S02]  /*11bd0*/  IMAD.MOV.U32 R115, RZ, RZ, R113 ;  /* 0x000000ffff737224 */ /* 0x000fe400078e0071 */
[----:B------:R-:W-:Y:S01]  /*11be0*/  IMAD.MOV.U32 R118, RZ, RZ, R117 ;  /* 0x000000ffff767224 */ /* 0x000fe200078e0075 */
[----:B------:R-:W5:Y:S01]  /*11bf0*/  LDL.LU R113, [R1+0x2ac] ;  /* 0x0002ac0001717983 */ /* 0x000f620000300800 */
        /* <DEDUP_REMOVED lines=36> */
[----:B------:R-:W5:Y:S01]  /*11e40*/  LDL.LU R121, [R1+0x294] ;  /* 0x0002940001797983 */ /* 0x000f620000300800 */
[----:B------:R-:W-:Y:S02]  /*11e50*/  IMAD R46, R46, UR4, RZ ;  /* 0x000000042e2e7c24 */ /* 0x000fe4000f8e02ff */
[----:B--2---:R-:W-:Y:S02]  /*11e60*/  IMAD R35, R35, UR4, RZ ;  /* 0x0000000423237c24 */ /* 0x004fe4000f8e02ff */
[----:B------:R-:W-:Y:S02]  /*11e70*/  IMAD R37, R37, UR4, RZ ;  /* 0x0000000425257c24 */ /* 0x000fe4000f8e02ff */
[----:B---3--:R-:W-:-:S02]  /*11e80*/  IMAD R39, R39, UR4, RZ ;  /* 0x0000000427277c24 */ /* 0x008fc4000f8e02ff */
[----:B------:R-:W-:Y:S02]  /*11e90*/  IMAD R41, R41, UR4, RZ ;  /* 0x0000000429297c24 */ /* 0x000fe4000f8e02ff */
[----:B-1----:R-:W-:Y:S02]  /*11ea0*/  IMAD R24, R172, UR44, RZ ;  /* 0x0000002cac187c24 */ /* 0x002fe4000f8e02ff */
[----:B----4-:R-:W-:Y:S02]  /*11eb0*/  IMAD R43, R43, UR4, RZ ;  /* 0x000000042b2b7c24 */ /* 0x010fe4000f8e02ff */
[----:B------:R-:W-:Y:S02]  /*11ec0*/  IMAD R45, R45, UR4, RZ ;  /* 0x000000042d2d7c24 */ /* 0x000fe4000f8e02ff */
[----:B------:R-:W-:Y:S02]  /*11ed0*/  IMAD R250, R170, UR42, RZ ;  /* 0x0000002aaafa7c24 */ /* 0x000fe4000f8e02ff */
[----:B------:R-:W-:Y:S01]  /*11ee0*/  IMAD R172, R32, UR52, RZ ;  /* 0x0000003420ac7c24 */ /* 0x000fe2000f8e02ff */
[-C--:B------:R-:W-:Y:S01]  /*11ef0*/  LEA R32, P4, R46, R0.reuse, 0x2 ;  /* 0x000000002e207211 */ /* 0x080fe200078810ff */
[----:B-----5:R-:W-:Y:S01]  /*11f00*/  IMAD R47, R47, UR4, RZ ;  /* 0x000000042f2f7c24 */ /* 0x020fe2000f8e02ff */
[-C--:B------:R-:W-:Y:S01]  /*11f10*/  LEA R36, P6, R37, R0.reuse, 0x2 ;  /* 0x0000000025247211 */ /* 0x080fe200078c10ff */
[----:B------:R-:W-:Y:S01]  /*11f20*/  IMAD R170, R34, UR54, RZ ;  /* 0x0000003622aa7c24 */ /* 0x000fe2000f8e02ff */
[-C--:B------:R-:W-:Y:S01]  /*11f30*/  LEA R34, P5, R35, R0.reuse, 0x2 ;  /* 0x0000000023227211 */ /* 0x080fe200078a10ff */
[----:B------:R-:W-:Y:S01]  /*11f40*/  IMAD R49, R49, UR4, RZ ;  /* 0x0000000431317c24 */ /* 0x000fe2000f8e02ff */
[-C--:B------:R-:W-:Y:S01]  /*11f50*/  LEA R38, P0, R39, R0.reuse, 0x2 ;  /* 0x0000000027267211 */ /* 0x080fe200078010ff */
[----:B------:R-:W-:Y:S01]  /*11f60*/  IMAD.MOV.U32 R13, RZ, RZ, R252 ;  /* 0x000000ffff0d7224 */ /* 0x000fe200078e00fc */
[----:B------:R-:W-:Y:S01]  /*11f70*/  LEA R40, P1, R41, R0, 0x2 ;  /* 0x0000000029287211 */ /* 0x000fe200078210ff */
[----:B------:R-:W-:-:S02]  /*11f80*/  IMAD R51, R51, UR4, RZ ;  /* 0x0000000433337c24 */ /* 0x000fc4000f8e02ff */
[----:B------:R-:W-:Y:S02]  /*11f90*/  IMAD R53, R53, UR4, RZ ;  /* 0x0000000435357c24 */ /* 0x000fe4000f8e02ff */
[----:B------:R-:W-:Y:S01]  /*11fa0*/  IMAD R252, R171, UR43, RZ ;  /* 0x0000002babfc7c24 */ /* 0x000fe2000f8e02ff */
[-C--:B------:R-:W-:Y:S01]  /*11fb0*/  LEA R42, P2, R43, R0.reuse, 0x2 ;  /* 0x000000002b2a7211 */ /* 0x080fe200078410ff */
[----:B------:R-:W-:Y:S01]  /*11fc0*/  IMAD R55, R55, UR4, RZ ;  /* 0x0000000437377c24 */ /* 0x000fe2000f8e02ff */
[-C--:B------:R-:W-:Y:S01]  /*11fd0*/  LEA R44, P3, R45, R0.reuse, 0x2 ;  /* 0x000000002d2c7211 */ /* 0x080fe200078610ff */
[----:B------:R-:W-:Y:S01]  /*11fe0*/  IMAD R171, R33, UR53, RZ ;  /* 0x0000003521ab7c24 */ /* 0x000fe2000f8e02ff */
[-C--:B------:R-:W-:Y:S01]  /*11ff0*/  LEA.HI.X.SX32 R33, R46, R3.reuse, 0x2, P4 ;  /* 0x000000032e217211 */ /* 0x080fe200020f16ff */
[----:B------:R-:W-:Y:S01]  /*12000*/  IMAD R57, R57, UR4, RZ ;  /* 0x0000000439397c24 */ /* 0x000fe2000f8e02ff */
[-C--:B------:R-:W-:Y:S01]  /*12010*/  LEA R46, P4, R47, R0.reuse, 0x2 ;  /* 0x000000002f2e7211 */ /* 0x080fe200078810ff */
[----:B------:R-:W-:Y:S01]  /*12020*/  IMAD R59, R59, UR4, RZ ;  /* 0x000000043b3b7c24 */ /* 0x000fe2000f8e02ff */
[-C--:B------:R-:W-:Y:S01]  /*12030*/  LEA.HI.X.SX32 R35, R35, R3.reuse, 0x2, P5 ;  /* 0x0000000323237211 */ /* 0x080fe200028f16ff */
[----:B------:R-:W-:Y:S01]  /*12040*/  IMAD R61, R61, UR4, RZ ;  /* 0x000000043d3d7c24 */ /* 0x000fe2000f8e02ff */
[-C--:B------:R-:W-:Y:S01]  /*12050*/  LEA.HI.X.SX32 R37, R37, R3.reuse, 0x2, P6 ;  /* 0x0000000325257211 */ /* 0x080fe200030f16ff */
[----:B------:R-:W-:Y:S01]  /*12060*/  IMAD R63, R63, UR4, RZ ;  /* 0x000000043f3f7c24 */ /* 0x000fe2000f8e02ff */
[-C--:B------:R-:W-:Y:S01]  /*12070*/  LEA R48, P5, R49, R0.reuse, 0x2 ;  /* 0x0000000031307211 */ /* 0x080fe200078a10ff */
[----:B------:R-:W-:Y:S01]  /*12080*/  IMAD R65, R65, UR4, RZ ;  /* 0x0000000441417c24 */ /* 0x000fe2000f8e02ff */
[----:B------:R-:W-:Y:S01]  /*12090*/  LEA.HI.X.SX32 R39, R39, R3, 0x2, P0 ;  /* 0x0000000327277211 */ /* 0x000fe200000f16ff */
[----:B------:R-:W-:Y:S01]  /*120a0*/  IMAD R67, R67, UR4, RZ ;  /* 0x0000000443437c24 */ /* 0x000fe2000f8e02ff */
[-C--:B------:R-:W-:Y:S01]  /*120b0*/  LEA R50, P6, R51, R0.reuse, 0x2 ;  /* 0x0000000033327211 */ /* 0x080fe200078c10ff */
[----:B------:R-:W-:Y:S01]  /*120c0*/  IMAD R69, R69, UR4, RZ ;  /* 0x0000000445457c24 */ /* 0x000fe2000f8e02ff */
[----:B------:R-:W-:-:S02]  /*120d0*/  LEA R52, P0, R53, R0, 0x2 ;  /* 0x0000000035347211 */ /* 0x000fc400078010ff */
[-C--:B------:R-:W-:Y:S01]  /*120e0*/  LEA.HI.X.SX32 R41, R41, R3.reuse, 0x2, P1 ;  /* 0x0000000329297211 */ /* 0x080fe200008f16ff */
[----:B------:R-:W-:Y:S01]  /*120f0*/  IMAD R71, R71, UR4, RZ ;  /* 0x0000000447477c24 */ /* 0x000fe2000f8e02ff */
[-C--:B------:R-:W-:Y:S01]  /*12100*/  LEA R54, P1, R55, R0.reuse, 0x2 ;  /* 0x0000000037367211 */ /* 0x080fe200078210ff */
[----:B------:R-:W-:Y:S01]  /*12110*/  STL.64 [R1+0x1d50], R32 ;  /* 0x001d502001007387 */ /* 0x000fe20000100a00 */
[-C--:B------:R-:W-:Y:S02]  /*12120*/  LEA.HI.X.SX32 R43, R43, R3.reuse, 0x2, P2 ;  /* 0x000000032b2b7211 */ /* 0x080fe400010f16ff */
[-C--:B------:R-:W-:Y:S01]  /*12130*/  LEA.HI.X.SX32 R45, R45, R3.reuse, 0x2, P3 ;  /* 0x000000032d2d7211 */ /* 0x080fe200018f16ff */
[----:B------:R-:W-:Y:S01]  /*12140*/  IMAD R73, R73, UR4, RZ ;  /* 0x0000000449497c24 */ /* 0x000fe2000f8e02ff */
[-C--:B------:R-:W-:Y:S01]  /*12150*/  LEA R56, P2, R57, R0.reuse, 0x2 ;  /* 0x0000000039387211 */ /* 0x080fe200078410ff */
[----:B------:R-:W-:Y:S01]  /*12160*/  STL.64 [R1+0x1e28], R36 ;  /* 0x001e282401007387 */ /* 0x000fe20000100a00 */
[-C--:B------:R-:W-:Y:S01]  /*12170*/  LEA.HI.X.SX32 R47, R47, R3.reuse, 0x2, P4 ;  /* 0x000000032f2f7211 */ /* 0x080fe200020f16ff */
[----:B------:R-:W-:Y:S01]  /*12180*/  IMAD R9, R9, UR4, RZ ;  /* 0x0000000409097c24 */ /* 0x000fe2000f8e02ff */
[-C--:B------:R-:W-:Y:S01]  /*12190*/  LEA R58, P3, R59, R0.reuse, 0x2 ;  /* 0x000000003b3a7211 */ /* 0x080fe200078610ff */
[----:B------:R-:W-:Y:S01]  /*121a0*/  IMAD R8, R8, UR4, RZ ;  /* 0x0000000408087c24 */ /* 0x000fe2000f8e02ff */
[-C--:B------:R-:W-:Y:S01]  /*121b0*/  LEA R60, P4, R61, R0.reuse, 0x2 ;  /* 0x000000003d3c7211 */ /* 0x080fe200078810ff */
[----:B------:R-:W-:Y:S01]  /*121c0*/  STL.64 [R1+0x1dc0], R38 ;  /* 0x001dc02601007387 */ /* 0x000fe20000100a00 */
[-C--:B------:R-:W-:Y:S01]  /*121d0*/  LEA.HI.X.SX32 R49, R49, R3.reuse, 0x2, P5 ;  /* 0x0000000331317211 */ /* 0x080fe200028f16ff */
[----:B------:R-:W-:Y:S01]  /*121e0*/  IMAD R7, R7, UR4, RZ ;  /* 0x0000000407077c24 */ /* 0x000fe2000f8e02ff */
[----:B------:R-:W-:Y:S01]  /*121f0*/  LEA R62, P5, R63, R0, 0x2 ;  /* 0x000000003f3e7211 */ /* 0x000fe200078a10ff */
[----:B------:R-:W-:Y:S01]  /*12200*/  STL.64 [R1+0x1d58], R40 ;  /* 0x001d582801007387 */ /* 0x000fe20000100a00 */
[----:B------:R-:W-:-:S02]  /*12210*/  LEA.HI.X.SX32 R51, R51, R3, 0x2, P6 ;  /* 0x0000000333337211 */ /* 0x000fc400030f16ff */
        /* <DEDUP_REMOVED lines=18> */
[----:B------:R-:W-:Y:S01]  /*12340*/  IMAD R183, R209, UR4, RZ ;  /* 0x00000004d1b77c24 */ /* 0x000fe2000f8e02ff */
[-C--:B------:R-:W-:Y:S01]  /*12350*/  LEA.HI.X.SX32 R63, R63, R3.reuse, 0x2, P5 ;  /* 0x000000033f3f7211 */ /* 0x080fe200028f16ff */
[----:B------:R-:W-:Y:S01]  /*12360*/  STL.64 [R1+0x1e38], R52 ;  /* 0x001e383401007387 */ /* 0x000fe20000100a00 */
[-C--:B------:R-:W-:Y:S01]  /*12370*/  LEA R74, P4, R9, R0.reuse, 0x2 ;  /* 0x00000000094a7211 */ /* 0x080fe200078810ff */
[----:B------:R-:W-:Y:S01]  /*12380*/  IMAD R91, R91, UR4, RZ ;  /* 0x000000045b5b7c24 */ /* 0x000fe2000f8e02ff */
[-C--:B------:R-:W-:Y:S01]  /*12390*/  LEA R76, P5, R8, R0.reuse, 0x2 ;  /* 0x00000000084c7211 */ /* 0x080fe200078a10ff */
[----:B------:R-:W-:Y:S01]  /*123a0*/  IMAD R93, R93, UR4, RZ ;  /* 0x000000045d5d7c24 */ /* 0x000fe2000f8e02ff */
[-C--:B------:R-:W-:Y:S01]  /*123b0*/  LEA.HI.X.SX32 R65, R65, R3.reuse, 0x2, P6 ;  /* 0x0000000341417211 */ /* 0x080fe200030f16ff */
[----:B------:R-:W-:Y:S01]  /*123c0*/  IMAD R188, R205, UR4, RZ ;  /* 0x00000004cdbc7c24 */ /* 0x000fe2000f8e02ff */
[----:B------:R-:W-:Y:S01]  /*123d0*/  STL.64 [R1+0x1dd0], R54 ;  /* 0x001dd03601007387 */ /* 0x000fe20000100a00 */
[----:B------:R-:W-:Y:S01]  /*123e0*/  IMAD R191, R202, UR4, RZ ;  /* 0x00000004cabf7c24 */ /* 0x000fe2000f8e02ff */
[-C--:B------:R-:W-:Y:S01]  /*123f0*/  LEA R78, P6, R7, R0.reuse, 0x2 ;  /* 0x00000000074e7211 */ /* 0x080fe200078c10ff */
[----:B------:R-:W-:Y:S01]  /*12400*/  IMAD R209, R80, UR4, RZ ;  /* 0x0000000450d17c24 */ /* 0x000fe2000f8e02ff */
[-C--:B------:R-:W-:Y:S01]  /*12410*/  LEA.HI.X.SX32 R67, R67, R3.reuse, 0x2, P0 ;  /* 0x0000000343437211 */ /* 0x080fe200000f16ff */
        /* <DEDUP_REMOVED lines=27> */
[----:B------:R-:W-:Y:S01]  /*125d0*/  LEA R88, P4, R89, R0, 0x2 ;  /* 0x0000000059587211 */ /* 0x000fe200078810ff */
[----:B------:R-:W-:Y:S01]  /*125e0*/  IMAD R211, R79, UR4, RZ ;  /* 0x000000044fd37c24 */ /* 0x000fe2000f8e02ff */
[----:B------:R-:W-:Y:S01]  /*125f0*/  LEA.HI.X.SX32 R79, R7, R3, 0x2, P6 ;  /* 0x00000003074f7211 */ /* 0x000fe200030f16ff */
[----:B------:R-:W-:Y:S01]  /*12600*/  IMAD R180, R212, UR4, RZ ;  /* 0x00000004d4b47c24 */ /* 0x000fe2000f8e02ff */
[----:B------:R-:W-:Y:S01]  /*12610*/  STL.64 [R1+0x1e48], R68 ;  /* 0x001e484401007387 */ /* 0x000fe20000100a00 */
[----:B------:R-:W-:-:S02]  /*12620*/  IMAD R190, R203, UR4, RZ ;  /* 0x00000004cbbe7c24 */ /* 0x000fc4000f8e02ff */
[----:B------:R-:W-:Y:S01]  /*12630*/  IMAD R207, R81, UR4, RZ ;  /* 0x0000000451cf7c24 */ /* 0x000fe2000f8e02ff */
[-C--:B------:R-:W-:Y:S01]  /*12640*/  LEA.HI.X.SX32 R81, R5, R3.reuse, 0x2, P0 ;  /* 0x0000000305517211 */ /* 0x080fe200000f16ff */
[----:B------:R-:W-:Y:S01]  /*12650*/  IMAD R208, R90, UR4, RZ ;  /* 0x000000045ad07c24 */ /* 0x000fe2000f8e02ff */
[-C--:B------:R-:W-:Y:S01]  /*12660*/  LEA R90, P5, R91, R0.reuse, 0x2 ;  /* 0x000000005b5a7211 */ /* 0x080fe200078a10ff */
[----:B------:R-:W-:Y:S01]  /*12670*/  IMAD R210, R92, UR4, RZ ;  /* 0x000000045cd27c24 */ /* 0x000fe2000f8e02ff */
[-C--:B------:R-:W-:Y:S01]  /*12680*/  LEA R92, P6, R93, R0.reuse, 0x2 ;  /* 0x000000005d5c7211 */ /* 0x080fe200078c10ff */
[----:B------:R-:W-:Y:S01]  /*12690*/  IMAD R103, R103, UR4, RZ ;  /* 0x0000000467677c24 */ /* 0x000fe2000f8e02ff */
[----:B------:R-:W-:Y:S01]  /*126a0*/  STL.64 [R1+0x1de0], R70 ;  /* 0x001de04601007387 */ /* 0x000fe20000100a00 */
[----:B------:R-:W-:Y:S01]  /*126b0*/  IMAD R203, R83, UR4, RZ ;  /* 0x0000000453cb7c24 */ /* 0x000fe2000f8e02ff */
[-C--:B------:R-:W-:Y:S01]  /*126c0*/  LEA.HI.X.SX32 R83, R4, R3.reuse, 0x2, P1 ;  /* 0x0000000304537211 */ /* 0x080fe200008f16ff */
[----:B------:R-:W-:Y:S01]  /*126d0*/  IMAD R212, R94, UR4, RZ ;  /* 0x000000045ed47c24 */ /* 0x000fe2000f8e02ff */
[-C--:B------:R-:W-:Y:S01]  /*126e0*/  LEA R94, P0, R95, R0.reuse, 0x2 ;  /* 0x000000005f5e7211 */ /* 0x080fe200078010ff */
[----:B------:R-:W-:Y:S01]  /*126f0*/  STL.64 [R1+0x1d78], R72 ;  /* 0x001d784801007387 */ /* 0x000fe20000100a00 */
        /* <DEDUP_REMOVED lines=8> */
[-C--:B------:R-:W-:Y:S01]  /*12780*/  LEA R100, P3, R101, R0.reuse, 0x2 ;  /* 0x0000000065647211 */ /* 0x080fe200078610ff */
[----:B------:R-:W-:Y:S01]  /*12790*/  IMAD R105, R105, UR4, RZ ;  /* 0x0000000469697c24 */ /* 0x000fe2000f8e02ff */
[-C--:B------:R-:W-:Y:S01]  /*127a0*/  LEA.HI.X.SX32 R89, R89, R3.reuse, 0x2, P4 ;  /* 0x0000000359597211 */ /* 0x080fe200020f16ff */
[----:B------:R-:W-:Y:S01]  /*127b0*/  STL.64 [R1+0x1d80], R80 ;  /* 0x001d805001007387 */ /* 0x000fe20000100a00 */
[-C--:B------:R-:W-:Y:S01]  /*127c0*/  LEA R102, P4, R103, R0.reuse, 0x2 ;  /* 0x0000000067667211 */ /* 0x080fe200078810ff */
[----:B------:R-:W-:Y:S01]  /*127d0*/  IMAD R124, R124, UR4, RZ ;  /* 0x000000047c7c7c24 */ /* 0x000fe2000f8e02ff */
[-C--:B------:R-:W-:Y:S01]  /*127e0*/  LEA.HI.X.SX32 R91, R91, R3.reuse, 0x2, P5 ;  /* 0x000000035b5b7211 */ /* 0x080fe200028f16ff */
[----:B------:R-:W-:Y:S01]  /*127f0*/  IMAD R125, R125, UR4, RZ ;  /* 0x000000047d7d7c24 */ /* 0x000fe2000f8e02ff */
[-C--:B------:R-:W-:Y:S01]  /*12800*/  LEA.HI.X.SX32 R93, R93, R3.reuse, 0x2, P6 ;  /* 0x000000035d5d7211 */ /* 0x080fe200030f16ff */
[----:B------:R-:W-:Y:S01]  /*12810*/  STL.64 [R1+0x1e58], R84 ;  /* 0x001e585401007387 */ /* 0x000fe20000100a00 */
[-C--:B------:R-:W-:Y:S01]  /*12820*/  LEA R104, P5, R105, R0.reuse, 0x2 ;  /* 0x0000000069687211 */ /* 0x080fe200078a10ff */
[----:B------:R-:W-:Y:S01]  /*12830*/  IMAD R107, R107, UR4, RZ ;  /* 0x000000046b6b7c24 */ /* 0x000fe2000f8e02ff */
[-C--:B------:R-:W-:Y:S01]  /*12840*/  LEA.HI.X.SX32 R95, R95, R3.reuse, 0x2, P0 ;  /* 0x000000035f5f7211 */ /* 0x080fe200000f16ff */
[----:B------:R-:W-:Y:S01]  /*12850*/  STL.64 [R1+0x1df0], R86 ;  /* 0x001df05601007387 */ /* 0x000fe20000100a00 */
[-C--:B------:R-:W-:Y:S01]  /*12860*/  LEA.HI.X.SX32 R97, R97, R3.reuse, 0x2, P1 ;  /* 0x0000000361617211 */ /* 0x080fe200008f16ff */
[----:B------:R-:W-:Y:S01]  /*12870*/  IMAD R129, R13, UR55, RZ ;  /* 0x000000370d817c24 */ /* 0x000fe2000f8e02ff */
[----:B------:R-:W-:Y:S01]  /*12880*/  LEA R106, P6, R107, R0, 0x2 ;  /* 0x000000006b6a7211 */ /* 0x000fe200078c10ff */
[----:B------:R-:W-:Y:S01]  /*12890*/  STL.64 [R1+0x1d88], R88 ;  /* 0x001d885801007387 */ /* 0x000fe20000100a00 */
[-C--:B------:R-:W-:Y:S01]  /*128a0*/  LEA.HI.X.SX32 R99, R99, R3.reuse, 0x2, P2 ;  /* 0x0000000363637211 */ /* 0x080fe200010f16ff */
[----:B------:R-:W-:Y:S01]  /*128b0*/  IMAD R126, R126, UR4, RZ ;  /* 0x000000047e7e7c24 */ /* 0x000fe2000f8e02ff */
[-C--:B------:R-:W-:Y:S01]  /*128c0*/  LEA.HI.X.SX32 R101, R101, R3.reuse, 0x2, P3 ;  /* 0x0000000365657211 */ /* 0x080fe200018f16ff */
[----:B------:R-:W-:Y:S01]  /*128d0*/  STL.64 [R1+0x1e60], R92 ;  /* 0x001e605c01007387 */ /* 0x000fe20000100a00 */
[-C--:B------:R-:W-:Y:S01]  /*128e0*/  LEA.HI.X.SX32 R103, R103, R3.reuse, 0x2, P4 ;  /* 0x0000000367677211 */ /* 0x080fe200020f16ff */
[----:B------:R-:W-:Y:S01]  /*128f0*/  IMAD R127, R127, UR4, RZ ;  /* 0x000000047f7f7c24 */ /* 0x000fe2000f8e02ff */
[-C--:B------:R-:W-:Y:S01]  /*12900*/  LEA.HI.X.SX32 R105, R105, R3.reuse, 0x2, P5 ;  /* 0x0000000369697211 */ /* 0x080fe200028f16ff */
[----:B------:R-:W-:Y:S01]  /*12910*/  STL.64 [R1+0x1df8], R94 ;  /* 0x001df85e01007387 */ /* 0x000fe20000100a00 */
[----:B------:R-:W-:Y:S01]  /*12920*/  LEA.HI.X.SX32 R107, R107, R3, 0x2, P6 ;  /* 0x000000036b6b7211 */ /* 0x000fe200030f16ff */
[----:B------:R-:W-:Y:S01]  /*12930*/  IMAD R128, R128, UR4, RZ ;  /* 0x0000000480807c24 */ /* 0x000fe2000f8e02ff */
[----:B------:R-:W1:Y:S01]  /*12940*/  LDC R7, c[0x0][0x230] ;  /* 0x00008c00ff077b82 */ /* 0x000e620000000800 */
[----:B------:R-:W-:-:S05]  /*12950*/  IMAD R109, R109, UR4, RZ ;  /* 0x000000046d6d7c24 */ /* 0x000fca000f8e02ff */
[----:B------:R-:W-:Y:S01]  /*12960*/  LEA R108, P0, R109, R0, 0x2 ;  /* 0x000000006d6c7211 */ /* 0x000fe200078010ff */
[----:B------:R-:W-:-:S03]  /*12970*/  IMAD R111, R111, UR4, RZ ;  /* 0x000000046f6f7c24 */ /* 0x000fc6000f8e02ff */
[-C--:B------:R-:W-:Y:S02]  /*12980*/  LEA.HI.X.SX32 R109, R109, R3.reuse, 0x2, P0 ;  /* 0x000000036d6d7211 */ /* 0x080fe400000f16ff */
[-C--:B------:R-:W-:Y:S01]  /*12990*/  LEA R110, P1, R111, R0.reuse, 0x2 ;  /* 0x000000006f6e7211 */ /* 0x080fe200078210ff */
[----:B------:R-:W-:Y:S01]  /*129a0*/  IMAD R113, R113, UR4, RZ ;  /* 0x0000000471717c24 */ /* 0x000fe2000f8e02ff */
[----:B------:R-:W-:Y:S02]  /*129b0*/  STL.64 [R1+0x1d90], R96 ;  /* 0x001d906001007387 */ /* 0x000fe40000100a00 */
[-C--:B------:R-:W-:Y:S02]  /*129c0*/  LEA.HI.X.SX32 R111, R111, R3.reuse, 0x2, P1 ;  /* 0x000000036f6f7211 */ /* 0x080fe400008f16ff */
[-C--:B------:R-:W-:Y:S01]  /*129d0*/  LEA R112, P2, R113, R0.reuse, 0x2 ;  /* 0x0000000071707211 */ /* 0x080fe200078410ff */
[----:B------:R-:W-:Y:S01]  /*129e0*/  IMAD R115, R115, UR4, RZ ;  /* 0x0000000473737c24 */ /* 0x000fe2000f8e02ff */
[----:B------:R-:W-:Y:S02]  /*129f0*/  STL.64 [R1+0x1e68], R100 ;  /* 0x001e686401007387 */ /* 0x000fe40000100a00 */
[----:B------:R-:W-:Y:S01]  /*12a00*/  LEA.HI.X.SX32 R113, R113, R3, 0x2, P2 ;  /* 0x0000000371717211 */ /* 0x000fe200010f16ff */
[----:B------:R-:W-:Y:S01]  /*12a10*/  IMAD R117, R117, UR4, RZ ;  /* 0x0000000475757c24 */ /* 0x000fe2000f8e02ff */
[----:B------:R-:W-:Y:S01]  /*12a20*/  LEA R114, P3, R115, R0, 0x2 ;  /* 0x0000000073727211 */ /* 0x000fe200078610ff */
[----:B------:R-:W-:-:S03]  /*12a30*/  IMAD R118, R118, UR4, RZ ;  /* 0x0000000476767c24 */ /* 0x000fc6000f8e02ff */
[-C--:B------:R-:W-:Y:S01]  /*12a40*/  LEA R116, P4, R117, R0.reuse, 0x2 ;  /* 0x0000000075747211 */ /* 0x080fe200078810ff */
[----:B------:R-:W-:Y:S01]  /*12a50*/  STL.64 [R1+0x1e00], R102 ;  /* 0x001e006601007387 */ /* 0x000fe20000100a00 */
[-C--:B------:R-:W-:Y:S01]  /*12a60*/  LEA R14, P5, R118, R0.reuse, 0x2 ;  /* 0x00000000760e7211 */ /* 0x080fe200078a10ff */
[----:B------:R-:W-:Y:S01]  /*12a70*/  IMAD R119, R119, UR4, RZ ;  /* 0x0000000477777c24 */ /* 0x000fe2000f8e02ff */
[-C--:B------:R-:W-:Y:S01]  /*12a80*/  LEA.HI.X.SX32 R117, R117, R3.reuse, 0x2, P4 ;  /* 0x0000000375757211 */ /* 0x080fe200020f16ff */
[----:B------:R-:W-:Y:S03]  /*12a90*/  STL.64 [R1+0x1d98], R104 ;  /* 0x001d986801007387 */ /* 0x000fe60000100a00 */
[CC--:B------:R-:W-:Y:S01]  /*12aa0*/  LEA R22, P6, R119.reuse, R0.reuse, 0x2 ;  /* 0x0000000077167211 */ /* 0x0c0fe200078c10ff */
[----:B------:R-:W-:Y:S01]  /*12ab0*/  IMAD R120, R120, UR4, RZ ;  /* 0x0000000478787c24 */ /* 0x000fe2000f8e02ff */
[-C--:B------:R-:W-:Y:S01]  /*12ac0*/  LEA.HI.X.SX32 R15, R118, R3.reuse, 0x2, P5 ;  /* 0x00000003760f7211 */ /* 0x080fe200028f16ff */
[----:B------:R-:W-:Y:S03]  /*12ad0*/  STL.64 [R1+0x1e70], R108 ;  /* 0x001e706c01007387 */ /* 0x000fe60000100a00 */
[C---:B------:R-:W-:Y:S01]  /*12ae0*/  LEA R12, P0, R120.reuse, R0, 0x2 ;  /* 0x00000000780c7211 */ /* 0x040fe200078010ff */
[----:B------:R-:W-:Y:S01]  /*12af0*/  STL.64 [R1+0x1e08], R110 ;  /* 0x001e086e01007387 */ /* 0x000fe20000100a00 */
[-C--:B------:R-:W-:Y:S01]  /*12b00*/  LEA.HI.X.SX32 R23, R119, R3.reuse, 0x2, P6 ;  /* 0x0000000377177211 */ /* 0x080fe200030f16ff */
[----:B------:R-:W-:Y:S01]  /*12b10*/  IMAD R121, R121, UR4, RZ ;  /* 0x0000000479797c24 */ /* 0x000fe2000f8e02ff */
[-C--:B------:R-:W-:Y:S01]  /*12b20*/  LEA.HI.X.SX32 R115, R115, R3.reuse, 0x2, P3 ;  /* 0x0000000373737211 */ /* 0x080fe200018f16ff */
[----:B------:R-:W-:Y:S01]  /*12b30*/  STL.64 [R1+0x1da0], R112 ;  /* 0x001da07001007387 */ /* 0x000fe20000100a00 */
[----:B------:R-:W-:-:S02]  /*12b40*/  LEA.HI.X.SX32 R13, R120, R3, 0x2, P0 ;  /* 0x00000003780d7211 */ /* 0x000fc400000f16ff */
[-C--:B------:R-:W-:Y:S01]  /*12b50*/  LEA R30, P1, R121, R0.reuse, 0x2 ;  /* 0x00000000791e7211 */ /* 0x080fe200078210ff */
[----:B------:R-:W-:Y:S01]  /*12b60*/  STL.64 [R1+0x1e78], R116 ;  /* 0x001e787401007387 */ /* 0x000fe20000100a00 */
[-C--:B------:R-:W-:Y:S02]  /*12b70*/  LEA R20, P3, R123, R0.reuse, 0x2 ;  /* 0x000000007b147211 */ /* 0x080fe400078610ff */
[-C--:B------:R-:W-:Y:S01]  /*12b80*/  LEA R28, P2, R122, R0.reuse, 0x2 ;  /* 0x000000007a1c7211 */ /* 0x080fe200078410ff */
[----:B------:R2:W-:Y:S01]  /*12b90*/  STL.64 [R1+0x220], R14 ;  /* 0x0002200e01007387 */ /* 0x0005e20000100a00 */
[----:B------:R-:W-:Y:S01]  /*12ba0*/  LEA R16, P4, R124, R0, 0x2 ;  /* 0x000000007c107211 */ /* 0x000fe200078810ff */
[----:B------:R-:W-:Y:S01]  /*12bb0*/  IMAD R178, R178, UR4, RZ ;  /* 0x00000004b2b27c24 */ /* 0x000fe2000f8e02ff */
[-C--:B------:R-:W-:Y:S01]  /*12bc0*/  LEA.HI.X.SX32 R31, R121, R3.reuse, 0x2, P1 ;  /* 0x00000003791f7211 */ /* 0x080fe200008f16ff */
[----:B------:R3:W-:Y:S01]  /*12bd0*/  STL.64 [R1+0x228], R22 ;  /* 0x0002281601007387 */ /* 0x0007e20000100a00 */
[----:B------:R-:W-:-:S02]  /*12be0*/  LEA.HI.X.SX32 R21, R123, R3, 0x2, P3 ;  /* 0x000000037b157211 */ /* 0x000fc400018f16ff */
[-C--:B------:R-:W-:Y:S01]  /*12bf0*/  LEA.HI.X.SX32 R29, R122, R3.reuse, 0x2, P2 ;  /* 0x000000037a1d7211 */ /* 0x080fe200010f16ff */
[----:B------:R4:W-:Y:S01]  /*12c00*/  STL.64 [R1+0x230], R12 ;  /* 0x0002300c01007387 */ /* 0x0009e20000100a00 */
[----:B------:R-:W-:Y:S02]  /*12c10*/  LEA.HI.X.SX32 R17, R124, R3, 0x2, P4 ;  /* 0x000000037c117211 */ /* 0x000fe400020f16ff */
[-C--:B--2---:R-:W-:Y:S02]  /*12c20*/  LEA R14, P5, R125, R0.reuse, 0x2 ;  /* 0x000000007d0e7211 */ /* 0x084fe400078a10ff */
[-C--:B---3--:R-:W-:Y:S01]  /*12c30*/  LEA R22, P6, R126, R0.reuse, 0x2 ;  /* 0x000000007e167211 */ /* 0x088fe200078c10ff */
[----:B------:R-:W-:Y:S01]  /*12c40*/  STL.64 [R1+0x238], R30 ;  /* 0x0002381e01007387 */ /* 0x000fe20000100a00 */
[-C--:B------:R-:W-:Y:S02]  /*12c50*/  LEA R8, P1, R128, R0.reuse, 0x2 ;  /* 0x0000000080087211 */ /* 0x080fe400078210ff */
[----:B----4-:R-:W-:-:S02]  /*12c60*/  LEA R12, P0, R127, R0, 0x2 ;  /* 0x000000007f0c7211 */ /* 0x010fc400078010ff */
[-C--:B------:R-:W-:Y:S01]  /*12c70*/  LEA.HI.X.SX32 R15, R125, R3.reuse, 0x2, P5 ;  /* 0x000000037d0f7211 */ /* 0x080fe200028f16ff */
[----:B------:R2:W-:Y:S01]  /*12c80*/  STL.64 [R1+0x248], R20 ;  /* 0x0002481401007387 */ /* 0x0005e20000100a00 */
[----:B------:R-:W-:Y:S02]  /*12c90*/  LEA R4, P2, R178, R0, 0x2 ;  /* 0x00000000b2047211 */ /* 0x000fe400078410ff */
[-C--:B------:R-:W-:Y:S01]  /*12ca0*/  LEA.HI.X.SX32 R23, R126, R3.reuse, 0x2, P6 ;  /* 0x000000037e177211 */ /* 0x080fe200030f16ff */
[----:B------:R-:W-:Y:S01]  /*12cb0*/  STL.64 [R1+0x240], R28 ;  /* 0x0002401c01007387 */ /* 0x000fe20000100a00 */
[-C--:B------:R-:W-:Y:S02]  /*12cc0*/  LEA.HI.X.SX32 R13, R127, R3.reuse, 0x2, P0 ;  /* 0x000000037f0d7211 */ /* 0x080fe400000f16ff */
[-C--:B------:R-:W-:Y:S01]  /*12cd0*/  LEA.HI.X.SX32 R9, R128, R3.reuse, 0x2, P1 ;  /* 0x0000000380097211 */ /* 0x080fe200008f16ff */
[----:B------:R3:W-:Y:S01]  /*12ce0*/  STL.64 [R1+0x250], R16 ;  /* 0x0002501001007387 */ /* 0x0007e20000100a00 */
[----:B------:R-:W-:-:S02]  /*12cf0*/  LEA.HI.X.SX32 R5, R178, R3, 0x2, P2 ;  /* 0x00000003b2057211 */ /* 0x000fc400010f16ff */
[-C--:B--2---:R-:W-:Y:S01]  /*12d00*/  LEA R20, P3, R180, R0.reuse, 0x2 ;  /* 0x00000000b4147211 */ /* 0x084fe200078610ff */
[----:B------:R2:W-:Y:S04]  /*12d10*/  STL.64 [R1+0x258], R14 ;  /* 0x0002580e01007387 */ /* 0x0005e80000100a00 */
[----:B------:R4:W-:Y:S01]  /*12d20*/  STL.64 [R1+0x260], R22 ;  /* 0x0002601601007387 */ /* 0x0009e20000100a00 */
[----:B---3--:R-:W-:-:S03]  /*12d30*/  LEA R16, P4, R181, R0, 0x2 ;  /* 0x00000000b5107211 */ /* 0x008fc600078810ff */
[----:B------:R3:W-:Y:S01]  /*12d40*/  STL.64 [R1+0x268], R12 ;  /* 0x0002680c01007387 */ /* 0x0007e20000100a00 */
[-C--:B------:R-:W-:Y:S02]  /*12d50*/  LEA.HI.X.SX32 R21, R180, R3.reuse, 0x2, P3 ;  /* 0x00000003b4157211 */ /* 0x080fe400018f16ff */
[CC--:B--2---:R-:W-:Y:S01]  /*12d60*/  LEA R14, P5, R182.reuse, R0.reuse, 0x2 ;  /* 0x00000000b60e7211 */ /* 0x0c4fe200078a10ff */
[----:B------:R2:W-:Y:S01]  /*12d70*/  STL.64 [R1+0x270], R8 ;  /* 0x0002700801007387 */ /* 0x0005e20000100a00 */
[-C--:B------:R-:W-:Y:S02]  /*12d80*/  LEA.HI.X.SX32 R17, R181, R3.reuse, 0x2, P4 ;  /* 0x00000003b5117211 */ /* 0x080fe400020f16ff */
[-C--:B----4-:R-:W-:Y:S01]  /*12d90*/  LEA R22, P6, R183, R0.reuse, 0x2 ;  /* 0x00000000b7167211 */ /* 0x090fe200078c10ff */
[----:B------:R4:W-:Y:S01]  /*12da0*/  STL.64 [R1+0x278], R4 ;  /* 0x0002780401007387 */ /* 0x0009e20000100a00 */
[----:B------:R-:W-:Y:S02]  /*12db0*/  LEA.HI.X.SX32 R15, R182, R3, 0x2, P5 ;  /* 0x00000003b60f7211 */ /* 0x000fe400028f16ff */
[----:B---3--:R-:W-:-:S02]  /*12dc0*/  LEA R12, P0, R184, R0, 0x2 ;  /* 0x00000000b80c7211 */ /* 0x008fc400078010ff */
[-C--:B------:R-:W-:Y:S02]  /*12dd0*/  LEA.HI.X.SX32 R23, R183, R3.reuse, 0x2, P6 ;  /* 0x00000003b7177211 */ /* 0x080fe400030f16ff */
[CC--:B--2---:R-:W-:Y:S01]  /*12de0*/  LEA R8, P1, R185.reuse, R0.reuse, 0x2 ;  /* 0x00000000b9087211 */ /* 0x0c4fe200078210ff */
[----:B------:R2:W-:Y:S01]  /*12df0*/  STL.64 [R1+0x280], R20 ;  /* 0x0002801401007387 */ /* 0x0005e20000100a00 */
[-C--:B------:R-:W-:Y:S02]  /*12e00*/  LEA.HI.X.SX32 R13, R184, R3.reuse, 0x2, P0 ;  /* 0x00000003b80d7211 */ /* 0x080fe400000f16ff */
[-C--:B----4-:R-:W-:Y:S01]  /*12e10*/  LEA R4, P2, R186, R0.reuse, 0x2 ;  /* 0x00000000ba047211 */ /* 0x090fe200078410ff */
[----:B------:R3:W-:Y:S01]  /*12e20*/  STL.64 [R1+0x288], R16 ;  /* 0x0002881001007387 */ /* 0x0007e20000100a00 */
[-C--:B------:R-:W-:Y:S01]  /*12e30*/  LEA.HI.X.SX32 R9, R185, R3.reuse, 0x2, P1 ;  /* 0x00000003b9097211 */ /* 0x080fe200008f16ff */
[----:B------:R-:W-:Y:S01]  /*12e40*/  IMAD R192, R192, UR4, RZ ;  /* 0x00000004c0c07c24 */ /* 0x000fe2000f8e02ff */
[----:B------:R-:W-:Y:S01]  /*12e50*/  LEA.HI.X.SX32 R5, R186, R3, 0x2, P2 ;  /* 0x00000003ba057211 */ /* 0x000fe200010f16ff */
[----:B------:R4:W-:Y:S01]  /*12e60*/  STL.64 [R1+0x290], R14 ;  /* 0x0002900e01007387 */ /* 0x0009e20000100a00 */
[----:B------:R-:W-:Y:S01]  /*12e70*/  IMAD R193, R193, UR4, RZ ;  /* 0x00000004c1c17c24 */ /* 0x000fe2000f8e02ff */
[----:B--2---:R-:W-:-:S02]  /*12e80*/  LEA R20, P3, R187, R0, 0x2 ;  /* 0x00000000bb147211 */ /* 0x004fc400078610ff */
[----:B------:R2:W-:Y:S01]  /*12e90*/  STL.64 [R1+0x298], R22 ;  /* 0x0002981601007387 */ /* 0x0005e20000100a00 */
[----:B---3--:R-:W-:-:S03]  /*12ea0*/  LEA R16, P4, R188, R0, 0x2 ;  /* 0x00000000bc107211 */ /* 0x008fc600078810ff */
[----:B------:R3:W-:Y:S01]  /*12eb0*/  STL.64 [R1+0x2a0], R12 ;  /* 0x0002a00c01007387 */ /* 0x0007e20000100a00 */
[-C--:B------:R-:W-:Y:S02]  /*12ec0*/  LEA.HI.X.SX32 R21, R187, R3.reuse, 0x2, P3 ;  /* 0x00000003bb157211 */ /* 0x080fe400018f16ff */
[-C--:B----4-:R-:W-:Y:S01]  /*12ed0*/  LEA R14, P5, R189, R0.reuse, 0x2 ;  /* 0x00000000bd0e7211 */ /* 0x090fe200078a10ff */
[----:B------:R-:W-:Y:S01]  /*12ee0*/  IMAD R194, R194, UR4, RZ ;  /* 0x00000004c2c27c24 */ /* 0x000fe2000f8e02ff */
[----:B------:R4:W-:Y:S01]  /*12ef0*/  STL.64 [R1+0x2a8], R8 ;  /* 0x0002a80801007387 */ /* 0x0009e20000100a00 */
[-C--:B------:R-:W-:Y:S02]  /*12f00*/  LEA.HI.X.SX32 R17, R188, R3.reuse, 0x2, P4 ;  /* 0x00000003bc117211 */ /* 0x080fe400020f16ff */
[-C--:B--2---:R-:W-:Y:S01]  /*12f10*/  LEA R22, P6, R190, R0.reuse, 0x2 ;  /* 0x00000000be167211 */ /* 0x084fe200078c10ff */
[----:B------:R-:W-:Y:S01]  /*12f20*/  IMAD R195, R195, UR4, RZ ;  /* 0x00000004c3c37c24 */ /* 0x000fe2000f8e02ff */
[----:B------:R2:W-:Y:S01]  /*12f30*/  STL.64 [R1+0x2b0], R4 ;  /* 0x0002b00401007387 */ /* 0x0005e20000100a00 */
[----:B---3--:R-:W-:Y:S01]  /*12f40*/  LEA R12, P0, R191, R0, 0x2 ;  /* 0x00000000bf0c7211 */ /* 0x008fe200078010ff */
[----:B------:R-:W-:Y:S01]  /*12f50*/  IMAD R196, R196, UR4, RZ ;  /* 0x00000004c4c47c24 */ /* 0x000fe2000f8e02ff */
[-C--:B------:R-:W-:Y:S01]  /*12f60*/  LEA.HI.X.SX32 R15, R189, R3.reuse, 0x2, P5 ;  /* 0x00000003bd0f7211 */ /* 0x080fe200028f16ff */
[----:B------:R-:W-:Y:S01]  /*12f70*/  IMAD R197, R197, UR4, RZ ;  /* 0x00000004c5c57c24 */ /* 0x000fe2000f8e02ff */
[----:B------:R-:W-:-:S02]  /*12f80*/  LEA.HI.X.SX32 R23, R190, R3, 0x2, P6 ;  /* 0x00000003be177211 */ /* 0x000fc400030f16ff */
[-C--:B----4-:R-:W-:Y:S01]  /*12f90*/  LEA R8, P1, R192, R0.reuse, 0x2 ;  /* 0x00000000c0087211 */ /* 0x090fe200078210ff */
[----:B------:R-:W-:Y:S01]  /*12fa0*/  IMAD R198, R198, UR4, RZ ;  /* 0x00000004c6c67c24 */ /* 0x000fe2000f8e02ff */
[-C--:B------:R-:W-:Y:S02]  /*12fb0*/  LEA.HI.X.SX32 R13, R191, R3.reuse, 0x2, P0 ;  /* 0x00000003bf0d7211 */ /* 0x080fe400000f16ff */
[----:B--2---:R-:W-:Y:S01]  /*12fc0*/  LEA R4, P2, R193, R0, 0x2 ;  /* 0x00000000c1047211 */ /* 0x004fe200078410ff */
[----:B------:R2:W-:Y:S01]  /*12fd0*/  STL.64 [R1+0x2b8], R20 ;  /* 0x0002b81401007387 */ /* 0x0005e20000100a00 */
[-C--:B------:R-:W-:Y:S01]  /*12fe0*/  LEA.HI.X.SX32 R9, R192, R3.reuse, 0x2, P1 ;  /* 0x00000003c0097211 */ /* 0x080fe200008f16ff */
[----:B------:R-:W-:Y:S01]  /*12ff0*/  IMAD R199, R199, UR4, RZ ;  /* 0x00000004c7c77c24 */ /* 0x000fe2000f8e02ff */
[----:B------:R-:W-:Y:S01]  /*13000*/  LEA.HI.X.SX32 R5, R193, R3, 0x2, P2 ;  /* 0x00000003c1057211 */ /* 0x000fe200010f16ff */
[----:B------:R3:W-:Y:S01]  /*13010*/  STL.64 [R1+0x2c0], R16 ;  /* 0x0002c01001007387 */ /* 0x0007e20000100a00 */
[----:B------:R-:W-:-:S03]  /*13020*/  IMAD R200, R200, UR4, RZ ;  /* 0x00000004c8c87c24 */ /* 0x000fc6000f8e02ff */
[----:B------:R4:W-:Y:S01]  /*13030*/  STL.64 [R1+0x2c8], R14 ;  /* 0x0002c80e01007387 */ /* 0x0009e20000100a00 */
[----:B--2---:R-:W-:-:S03]  /*13040*/  LEA R20, P3, R194, R0, 0x2 ;  /* 0x00000000c2147211 */ /* 0x004fc600078610ff */
[----:B------:R2:W-:Y:S01]  /*13050*/  STL.64 [R1+0x2d0], R22 ;  /* 0x0002d01601007387 */ /* 0x0005e20000100a00 */
[----:B---3--:R-:W-:-:S03]  /*13060*/  LEA R16, P4, R195, R0, 0x2 ;  /* 0x00000000c3107211 */ /* 0x008fc600078810ff */
[----:B------:R3:W-:Y:S01]  /*13070*/  STL.64 [R1+0x2d8], R12 ;  /* 0x0002d80c01007387 */ /* 0x0007e20000100a00 */
[-C--:B------:R-:W-:Y:S02]  /*13080*/  LEA.HI.X.SX32 R21, R194, R3.reuse, 0x2, P3 ;  /* 0x00000003c2157211 */ /* 0x080fe400018f16ff */
[CC--:B----4-:R-:W-:Y:S01]  /*13090*/  LEA R14, P5, R196.reuse, R0.reuse, 0x2 ;  /* 0x00000000c40e7211 */ /* 0x0d0fe200078a10ff */
[----:B------:R-:W-:Y:S01]  /*130a0*/  IMAD R201, R201, UR4, RZ ;  /* 0x00000004c9c97c24 */ /* 0x000fe2000f8e02ff */
[----:B------:R4:W-:Y:S01]  /*130b0*/  STL.64 [R1+0x2e0], R8 ;  /* 0x0002e00801007387 */ /* 0x0009e20000100a00 */
[-C--:B------:R-:W-:Y:S01]  /*130c0*/  LEA.HI.X.SX32 R17, R195, R3.reuse, 0x2, P4 ;  /* 0x00000003c3117211 */ /* 0x080fe200020f16ff */
[----:B------:R-:W-:Y:S01]  /*130d0*/  ULDC UR4, c[0x0][0x240] ;  /* 0x0000900000047ab9 */ /* 0x000fe20000000800 */
[----:B--2---:R-:W-:Y:S01]  /*130e0*/  LEA R22, P6, R197, R0, 0x2 ;  /* 0x00000000c5167211 */ /* 0x004fe200078c10ff */
[----:B------:R2:W-:Y:S01]  /*130f0*/  STL.64 [R1+0x2e8], R4 ;  /* 0x0002e80401007387 */ /* 0x0005e20000100a00 */
[----:B------:R-:W-:-:S02]  /*13100*/  LEA.HI.X.SX32 R15, R196, R3, 0x2, P5 ;  /* 0x00000003c40f7211 */ /* 0x000fc400028f16ff */
[CC--:B---3--:R-:W-:Y:S02]  /*13110*/  LEA R12, P0, R198.reuse, R0.reuse, 0x2 ;  /* 0x00000000c60c7211 */ /* 0x0c8fe400078010ff */
[-C--:B------:R-:W-:Y:S02]  /*13120*/  LEA.HI.X.SX32 R23, R197, R3.reuse, 0x2, P6 ;  /* 0x00000003c5177211 */ /* 0x080fe400030f16ff */
[CC--:B----4-:R-:W-:Y:S01]  /*13130*/  LEA R8, P1, R199.reuse, R0.reuse, 0x2 ;  /* 0x00000000c7087211 */ /* 0x0d0fe200078210ff */
[----:B------:R3:W-:Y:S01]  /*13140*/  STL.64 [R1+0x2f0], R20 ;  /* 0x0002f01401007387 */ /* 0x0007e20000100a00 */
[-C--:B------:R-:W-:Y:S02]  /*13150*/  LEA.HI.X.SX32 R13, R198, R3.reuse, 0x2, P0 ;  /* 0x00000003c60d7211 */ /* 0x080fe400000f16ff */
[----:B--2---:R-:W-:Y:S01]  /*13160*/  LEA R4, P2, R200, R0, 0x2 ;  /* 0x00000000c8047211 */ /* 0x004fe200078410ff */
[----:B------:R2:W-:Y:S01]  /*13170*/  STL.64 [R1+0x2f8], R16 ;  /* 0x0002f81001007387 */ /* 0x0005e20000100a00 */
[----:B------:R-:W-:-:S02]  /*13180*/  LEA.HI.X.SX32 R9, R199, R3, 0x2, P1 ;  /* 0x00000003c7097211 */ /* 0x000fc400008f16ff */
[----:B------:R-:W-:Y:S01]  /*13190*/  LEA.HI.X.SX32 R5, R200, R3, 0x2, P2 ;  /* 0x00000003c8057211 */ /* 0x000fe200010f16ff */
[----:B------:R4:W-:Y:S01]  /*131a0*/  STL.64 [R1+0x300], R14 ;  /* 0x0003000e01007387 */ /* 0x0009e20000100a00 */
[----:B---3--:R-:W-:-:S03]  /*131b0*/  LEA R20, P3, R201, R0, 0x2 ;  /* 0x00000000c9147211 */ /* 0x008fc600078610ff */
[----:B------:R3:W-:Y:S01]  /*131c0*/  STL.64 [R1+0x308], R22 ;  /* 0x0003081601007387 */ /* 0x0007e20000100a00 */
[----:B--2---:R-:W-:-:S03]  /*131d0*/  LEA R16, P4, R202, R0, 0x2 ;  /* 0x00000000ca107211 */ /* 0x004fc600078810ff */
[----:B------:R2:W-:Y:S01]  /*131e0*/  STL.64 [R1+0x310], R12 ;  /* 0x0003100c01007387 */ /* 0x0005e20000100a00 */
[-C--:B------:R-:W-:Y:S02]  /*131f0*/  LEA.HI.X.SX32 R21, R201, R3.reuse, 0x2, P3 ;  /* 0x00000003c9157211 */ /* 0x080fe400018f16ff */
[CC--:B----4-:R-:W-:Y:S01]  /*13200*/  LEA R14, P5, R203.reuse, R0.reuse, 0x2 ;  /* 0x00000000cb0e7211 */ /* 0x0d0fe200078a10ff */
[----:B------:R4:W-:Y:S01]  /*13210*/  STL.64 [R1+0x318], R8 ;  /* 0x0003180801007387 */ /* 0x0009e20000100a00 */
[-C--:B------:R-:W-:Y:S02]  /*13220*/  LEA.HI.X.SX32 R17, R202, R3.reuse, 0x2, P4 ;  /* 0x00000003ca117211 */ /* 0x080fe400020f16ff */
[-C--:B---3--:R-:W-:Y:S01]  /*13230*/  LEA R22, P6, R204, R0.reuse, 0x2 ;  /* 0x00000000cc167211 */ /* 0x088fe200078c10ff */
[----:B------:R3:W-:Y:S01]  /*13240*/  STL.64 [R1+0x320], R4 ;  /* 0x0003200401007387 */ /* 0x0007e20000100a00 */
[----:B------:R-:W-:Y:S02]  /*13250*/  LEA.HI.X.SX32 R15, R203, R3, 0x2, P5 ;  /* 0x00000003cb0f7211 */ /* 0x000fe400028f16ff */
[----:B--2---:R-:W-:-:S02]  /*13260*/  LEA R12, P0, R205, R0, 0x2 ;  /* 0x00000000cd0c7211 */ /* 0x004fc400078010ff */
[-C--:B------:R-:W-:Y:S02]  /*13270*/  LEA.HI.X.SX32 R23, R204, R3.reuse, 0x2, P6 ;  /* 0x00000003cc177211 */ /* 0x080fe400030f16ff */
[CC--:B----4-:R-:W-:Y:S01]  /*13280*/  LEA R8, P1, R206.reuse, R0.reuse, 0x2 ;  /* 0x00000000ce087211 */ /* 0x0d0fe200078210ff */
[----:B------:R2:W-:Y:S01]  /*13290*/  STL.64 [R1+0x328], R20 ;  /* 0x0003281401007387 */ /* 0x0005e20000100a00 */
[-C--:B------:R-:W-:Y:S02]  /*132a0*/  LEA.HI.X.SX32 R13, R205, R3.reuse, 0x2, P0 ;  /* 0x00000003cd0d7211 */ /* 0x080fe400000f16ff */
[CC--:B---3--:R-:W-:Y:S01]  /*132b0*/  LEA R4, P2, R207.reuse, R0.reuse, 0x2 ;  /* 0x00000000cf047211 */ /* 0x0c8fe200078410ff */
[----:B------:R3:W-:Y:S01]  /*132c0*/  STL.64 [R1+0x330], R16 ;  /* 0x0003301001007387 */ /* 0x0007e20000100a00 */
[-C--:B------:R-:W-:Y:S02]  /*132d0*/  LEA.HI.X.SX32 R9, R206, R3.reuse, 0x2, P1 ;  /* 0x00000003ce097211 */ /* 0x080fe400008f16ff */
[----:B------:R-:W-:Y:S01]  /*132e0*/  LEA.HI.X.SX32 R5, R207, R3, 0x2, P2 ;  /* 0x00000003cf057211 */ /* 0x000fe200010f16ff */
[----:B------:R4:W-:Y:S01]  /*132f0*/  STL.64 [R1+0x338], R14 ;  /* 0x0003380e01007387 */ /* 0x0009e20000100a00 */
[----:B--2---:R-:W-:-:S03]  /*13300*/  LEA R20, P3, R208, R0, 0x2 ;  /* 0x00000000d0147211 */ /* 0x004fc600078610ff */
[----:B------:R2:W-:Y:S01]  /*13310*/  STL.64 [R1+0x340], R22 ;  /* 0x0003401601007387 */ /* 0x0005e20000100a00 */
[----:B---3--:R-:W-:-:S03]  /*13320*/  LEA R16, P4, R209, R0, 0x2 ;  /* 0x00000000d1107211 */ /* 0x008fc600078810ff */
[----:B------:R3:W-:Y:S01]  /*13330*/  STL.64 [R1+0x348], R12 ;  /* 0x0003480c01007387 */ /* 0x0007e20000100a00 */
[-C--:B------:R-:W-:Y:S02]  /*13340*/  LEA.HI.X.SX32 R21, R208, R3.reuse, 0x2, P3 ;  /* 0x00000003d0157211 */ /* 0x080fe400018f16ff */
[CC--:B----4-:R-:W-:Y:S01]  /*13350*/  LEA R14, P5, R210.reuse, R0.reuse, 0x2 ;  /* 0x00000000d20e7211 */ /* 0x0d0fe200078a10ff */
[----:B------:R4:W-:Y:S01]  /*13360*/  STL.64 [R1+0x350], R8 ;  /* 0x0003500801007387 */ /* 0x0009e20000100a00 */
[-C--:B------:R-:W-:Y:S02]  /*13370*/  LEA.HI.X.SX32 R17, R209, R3.reuse, 0x2, P4 ;  /* 0x00000003d1117211 */ /* 0x080fe400020f16ff */
[-C--:B--2---:R-:W-:Y:S01]  /*13380*/  LEA R22, P6, R211, R0.reuse, 0x2 ;  /* 0x00000000d3167211 */ /* 0x084fe200078c10ff */
[----:B------:R2:W-:Y:S01]  /*13390*/  STL.64 [R1+0x358], R4 ;  /* 0x0003580401007387 */ /* 0x0005e20000100a00 */
[----:B------:R-:W-:Y:S02]  /*133a0*/  LEA.HI.X.SX32 R15, R210, R3, 0x2, P5 ;  /* 0x00000003d20f7211 */ /* 0x000fe400028f16ff */
[----:B---3--:R-:W-:-:S02]  /*133b0*/  LEA R12, P0, R212, R0, 0x2 ;  /* 0x00000000d40c7211 */ /* 0x008fc400078010ff */
[-C--:B------:R-:W-:Y:S02]  /*133c0*/  LEA.HI.X.SX32 R23, R211, R3.reuse, 0x2, P6 ;  /* 0x00000003d3177211 */ /* 0x080fe400030f16ff */
[CC--:B----4-:R-:W-:Y:S01]  /*133d0*/  LEA R8, P1, R213.reuse, R0.reuse, 0x2 ;  /* 0x00000000d5087211 */ /* 0x0d0fe200078210ff */
[----:B------:R3:W-:Y:S01]  /*133e0*/  STL.64 [R1+0x360], R20 ;  /* 0x0003601401007387 */ /* 0x0007e20000100a00 */
[-C--:B------:R-:W-:Y:S02]  /*133f0*/  LEA.HI.X.SX32 R13, R212, R3.reuse, 0x2, P0 ;  /* 0x00000003d40d7211 */ /* 0x080fe400000f16ff */
[CC--:B--2---:R-:W-:Y:S01]  /*13400*/  LEA R4, P2, R214.reuse, R0.reuse, 0x2 ;  /* 0x00000000d6047211 */ /* 0x0c4fe200078410ff */
[----:B------:R2:W-:Y:S01]  /*13410*/  STL.64 [R1+0x368], R16 ;  /* 0x0003681001007387 */ /* 0x0005e20000100a00 */
[-C--:B------:R-:W-:Y:S02]  /*13420*/  LEA.HI.X.SX32 R9, R213, R3.reuse, 0x2, P1 ;  /* 0x00000003d5097211 */ /* 0x080fe400008f16ff */
        /* <DEDUP_REMOVED lines=70> */
[-C--:B----4-:R-:W-:Y:S01]  /*13890*/  LEA R14, P5, R238, R0.reuse, 0x2 ;  /* 0x00000000ee0e7211 */ /* 0x090fe200078a10ff */
[----:B------:R4:W-:Y:S01]  /*138a0*/  STL.64 [R1+0x438], R8 ;  /* 0x0004380801007387 */ /* 0x0009e20000100a00 */
[-C--:B------:R-:W-:Y:S01]  /*138b0*/  LEA.HI.X.SX32 R17, R237, R3.reuse, 0x2, P4 ;  /* 0x00000003ed117211 */ /* 0x080fe200020f16ff */
[----:B------:R-:W-:Y:S01]  /*138c0*/  IMAD R132, R132, UR4, RZ ;  /* 0x0000000484847c24 */ /* 0x000fe2000f8e02ff */
[-C--:B--2---:R-:W-:Y:S01]  /*138d0*/  LEA R22, P6, R240, R0.reuse, 0x2 ;  /* 0x00000000f0167211 */ /* 0x084fe200078c10ff */
[----:B------:R2:W-:Y:S01]  /*138e0*/  STL.64 [R1+0x440], R4 ;  /* 0x0004400401007387 */ /* 0x0005e20000100a00 */
[-C--:B------:R-:W-:Y:S01]  /*138f0*/  LEA.HI.X.SX32 R15, R238, R3.reuse, 0x2, P5 ;  /* 0x00000003ee0f7211 */ /* 0x080fe200028f16ff */
[----:B------:R-:W-:Y:S01]  /*13900*/  IMAD R133, R133, UR5, RZ ;  /* 0x0000000585857c24 */ /* 0x000fe2000f8e02ff */
[-C--:B---3--:R-:W-:Y:S01]  /*13910*/  LEA R12, P0, R242, R0.reuse, 0x2 ;  /* 0x00000000f20c7211 */ /* 0x088fe200078010ff */
[----:B------:R-:W-:Y:S01]  /*13920*/  IMAD R134, R134, UR6, RZ ;  /* 0x0000000686867c24 */ /* 0x000fe2000f8e02ff */
[----:B------:R-:W3:Y:S01]  /*13930*/  LDC R236, c[0x0][0x230] ;  /* 0x00008c00ffec7b82 */ /* 0x000ee20000000800 */
[----:B----4-:R-:W-:Y:S01]  /*13940*/  LEA R8, P1, R246, R0, 0x2 ;  /* 0x00000000f6087211 */ /* 0x010fe200078210ff */
[----:B------:R4:W-:Y:S01]  /*13950*/  STL.64 [R1+0x448], R20 ;  /* 0x0004481401007387 */ /* 0x0009e20000100a00 */
[----:B------:R-:W-:-:S02]  /*13960*/  LEA.HI.X.SX32 R13, R242, R3, 0x2, P0 ;  /* 0x00000003f20d7211 */ /* 0x000fc400000f16ff */
[-C--:B--2---:R-:W-:Y:S02]  /*13970*/  LEA R4, P2, R248, R0.reuse, 0x2 ;  /* 0x00000000f8047211 */ /* 0x084fe400078410ff */
[-C--:B------:R-:W-:Y:S01]  /*13980*/  LEA.HI.X.SX32 R23, R240, R3.reuse, 0x2, P6 ;  /* 0x00000003f0177211 */ /* 0x080fe200030f16ff */
[----:B------:R2:W-:Y:S01]  /*13990*/  STL.64 [R1+0x450], R16 ;  /* 0x0004501001007387 */ /* 0x0005e20000100a00 */
[-C--:B------:R-:W-:Y:S01]  /*139a0*/  LEA.HI.X.SX32 R9, R246, R3.reuse, 0x2, P1 ;  /* 0x00000003f6097211 */ /* 0x080fe200008f16ff */
[----:B------:R-:W-:Y:S01]  /*139b0*/  IMAD R135, R135, UR7, RZ ;  /* 0x0000000787877c24 */ /* 0x000fe2000f8e02ff */
[----:B------:R-:W-:Y:S01]  /*139c0*/  LEA.HI.X.SX32 R5, R248, R3, 0x2, P2 ;  /* 0x00000003f8057211 */ /* 0x000fe200010f16ff */
[----:B------:R5:W-:Y:S01]  /*139d0*/  STL.64 [R1+0x458], R14 ;  /* 0x0004580e01007387 */ /* 0x000be20000100a00 */
[----:B------:R-:W-:Y:S01]  /*139e0*/  IMAD R136, R136, UR8, RZ ;  /* 0x0000000888887c24 */ /* 0x000fe2000f8e02ff */
[-C--:B----4-:R-:W-:Y:S01]  /*139f0*/  LEA R20, P3, R249, R0.reuse, 0x2 ;  /* 0x00000000f9147211 */ /* 0x090fe200078610ff */
[----:B------:R-:W-:Y:S01]  /*13a00*/  IMAD R137, R137, UR9, RZ ;  /* 0x0000000989897c24 */ /* 0x000fe2000f8e02ff */
[----:B------:R4:W-:Y:S01]  /*13a10*/  STL.64 [R1+0x468], R12 ;  /* 0x0004680c01007387 */ /* 0x0009e20000100a00 */
[----:B------:R-:W-:Y:S01]  /*13a20*/  LEA R116, P6, R241, R0, 0x2 ;  /* 0x00000000f1747211 */ /* 0x000fe200078c10ff */
[----:B------:R-:W-:-:S02]  /*13a30*/  IMAD R138, R138, UR10, RZ ;  /* 0x0000000a8a8a7c24 */ /* 0x000fc4000f8e02ff */
[----:B------:R-:W-:Y:S01]  /*13a40*/  IMAD R139, R139, UR11, RZ ;  /* 0x0000000b8b8b7c24 */ /* 0x000fe2000f8e02ff */
[-C--:B--2---:R-:W-:Y:S01]  /*13a50*/  LEA R16, P4, R247, R0.reuse, 0x2 ;  /* 0x00000000f7107211 */ /* 0x084fe200078810ff */
[----:B------:R-:W-:Y:S01]  /*13a60*/  STL.64 [R1+0x460], R22 ;  /* 0x0004601601007387 */ /* 0x000fe20000100a00 */
[----:B------:R-:W-:Y:S01]  /*13a70*/  IMAD R140, R140, UR12, RZ ;  /* 0x0000000c8c8c7c24 */ /* 0x000fe2000f8e02ff */
[-C--:B-----5:R-:W-:Y:S01]  /*13a80*/  LEA R14, P5, R243, R0.reuse, 0x2 ;  /* 0x00000000f30e7211 */ /* 0x0a0fe200078a10ff */
[----:B------:R-:W-:Y:S01]  /*13a90*/  IMAD R141, R141, UR13, RZ ;  /* 0x0000000d8d8d7c24 */ /* 0x000fe2000f8e02ff */
[----:B------:R2:W-:Y:S01]  /*13aa0*/  STL.64 [R1+0x470], R8 ;  /* 0x0004700801007387 */ /* 0x0005e20000100a00 */
[-C--:B------:R-:W-:Y:S01]  /*13ab0*/  LEA.HI.X.SX32 R21, R249, R3.reuse, 0x2, P3 ;  /* 0x00000003f9157211 */ /* 0x080fe200018f16ff */
[----:B------:R-:W-:Y:S01]  /*13ac0*/  IMAD R142, R142, UR14, RZ ;  /* 0x0000000e8e8e7c24 */ /* 0x000fe2000f8e02ff */
[-C--:B----4-:R-:W-:Y:S01]  /*13ad0*/  LEA R12, P0, R239, R0.reuse, 0x2 ;  /* 0x00000000ef0c7211 */ /* 0x090fe200078010ff */
[----:B------:R4:W-:Y:S01]  /*13ae0*/  STL.64 [R1+0x478], R4 ;  /* 0x0004780401007387 */ /* 0x0009e20000100a00 */
[-C--:B------:R-:W-:Y:S01]  /*13af0*/  LEA.HI.X.SX32 R17, R247, R3.reuse, 0x2, P4 ;  /* 0x00000003f7117211 */ /* 0x080fe200020f16ff */
[----:B------:R-:W-:Y:S01]  /*13b00*/  IMAD R143, R143, UR15, RZ ;  /* 0x0000000f8f8f7c24 */ /* 0x000fe2000f8e02ff */
[-C--:B------:R-:W-:Y:S01]  /*13b10*/  LEA.HI.X.SX32 R15, R243, R3.reuse, 0x2, P5 ;  /* 0x00000003f30f7211 */ /* 0x080fe200028f16ff */
[----:B------:R-:W-:Y:S01]  /*13b20*/  IMAD R144, R144, UR16, RZ ;  /* 0x0000001090907c24 */ /* 0x000fe2000f8e02ff */
[-C--:B------:R-:W-:Y:S01]  /*13b30*/  LEA.HI.X.SX32 R117, R241, R3.reuse, 0x2, P6 ;  /* 0x00000003f1757211 */ /* 0x080fe200030f16ff */
[----:B------:R-:W-:Y:S01]  /*13b40*/  STL.64 [R1+0x480], R20 ;  /* 0x0004801401007387 */ /* 0x000fe20000100a00 */
[----:B------:R-:W-:Y:S01]  /*13b50*/  LEA.HI.X.SX32 R13, R239, R3, 0x2, P0 ;  /* 0x00000003ef0d7211 */ /* 0x000fe200000f16ff */
[----:B------:R-:W-:Y:S01]  /*13b60*/  IMAD R145, R145, UR17, RZ ;  /* 0x0000001191917c24 */ /* 0x000fe2000f8e02ff */
[----:B--2---:R-:W-:Y:S01]  /*13b70*/  LEA R8, P1, R130, R0, 0x2 ;  /* 0x0000000082087211 */ /* 0x004fe200078210ff */
[----:B------:R-:W-:-:S02]  /*13b80*/  IMAD R146, R146, UR18, RZ ;  /* 0x0000001292927c24 */ /* 0x000fc4000f8e02ff */
[----:B------:R-:W-:Y:S01]  /*13b90*/  IMAD R147, R147, UR19, RZ ;  /* 0x0000001393937c24 */ /* 0x000fe2000f8e02ff */
[CC--:B----4-:R-:W-:Y:S01]  /*13ba0*/  LEA R4, P2, R131.reuse, R0.reuse, 0x2 ;  /* 0x0000000083047211 */ /* 0x0d0fe200078410ff */
[----:B------:R-:W-:Y:S01]  /*13bb0*/  STL.64 [R1+0x488], R16 ;  /* 0x0004881001007387 */ /* 0x000fe20000100a00 */
[-C--:B------:R-:W-:Y:S01]  /*13bc0*/  LEA R100, P3, R136, R0.reuse, 0x2 ;  /* 0x0000000088647211 */ /* 0x080fe200078610ff */
[----:B------:R-:W-:Y:S01]  /*13bd0*/  IMAD R148, R148, UR20, RZ ;  /* 0x0000001494947c24 */ /* 0x000fe2000f8e02ff */
[-C--:B------:R-:W-:Y:S01]  /*13be0*/  LEA.HI.X.SX32 R5, R131, R3.reuse, 0x2, P2 ;  /* 0x0000000383057211 */ /* 0x080fe200010f16ff */
[----:B------:R-:W-:Y:S01]  /*13bf0*/  STL.64 [R1+0x490], R14 ;  /* 0x0004900e01007387 */ /* 0x000fe20000100a00 */
[----:B------:R-:W-:Y:S01]  /*13c00*/  LEA.HI.X.SX32 R9, R130, R3, 0x2, P1 ;  /* 0x0000000382097211 */ /* 0x000fe200008f16ff */
[----:B------:R-:W-:Y:S02]  /*13c10*/  IMAD R149, R149, UR21, RZ ;  /* 0x0000001595957c24 */ /* 0x000fe4000f8e02ff */
[----:B------:R-:W-:Y:S01]  /*13c20*/  IMAD R150, R150, UR22, RZ ;  /* 0x0000001696967c24 */ /* 0x000fe2000f8e02ff */
[----:B------:R-:W-:Y:S01]  /*13c30*/  STL.64 [R1+0x498], R116 ;  /* 0x0004987401007387 */ /* 0x000fe20000100a00 */
[----:B------:R-:W-:Y:S01]  /*13c40*/  LEA R108, P6, R132, R0, 0x2 ;  /* 0x00000000846c7211 */ /* 0x000fe200078c10ff */
[----:B------:R-:W-:-:S02]  /*13c50*/  IMAD R151, R151, UR23, RZ ;  /* 0x0000001797977c24 */ /* 0x000fc4000f8e02ff */
[----:B------:R-:W-:Y:S01]  /*13c60*/  IMAD R152, R152, UR24, RZ ;  /* 0x0000001898987c24 */ /* 0x000fe2000f8e02ff */
[----:B------:R-:W-:Y:S01]  /*13c70*/  STL.64 [R1+0x4a0], R12 ;  /* 0x0004a00c01007387 */ /* 0x000fe20000100a00 */
[-C--:B------:R-:W-:Y:S01]  /*13c80*/  LEA R110, P0, R133, R0.reuse, 0x2 ;  /* 0x00000000856e7211 */ /* 0x080fe200078010ff */
[----:B------:R-:W-:Y:S02]  /*13c90*/  IMAD R153, R153, UR25, RZ ;  /* 0x0000001999997c24 */ /* 0x000fe4000f8e02ff */
[----:B------:R-:W-:Y:S01]  /*13ca0*/  IMAD R154, R154, UR26, RZ ;  /* 0x0000001a9a9a7c24 */ /* 0x000fe2000f8e02ff */
[----:B------:R2:W-:Y:S01]  /*13cb0*/  STL.64 [R1+0x4b0], R4 ;  /* 0x0004b00401007387 */ /* 0x0005e20000100a00 */
[----:B------:R-:W-:Y:S01]  /*13cc0*/  LEA R112, P1, R134, R0, 0x2 ;  /* 0x0000000086707211 */ /* 0x000fe200078210ff */
[----:B------:R-:W-:Y:S02]  /*13cd0*/  IMAD R155, R155, UR27, RZ ;  /* 0x0000001b9b9b7c24 */ /* 0x000fe4000f8e02ff */
[----:B------:R-:W-:Y:S01]  /*13ce0*/  IMAD R156, R156, UR28, RZ ;  /* 0x0000001c9c9c7c24 */ /* 0x000fe2000f8e02ff */
[----:B------:R4:W-:Y:S01]  /*13cf0*/  STL.64 [R1+0x4a8], R8 ;  /* 0x0004a80801007387 */ /* 0x0009e20000100a00 */
[----:B------:R-:W-:Y:S01]  /*13d00*/  LEA.HI.X.SX32 R109, R132, R3, 0x2, P6 ;  /* 0x00000003846d7211 */ /* 0x000fe200030f16ff */
[----:B------:R-:W-:-:S02]  /*13d10*/  IMAD R157, R157, UR29, RZ ;  /* 0x0000001d9d9d7c24 */ /* 0x000fc4000f8e02ff */
[----:B------:R-:W-:Y:S02]  /*13d20*/  IMAD R158, R158, UR30, RZ ;  /* 0x0000001e9e9e7c24 */ /* 0x000fe4000f8e02ff */
[----:B------:R-:W-:Y:S01]  /*13d30*/  IMAD R159, R159, UR31, RZ ;  /* 0x0000001f9f9f7c24 */ /* 0x000fe2000f8e02ff */
[-C--:B--2---:R-:W-:Y:S01]  /*13d40*/  LEA R4, P4, R129, R0.reuse, 0x2 ;  /* 0x0000000081047211 */ /* 0x084fe200078810ff */
[----:B------:R-:W-:Y:S01]  /*13d50*/  IMAD R160, R160, UR32, RZ ;  /* 0x00000020a0a07c24 */ /* 0x000fe2000f8e02ff */
[-C--:B------:R-:W-:Y:S01]  /*13d60*/  LEA.HI.X.SX32 R111, R133, R3.reuse, 0x2, P0 ;  /* 0x00000003856f7211 */ /* 0x080fe200000f16ff */
[----:B------:R-:W-:Y:S01]  /*13d70*/  IMAD R161, R161, UR33, RZ ;  /* 0x00000021a1a17c24 */ /* 0x000fe2000f8e02ff */
[-C--:B------:R-:W-:Y:S01]  /*13d80*/  LEA.HI.X.SX32 R5, R129, R3.reuse, 0x2, P4 ;  /* 0x0000000381057211 */ /* 0x080fe200020f16ff */
[----:B------:R-:W-:Y:S01]  /*13d90*/  IMAD R162, R162, UR34, RZ ;  /* 0x00000022a2a27c24 */ /* 0x000fe2000f8e02ff */
[-C--:B----4-:R-:W-:Y:S01]  /*13da0*/  LEA R8, P2, R135, R0.reuse, 0x2 ;  /* 0x0000000087087211 */ /* 0x090fe200078410ff */
[----:B------:R-:W-:Y:S01]  /*13db0*/  IMAD R163, R163, UR35, RZ ;  /* 0x00000023a3a37c24 */ /* 0x000fe2000f8e02ff */
[-C--:B------:R-:W-:Y:S01]  /*13dc0*/  LEA.HI.X.SX32 R113, R134, R3.reuse, 0x2, P1 ;  /* 0x0000000386717211 */ /* 0x080fe200008f16ff */
[----:B------:R2:W-:Y:S01]  /*13dd0*/  STL.64 [R1+0x650], R4 ;  /* 0x0006500401007387 */ /* 0x0005e20000100a00 */
[-C--:B------:R-:W-:Y:S01]  /*13de0*/  LEA R102, P4, R137, R0.reuse, 0x2 ;  /* 0x0000000089667211 */ /* 0x080fe200078810ff */
[----:B------:R-:W-:Y:S01]  /*13df0*/  IMAD R164, R164, UR36, RZ ;  /* 0x00000024a4a47c24 */ /* 0x000fe2000f8e02ff */
[-C--:B------:R-:W-:Y:S01]  /*13e00*/  LEA.HI.X.SX32 R9, R135, R3.reuse, 0x2, P2 ;  /* 0x0000000387097211 */ /* 0x080fe200010f16ff */
[----:B------:R-:W-:Y:S01]  /*13e10*/  STL.64 [R1+0x4b8], R108 ;  /* 0x0004b86c01007387 */ /* 0x000fe20000100a00 */
[-C--:B------:R-:W-:Y:S01]  /*13e20*/  LEA R104, P5, R138, R0.reuse, 0x2 ;  /* 0x000000008a687211 */ /* 0x080fe200078a10ff */
[----:B------:R-:W-:Y:S01]  /*13e30*/  IMAD R165, R165, UR37, RZ ;  /* 0x00000025a5a57c24 */ /* 0x000fe2000f8e02ff */
[----:B------:R-:W-:Y:S01]  /*13e40*/  LEA R92, P0, R140, R0, 0x2 ;  /* 0x000000008c5c7211 */ /* 0x000fe200078010ff */
[----:B------:R-:W-:Y:S01]  /*13e50*/  STL.64 [R1+0x4c0], R110 ;  /* 0x0004c06e01007387 */ /* 0x000fe20000100a00 */
[----:B------:R-:W-:Y:S01]  /*13e60*/  LEA.HI.X.SX32 R101, R136, R3, 0x2, P3 ;  /* 0x0000000388657211 */ /* 0x000fe200018f16ff */
[----:B------:R-:W-:-:S02]  /*13e70*/  IMAD R166, R166, UR38, RZ ;  /* 0x00000026a6a67c24 */ /* 0x000fc4000f8e02ff */
[----:B------:R-:W-:Y:S01]  /*13e80*/  IMAD R167, R167, UR39, RZ ;  /* 0x00000027a7a77c24 */ /* 0x000fe2000f8e02ff */
[-C--:B--2---:R-:W-:Y:S01]  /*13e90*/  LEA R4, P6, R139, R0.reuse, 0x2 ;  /* 0x000000008b047211 */ /* 0x084fe200078c10ff */
[----:B------:R-:W-:Y:S01]  /*13ea0*/  STL.64 [R1+0x4c8], R112 ;  /* 0x0004c87001007387 */ /* 0x000fe20000100a00 */
[-C--:B------:R-:W-:Y:S01]  /*13eb0*/  LEA R94, P1, R141, R0.reuse, 0x2 ;  /* 0x000000008d5e7211 */ /* 0x080fe200078210ff */
[----:B------:R-:W-:Y:S01]  /*13ec0*/  IMAD R168, R168, UR40, RZ ;  /* 0x00000028a8a87c24 */ /* 0x000fe2000f8e02ff */
[-C--:B------:R-:W-:Y:S01]  /*13ed0*/  LEA.HI.X.SX32 R103, R137, R3.reuse, 0x2, P4 ;  /* 0x0000000389677211 */ /* 0x080fe200020f16ff */
[----:B------:R2:W-:Y:S01]  /*13ee0*/  STL.64 [R1+0x4d0], R8 ;  /* 0x0004d00801007387 */ /* 0x0005e20000100a00 */
[----:B------:R-:W-:Y:S01]  /*13ef0*/  LEA R96, P2, R142, R0, 0x2 ;  /* 0x000000008e607211 */ /* 0x000fe200078410ff */
[----:B------:R-:W-:Y:S01]  /*13f00*/  IMAD R169, R169, UR41, RZ ;  /* 0x00000029a9a97c24 */ /* 0x000fe2000f8e02ff */
[-C--:B------:R-:W-:Y:S01]  /*13f10*/  LEA.HI.X.SX32 R105, R138, R3.reuse, 0x2, P5 ;  /* 0x000000038a697211 */ /* 0x080fe200028f16ff */
[----:B------:R-:W-:Y:S01]  /*13f20*/  IMAD R173, R173, UR45, RZ ;  /* 0x0000002dadad7c24 */ /* 0x000fe2000f8e02ff */
[-C--:B------:R-:W-:Y:S01]  /*13f30*/  LEA.HI.X.SX32 R5, R139, R3.reuse, 0x2, P6 ;  /* 0x000000038b057211 */ /* 0x080fe200030f16ff */
[----:B------:R-:W-:Y:S01]  /*13f40*/  STL.64 [R1+0x4d8], R100 ;  /* 0x0004d86401007387 */ /* 0x000fe20000100a00 */
[-C--:B------:R-:W-:Y:S01]  /*13f50*/  LEA.HI.X.SX32 R93, R140, R3.reuse, 0x2, P0 ;  /* 0x000000038c5d7211 */ /* 0x080fe200000f16ff */
[----:B------:R-:W-:Y:S01]  /*13f60*/  IMAD R174, R174, UR46, RZ ;  /* 0x0000002eaeae7c24 */ /* 0x000fe2000f8e02ff */
        /* <DEDUP_REMOVED lines=12> */
[----:B------:R2:W-:Y:S01]  /*14030*/  STL.64 [R1+0x4f0], R4 ;  /* 0x0004f00401007387 */ /* 0x0005e20000100a00 */
[-C--:B------:R-:W-:Y:S01]  /*14040*/  LEA R88, P6, R146, R0.reuse, 0x2 ;  /* 0x0000000092587211 */ /* 0x080fe200078c10ff */
[----:B------:R-:W-:Y:S01]  /*14050*/  IMAD R177, R177, UR50, RZ ;  /* 0x00000032b1b17c24 */ /* 0x000fe2000f8e02ff */
[-C--:B------:R-:W-:Y:S01]  /*14060*/  LEA R76, P1, R148, R0.reuse, 0x2 ;  /* 0x00000000944c7211 */ /* 0x080fe200078210ff */
[----:B------:R-:W-:Y:S01]  /*14070*/  STL.64 [R1+0x4f8], R92 ;  /* 0x0004f85c01007387 */ /* 0x000fe20000100a00 */
[-C--:B------:R-:W-:Y:S01]  /*14080*/  LEA.HI.X.SX32 R85, R144, R3.reuse, 0x2, P4 ;  /* 0x0000000390557211 */ /* 0x080fe200020f16ff */
[C---:B------:R-:W-:Y:S01]  /*14090*/  IMAD R121, R2.reuse, 0x14, RZ ;  /* 0x0000001402797824 */ /* 0x040fe200078e02ff */
[----:B------:R-:W-:Y:S01]  /*140a0*/  LEA R78, P2, R149, R0, 0x2 ;  /* 0x00000000954e7211 */ /* 0x000fe200078410ff */
[----:B------:R-:W-:Y:S01]  /*140b0*/  STL.64 [R1+0x500], R94 ;  /* 0x0005005e01007387 */ /* 0x000fe20000100a00 */
[----:B------:R-:W-:Y:S01]  /*140c0*/  LEA.HI.X.SX32 R87, R145, R3, 0x2, P5 ;  /* 0x0000000391577211 */ /* 0x000fe200028f16ff */
[----:B------:R-:W-:-:S02]  /*140d0*/  IMAD R124, R2, 0x18, RZ ;  /* 0x00000018027c7824 */ /* 0x000fc400078e02ff */
[----:B------:R-:W-:Y:S01]  /*140e0*/  IMAD R118, R2, 0x9, RZ ;  /* 0x0000000902767824 */ /* 0x000fe200078e02ff */
[CC--:B--2---:R-:W-:Y:S01]  /*140f0*/  LEA R4, P0, R147.reuse, R0.reuse, 0x2 ;  /* 0x0000000093047211 */ /* 0x0c4fe200078010ff */
[----:B------:R-:W-:Y:S01]  /*14100*/  STL.64 [R1+0x508], R96 ;  /* 0x0005086001007387 */ /* 0x000fe20000100a00 */
[-C--:B------:R-:W-:Y:S01]  /*14110*/  LEA R80, P3, R150, R0.reuse, 0x2 ;  /* 0x0000000096507211 */ /* 0x080fe200078610ff */
[----:B------:R-:W-:Y:S01]  /*14120*/  IMAD R119, R2, 0xa, RZ ;  /* 0x0000000a02777824 */ /* 0x000fe200078e02ff */
[-C--:B------:R-:W-:Y:S01]  /*14130*/  LEA.HI.X.SX32 R89, R146, R3.reuse, 0x2, P6 ;  /* 0x0000000392597211 */ /* 0x080fe200030f16ff */
[----:B------:R2:W-:Y:S01]  /*14140*/  STL.64 [R1+0x510], R8 ;  /* 0x0005100801007387 */ /* 0x0005e20000100a00 */
[-C--:B------:R-:W-:Y:S01]  /*14150*/  LEA.HI.X.SX32 R5, R147, R3.reuse, 0x2, P0 ;  /* 0x0000000393057211 */ /* 0x080fe200000f16ff */
[----:B------:R-:W-:Y:S01]  /*14160*/  IMAD R187, R2, 0x30, RZ ;  /* 0x0000003002bb7824 */ /* 0x000fe200078e02ff */
[-C--:B------:R-:W-:Y:S01]  /*14170*/  LEA.HI.X.SX32 R77, R148, R3.reuse, 0x2, P1 ;  /* 0x00000003944d7211 */ /* 0x080fe200008f16ff */
[----:B------:R-:W-:Y:S01]  /*14180*/  STL.64 [R1+0x518], R84 ;  /* 0x0005185401007387 */ /* 0x000fe20000100a00 */
[-C--:B------:R-:W-:Y:S01]  /*14190*/  LEA.HI.X.SX32 R79, R149, R3.reuse, 0x2, P2 ;  /* 0x00000003954f7211 */ /* 0x080fe200010f16ff */
[----:B------:R-:W-:Y:S01]  /*141a0*/  IMAD R120, R2, 0xb, RZ ;  /* 0x0000000b02787824 */ /* 0x000fe200078e02ff */
[----:B------:R-:W-:Y:S01]  /*141b0*/  LEA R68, P5, R152, R0, 0x2 ;  /* 0x0000000098447211 */ /* 0x000fe200078a10ff */
[----:B------:R-:W-:Y:S01]  /*141c0*/  STL.64 [R1+0x520], R86 ;  /* 0x0005205601007387 */ /* 0x000fe20000100a00 */
[----:B------:R-:W-:Y:S01]  /*141d0*/  LEA.HI.X.SX32 R81, R150, R3, 0x2, P3 ;  /* 0x0000000396517211 */ /* 0x000fe200018f16ff */
[----:B------:R-:W-:-:S02]  /*141e0*/  IMAD R215, R2, 0x34, RZ ;  /* 0x0000003402d77824 */ /* 0x000fc400078e02ff */
[C---:B------:R-:W-:Y:S01]  /*141f0*/  IMAD R224, R2.reuse, 0x38, RZ ;  /* 0x0000003802e07824 */ /* 0x040fe200078e02ff */
[-C--:B--2---:R-:W-:Y:S01]  /*14200*/  LEA R8, P4, R151, R0.reuse, 0x2 ;  /* 0x0000000097087211 */ /* 0x084fe200078810ff */
[----:B------:R-:W-:Y:S01]  /*14210*/  STL.64 [R1+0x528], R88 ;  /* 0x0005285801007387 */ /* 0x000fe20000100a00 */
[-C--:B------:R-:W-:Y:S01]  /*14220*/  LEA R70, P6, R153, R0.reuse, 0x2 ;  /* 0x0000000099467211 */ /* 0x080fe200078c10ff */
[----:B------:R-:W-:Y:S01]  /*14230*/  IMAD R122, R2, 0xd, RZ ;  /* 0x0000000d027a7824 */ /* 0x000fe200078e02ff */
[-C--:B------:R-:W-:Y:S01]  /*14240*/  LEA.HI.X.SX32 R9, R151, R3.reuse, 0x2, P4 ;  /* 0x0000000397097211 */ /* 0x080fe200020f16ff */
[----:B------:R2:W-:Y:S01]  /*14250*/  STL.64 [R1+0x530], R4 ;  /* 0x0005300401007387 */ /* 0x0005e20000100a00 */
[-C--:B------:R-:W-:Y:S01]  /*14260*/  LEA R72, P0, R154, R0.reuse, 0x2 ;  /* 0x000000009a487211 */ /* 0x080fe200078010ff */
[----:B------:R-:W-:Y:S01]  /*14270*/  IMAD R123, R2, 0xe, RZ ;  /* 0x0000000e027b7824 */ /* 0x000fe200078e02ff */
        /* <DEDUP_REMOVED lines=8> */
[----:B------:R-:W-:Y:S01]  /*14300*/  IMAD.SHL.U32 R128, R2, 0x10, RZ ;  /* 0x0000001002807824 */ /* 0x000fe200078e00ff */
        /* <DEDUP_REMOVED lines=68> */
[-C--:B--2---:R-:W-:Y:S01]  /*14750*/  LEA R4, P3, R252, R0.reuse, 0x2 ;  /* 0x00000000fc047211 */ /* 0x084fe200078610ff */
        /* <DEDUP_REMOVED lines=11> */
[----:B------:R-:W-:Y:S01]  /*14810*/  LEA.HI.X.SX32 R33, R174, R3, 0x2, P6 ;  /* 0x00000003ae217211 */ /* 0x000fe200030f16ff */
[----:B------:R-:W-:Y:S01]  /*14820*/  STL.64 [R1+0x5e0], R38 ;  /* 0x0005e02601007387 */ /* 0x000fe20000100a00 */
[----:B------:R-:W-:Y:S01]  /*14830*/  LEA R20, P1, R179, R0, 0x2 ;  /* 0x00000000b3147211 */ /* 0x000fe200078210ff */
[----:B------:R-:W-:-:S02]  /*14840*/  IMAD R147, R2, 0x24, RZ ;  /* 0x0000002402937824 */ /* 0x000fc400078e02ff */
[C---:B------:R-:W-:Y:S01]  /*14850*/  IMAD R216, R2.reuse, 0x2e, RZ ;  /* 0x0000002e02d87824 */ /* 0x040fe200078e02ff */
[C---:B--2---:R-:W-:Y:S01]  /*14860*/  LEA R8, P0, R175.reuse, R0, 0x2 ;  /* 0x00000000af087211 */ /* 0x044fe200078010ff */
[----:B------:R-:W-:Y:S01]  /*14870*/  STL.64 [R1+0x5e8], R40 ;  /* 0x0005e82801007387 */ /* 0x000fe20000100a00 */
[C---:B------:R-:W-:Y:S02]  /*14880*/  IMAD R155, R2.reuse, 0x28, RZ ;  /* 0x00000028029b7824 */ /* 0x040fe400078e02ff */
[C---:B------:R-:W-:Y:S01]  /*14890*/  IMAD R213, R2.reuse, 0x2b, RZ ;  /* 0x0000002b02d57824 */ /* 0x040fe200078e02ff */
[----:B------:R-:W-:Y:S01]  /*148a0*/  LEA.HI.X.SX32 R9, R175, R3, 0x2, P0 ;  /* 0x00000003af097211 */ /* 0x000fe200000f16ff */
[----:B------:R-:W-:Y:S01]  /*148b0*/  STL.64 [R1+0x5f0], R4 ;  /* 0x0005f00401007387 */ /* 0x000fe20000100a00 */
[C---:B------:R-:W-:Y:S02]  /*148c0*/  IMAD R169, R2.reuse, 0x2c, RZ ;  /* 0x0000002c02a97824 */ /* 0x040fe400078e02ff */
[C---:B------:R-:W-:Y:S01]  /*148d0*/  IMAD R212, R2.reuse, 0xc0, RZ ;  /* 0x000000c002d47824 */ /* 0x040fe200078e02ff */
[----:B------:R-:W-:Y:S01]  /*148e0*/  STL.64 [R1+0x5f8], R12 ;  /* 0x0005f80c01007387 */ /* 0x000fe20000100a00 */
[----:B------:R-:W-:-:S02]  /*148f0*/  IMAD R129, R2, 0x11, RZ ;  /* 0x0000001102817824 */ /* 0x000fc400078e02ff */
[C---:B------:R-:W-:Y:S01]  /*14900*/  IMAD R195, R2.reuse, 0xb4, RZ ;  /* 0x000000b402c37824 */ /* 0x040fe200078e02ff */
[----:B------:R-:W-:Y:S01]  /*14910*/  STL.64 [R1+0x600], R14 ;  /* 0x0006000e01007387 */ /* 0x000fe20000100a00 */
[C---:B------:R-:W-:Y:S02]  /*14920*/  IMAD R130, R2.reuse, 0x12, RZ ;  /* 0x0000001202827824 */ /* 0x040fe400078e02ff */
[C---:B------:R-:W-:Y:S01]  /*14930*/  IMAD R217, R2.reuse, 0x2d, RZ ;  /* 0x0000002d02d97824 */ /* 0x040fe200078e02ff */
[----:B------:R-:W-:Y:S01]  /*14940*/  STL.64 [R1+0x608], R32 ;  /* 0x0006082001007387 */ /* 0x000fe20000100a00 */
[C---:B------:R-:W-:Y:S02]  /*14950*/  IMAD R132, R2.reuse, 0x13, RZ ;  /* 0x0000001302847824 */ /* 0x040fe400078e02ff */
[C---:B------:R-:W-:Y:S01]  /*14960*/  IMAD R178, R2.reuse, 0xc8, RZ ;  /* 0x000000c802b27824 */ /* 0x040fe200078e02ff */
[----:B------:R2:W-:Y:S01]  /*14970*/  STL.64 [R1+0x610], R8 ;  /* 0x0006100801007387 */ /* 0x0005e20000100a00 */
[----:B------:R-:W-:-:S02]  /*14980*/  IMAD R133, R2, 0x15, RZ ;  /* 0x0000001502857824 */ /* 0x000fc400078e02ff */
[C---:B------:R-:W-:Y:S02]  /*14990*/  IMAD R214, R2.reuse, 0x2f, RZ ;  /* 0x0000002f02d67824 */ /* 0x040fe400078e02ff */
[C---:B------:R-:W-:Y:S02]  /*149a0*/  IMAD R230, R2.reuse, 0xd0, RZ ;  /* 0x000000d002e67824 */ /* 0x040fe400078e02ff */
[C---:B------:R-:W-:Y:S02]  /*149b0*/  IMAD R186, R2.reuse, 0xc4, RZ ;  /* 0x000000c402ba7824 */ /* 0x040fe400078e02ff */
[C---:B------:R-:W-:Y:S02]  /*149c0*/  IMAD R202, R2.reuse, 0xd8, RZ ;  /* 0x000000d802ca7824 */ /* 0x040fe400078e02ff */
[----:B------:R-:W-:Y:S01]  /*149d0*/  IMAD R198, R2, 0xcc, RZ ;  /* 0x000000cc02c67824 */ /* 0x000fe200078e02ff */
[----:B--2---:R-:W2:Y:S01]  /*149e0*/  LDC R9, c[0x0][0x230] ;  /* 0x00008c00ff097b82 */ /* 0x004ea20000000800 */
[-C--:B------:R-:W-:Y:S01]  /*149f0*/  LEA R22, P2, R176, R0.reuse, 0x2 ;  /* 0x00000000b0167211 */ /* 0x080fe200078410ff */
[C---:B------:R-:W-:Y:S01]  /*14a00*/  IMAD R222, R2.reuse, 0xd4, RZ ;  /* 0x000000d402de7824 */ /* 0x040fe200078e02ff */
[----:B------:R-:W-:Y:S01]  /*14a10*/  LEA R4, P4, R251, R0, 0x2 ;  /* 0x00000000fb047211 */ /* 0x000fe200078810ff */
[----:B------:R-:W-:Y:S01]  /*14a20*/  IMAD R194, R2, 0xdc, RZ ;  /* 0x000000dc02c27824 */ /* 0x000fe200078e02ff */
[-C--:B------:R-:W-:Y:S01]  /*14a30*/  LEA.HI.X.SX32 R21, R179, R3.reuse, 0x2, P1 ;  /* 0x00000003b3157211 */ /* 0x080fe200008f16ff */
[----:B------:R-:W-:Y:S01]  /*14a40*/  ULDC UR6, c[0x0][0x230] ;  /* 0x00008c0000067ab9 */ /* 0x000fe20000000800 */
[-C--:B------:R-:W-:Y:S01]  /*14a50*/  LEA.HI.X.SX32 R23, R176, R3.reuse, 0x2, P2 ;  /* 0x00000003b0177211 */ /* 0x080fe200010f16ff */
[----:B------:R-:W4:Y:S01]  /*14a60*/  LDC R8, c[0x0][0x230] ;  /* 0x00008c00ff087b82 */ /* 0x000f220000000800 */
[----:B------:R-:W-:Y:S01]  /*14a70*/  LEA.HI.X.SX32 R5, R251, R3, 0x2, P4 ;  /* 0x00000003fb057211 */ /* 0x000fe200020f16ff */
[----:B------:R-:W-:Y:S04]  /*14a80*/  STL.64 [R1+0x618], R20 ;  /* 0x0006181401007387 */ /* 0x000fe80000100a00 */
[----:B------:R-:W-:Y:S01]  /*14a90*/  STL.64 [R1+0x620], R22 ;  /* 0x0006201601007387 */ /* 0x000fe20000100a00 */
[C---:B------:R-:W-:Y:S01]  /*14aa0*/  IMAD R134, R2.reuse, 0x16, RZ ;  /* 0x0000001602867824 */ /* 0x040fe200078e02ff */
[C---:B------:R-:W-:Y:S01]  /*14ab0*/  SHF.L.U32 R225, R2.reuse, 0x2, RZ ;  /* 0x0000000202e17819 */ /* 0x040fe200000006ff */
[C---:B------:R-:W-:Y:S01]  /*14ac0*/  IMAD R135, R2.reuse, 0x17, RZ ;  /* 0x0000001702877824 */ /* 0x040fe200078e02ff */
[----:B------:R2:W-:Y:S01]  /*14ad0*/  STL.64 [R1+0x630], R4 ;  /* 0x0006300401007387 */ /* 0x0005e20000100a00 */
[C---:B------:R-:W-:Y:S01]  /*14ae0*/  IMAD R136, R2.reuse, 0x19, RZ ;  /* 0x0000001902887824 */ /* 0x040fe200078e02ff */
[----:B------:R-:W5:Y:S01]  /*14af0*/  S2UR UR4, SR_CgaCtaId ;  /* 0x00000000000479c3 */ /* 0x000f620000008800 */
[----:B------:R-:W-:-:S02]  /*14b00*/  IMAD R137, R2, 0x1a, RZ ;  /* 0x0000001a02897824 */ /* 0x000fc400078e02ff */
[C---:B------:R-:W-:Y:S02]  /*14b10*/  IMAD R142, R2.reuse, 0x1b, RZ ;  /* 0x0000001b028e7824 */ /* 0x040fe400078e02ff */
[C---:B------:R-:W-:Y:S02]  /*14b20*/  IMAD R143, R2.reuse, 0x1d, RZ ;  /* 0x0000001d028f7824 */ /* 0x040fe400078e02ff */
[----:B------:R-:W-:Y:S01]  /*14b30*/  IMAD R144, R2, 0x1e, RZ ;  /* 0x0000001e02907824 */ /* 0x000fe200078e02ff */
[----:B------:R-:W5:Y:S01]  /*14b40*/  LDC R250, c[0x0][0x230] ;  /* 0x00008c00fffa7b82 */ /* 0x000f620000000800 */
[----:B--2---:R-:W-:-:S07]  /*14b50*/  VIADD R5, R9, 0xffffffff ;  /* 0xffffffff09057836 */ /* 0x004fce0000000000 */
[----:B------:R-:W2:Y:S01]  /*14b60*/  LDC R9, c[0x0][0x230] ;  /* 0x00008c00ff097b82 */ /* 0x000ea20000000800 */
[-C--:B------:R-:W-:Y:S02]  /*14b70*/  LEA R16, P3, R177, R0.reuse, 0x2 ;  /* 0x00000000b1107211 */ /* 0x080fe400078610ff */
[-C--:B------:R-:W-:Y:S02]  /*14b80*/  LEA R28, P5, R172, R0.reuse, 0x2 ;  /* 0x00000000ac1c7211 */ /* 0x080fe400078a10ff */
[-C--:B------:R-:W-:Y:S02]  /*14b90*/  LEA R30, P6, R171, R0.reuse, 0x2 ;  /* 0x00000000ab1e7211 */ /* 0x080fe400078c10ff */
[----:B------:R-:W-:Y:S01]  /*14ba0*/  LEA R24, P0, R170, R0, 0x2 ;  /* 0x00000000aa187211 */ /* 0x000fe200078010ff */
[----:B------:R-:W-:Y:S01]  /*14bb0*/  IMAD R242, R2, 0xe8, RZ ;  /* 0x000000e802f27824 */ /* 0x000fe200078e02ff */
[-C--:B------:R-:W-:Y:S01]  /*14bc0*/  LEA.HI.X.SX32 R17, R177, R3.reuse, 0x2, P3 ;  /* 0x00000003b1117211 */ /* 0x080fe200018f16ff */
[----:B------:R-:W5:Y:S01]  /*14bd0*/  LDC R246, c[0x0][0x230] ;  /* 0x00008c00fff67b82 */ /* 0x000f620000000800 */
[----:B------:R-:W-:-:S02]  /*14be0*/  LEA.HI.X.SX32 R29, R172, R3, 0x2, P5 ;  /* 0x00000003ac1d7211 */ /* 0x000fc400028f16ff */
[-C--:B------:R-:W-:Y:S02]  /*14bf0*/  LEA.HI.X.SX32 R31, R171, R3.reuse, 0x2, P6 ;  /* 0x00000003ab1f7211 */ /* 0x080fe400030f16ff */
[----:B------:R-:W-:Y:S01]  /*14c00*/  LEA.HI.X.SX32 R25, R170, R3, 0x2, P0 ;  /* 0x00000003aa197211 */ /* 0x000fe200000f16ff */
[----:B----4-:R-:W-:Y:S02]  /*14c10*/  VIADD R3, R8, 0xfffffffd ;  /* 0xfffffffd08037836 */ /* 0x010fe40000000000 */
[----:B-1----:R-:W-:Y:S01]  /*14c20*/  VIADD R4, R7, 0xfffffffe ;  /* 0xfffffffe07047836 */ /* 0x002fe20000000000 */
[----:B------:R-:W1:Y:S02]  /*14c30*/  LDC R247, c[0x0][0x230] ;  /* 0x00008c00fff77b82 */ /* 0x000e640000000800 */
[----:B------:R-:W-:Y:S01]  /*14c40*/  ISETP.GE.U32.AND P0, PT, R3, 0x7fffffbe, PT ;  /* 0x7fffffbe0300780c */ /* 0x000fe20003f06070 */
[----:B--2---:R-:W-:Y:S02]  /*14c50*/  VIADD R0, R9, 0xfffffffc ;  /* 0xfffffffc09007836 */ /* 0x004fe40000000000 */
[----:B------:R-:W-:Y:S01]  /*14c60*/  IMAD R3, R2, 0xc, RZ ;  /* 0x0000000c02037824 */ /* 0x000fe200078e02ff */
[----:B------:R-:W-:-:S02]  /*14c70*/  ISETP.GE.U32.AND P1, PT, R4, 0x7fffffbf, PT ;  /* 0x7fffffbf0400780c */ /* 0x000fc40003f26070 */
[----:B------:R-:W2:Y:S01]  /*14c80*/  LDC R248, c[0x0][0x230] ;  /* 0x00008c00fff87b82 */ /* 0x000ea20000000800 */
[----:B------:R-:W-:Y:S01]  /*14c90*/  ISETP.GE.U32.AND P3, PT, R0, 0x7fffffbd, PT ;  /* 0x7fffffbd0000780c */ /* 0x000fe20003f66070 */
[C---:B------:R-:W-:Y:S01]  /*14ca0*/  IMAD.SHL.U32 R0, R2.reuse, 0x2, RZ ;  /* 0x0000000202007824 */ /* 0x040fe200078e00ff */
[CC--:B------:R-:W-:Y:S01]  /*14cb0*/  LEA R138, P4, R2.reuse, R244.reuse, 0x3 ;  /* 0x000000f4028a7211 */ /* 0x0c0fe200078818ff */
[C---:B------:R-:W-:Y:S01]  /*14cc0*/  IMAD R4, R2.reuse, 0x3, RZ ;  /* 0x0000000302047824 */ /* 0x040fe200078e02ff */
[-C--:B------:R-:W-:Y:S02]  /*14cd0*/  IADD3 R210, P5, R3, R244.reuse, RZ ;  /* 0x000000f403d27210 */ /* 0x080fe40007fbe0ff */
[----:B------:R-:W-:Y:S01]  /*14ce0*/  ISETP.GE.U32.AND P2, PT, R5, 0x7fffffc0, PT ;  /* 0x7fffffc00500780c */ /* 0x000fe20003f46070 */
[----:B------:R-:W-:Y:S01]  /*14cf0*/  IMAD R5, R2, 0x5, RZ ;  /* 0x0000000502057824 */ /* 0x000fe200078e02ff */
[-C--:B------:R-:W-:Y:S01]  /*14d00*/  LEA.HI.X.SX32 R139, R0, R245.reuse, 0x2, P4 ;  /* 0x000000f5008b7211 */ /* 0x080fe200020f16ff */
[----:B------:R-:W-:Y:S01]  /*14d10*/  IMAD R7, R2, 0x6, RZ ;  /* 0x0000000602077824 */ /* 0x000fe200078e02ff */
[-C--:B------:R-:W-:Y:S01]  /*14d20*/  IADD3 R148, P4, R121, R244.reuse, RZ ;  /* 0x000000f479947210 */ /* 0x080fe20007f9e0ff */
[----:B------:R-:W-:Y:S01]  /*14d30*/  UMOV UR7, 0x400 ;  /* 0x0000040000077882 */ /* 0x000fe20000000000 */
[-C--:B------:R-:W-:Y:S01]  /*14d40*/  LEA.HI.X.SX32 R211, R4, R245.reuse, 0x2, P5 ;  /* 0x000000f504d37211 */ /* 0x080fe200028f16ff */
[----:B------:R-:W4:Y:S01]  /*14d50*/  LDC R249, c[0x0][0x230] ;  /* 0x00008c00fff97b82 */ /* 0x000f220000000800 */
[-C--:B------:R-:W-:Y:S01]  /*14d60*/  IADD3 R140, P5, R124, R244.reuse, RZ ;  /* 0x000000f47c8c7210 */ /* 0x080fe20007fbe0ff */
[C---:B------:R-:W-:Y:S01]  /*14d70*/  IMAD R8, R2.reuse, 0x7, RZ ;  /* 0x0000000702087824 */ /* 0x040fe200078e02ff */
[----:B------:R-:W-:Y:S01]  /*14d80*/  LEA.HI.X.SX32 R149, R5, R245, 0x2, P4 ;  /* 0x000000f505957211 */ /* 0x000fe200020f16ff */
[----:B------:R-:W-:Y:S01]  /*14d90*/  IMAD.SHL.U32 R9, R2, 0x8, RZ ;  /* 0x0000000802097824 */ /* 0x000fe200078e00ff */
[----:B------:R-:W-:-:S02]  /*14da0*/  IADD3 R176, P4, R131, R244, RZ ;  /* 0x000000f483b07210 */ /* 0x000fc40007f9e0ff */
[-C--:B------:R-:W-:Y:S02]  /*14db0*/  LEA.HI.X.SX32 R141, R7, R245.reuse, 0x2, P5 ;  /* 0x000000f5078d7211 */ /* 0x080fe400028f16ff */
[-C--:B------:R-:W-:Y:S02]  /*14dc0*/  LEA R164, P5, R2, R244.reuse, 0x5 ;  /* 0x000000f402a47211 */ /* 0x080fe400078a28ff */
[-C--:B------:R-:W-:Y:S02]  /*14dd0*/  LEA.HI.X.SX32 R177, R8, R245.reuse, 0x2, P4 ;  /* 0x000000f508b17211 */ /* 0x080fe400020f16ff */
[-C--:B------:R-:W-:Y:S02]  /*14de0*/  IADD3 R158, P4, R147, R244.reuse, RZ ;  /* 0x000000f4939e7210 */ /* 0x080fe40007f9e0ff */
[----:B------:R-:W-:Y:S02]  /*14df0*/  LEA.HI.X.SX32 R165, R9, R245, 0x2, P5 ;  /* 0x000000f509a57211 */ /* 0x000fe400028f16ff */
[----:B------:R-:W-:-:S02]  /*14e00*/  IADD3 R160, P5, R155, R244, RZ ;  /* 0x000000f49ba07210 */ /* 0x000fc40007fbe0ff */
[-C--:B------:R-:W-:Y:S02]  /*14e10*/  LEA.HI.X.SX32 R159, R118, R245.reuse, 0x2, P4 ;  /* 0x000000f5769f7211 */ /* 0x080fe400020f16ff */
[-C--:B------:R-:W-:Y:S02]  /*14e20*/  IADD3 R126, P4, R169, R244.reuse, RZ ;  /* 0x000000f4a97e7210 */ /* 0x080fe40007f9e0ff */
        /* <DEDUP_REMOVED lines=9> */
[----:B------:R-:W-:-:S02]  /*14ec0*/  LEA R174, P5, R2, R244, 0x6 ;  /* 0x000000f402ae7211 */ /* 0x000fc400078a30ff */
        /* <DEDUP_REMOVED lines=27> */
[-C--:B------:R-:W-:Y:S01]  /*15080*/  IADD3 R226, P5, R226, R244.reuse, RZ ;  /* 0x000000f4e2e27210 */ /* 0x080fe20007fbe0ff */
[C---:B------:R-:W-:Y:S01]  /*15090*/  IMAD R146, R2.reuse, 0x1f, RZ ;  /* 0x0000001f02927824 */ /* 0x040fe200078e02ff */
[-C--:B------:R-:W-:Y:S01]  /*150a0*/  LEA.HI.X.SX32 R241, R143, R245.reuse, 0x2, P4 ;  /* 0x000000f58ff17211 */ /* 0x080fe200020f16ff */
[----:B------:R-:W-:Y:S01]  /*150b0*/  IMAD.SHL.U32 R151, R2, 0x20, RZ ;  /* 0x0000002002977824 */ /* 0x000fe200078e00ff */
[-C--:B------:R-:W-:Y:S01]  /*150c0*/  IADD3 R232, P4, R232, R244.reuse, RZ ;  /* 0x000000f4e8e87210 */ /* 0x080fe20007f9e0ff */
[----:B------:R-:W-:Y:S01]  /*150d0*/  IMAD R145, R2, 0x84, RZ ;  /* 0x0000008402917824 */ /* 0x000fe200078e02ff */
[-C--:B------:R-:W-:Y:S01]  /*150e0*/  LEA.HI.X.SX32 R227, R144, R245.reuse, 0x2, P5 ;  /* 0x000000f590e37211 */ /* 0x080fe200028f16ff */
[C---:B------:R-:W-:Y:S01]  /*150f0*/  IMAD R150, R2.reuse, 0x88, RZ ;  /* 0x0000008802967824 */ /* 0x040fe200078e02ff */
[CC--:B------:R-:W-:Y:S01]  /*15100*/  LEA R130, P5, R2.reuse, R244.reuse, 0x7 ;  /* 0x000000f402827211 */ /* 0x0c0fe200078a38ff */
[----:B------:R-:W-:Y:S01]  /*15110*/  IMAD R153, R2, 0x21, RZ ;  /* 0x0000002102997824 */ /* 0x000fe200078e02ff */
[-C--:B------:R-:W-:Y:S01]  /*15120*/  LEA.HI.X.SX32 R233, R146, R245.reuse, 0x2, P4 ;  /* 0x000000f592e97211 */ /* 0x080fe200020f16ff */
[C---:B------:R-:W-:Y:S01]  /*15130*/  IMAD R162, R2.reuse, 0x22, RZ ;  /* 0x0000002202a27824 */ /* 0x040fe200078e02ff */
[-C--:B------:R-:W-:Y:S01]  /*15140*/  IADD3 R128, P4, R145, R244.reuse, RZ ;  /* 0x000000f491807210 */ /* 0x080fe20007f9e0ff */
[C---:B------:R-:W-:Y:S01]  /*15150*/  IMAD R152, R2.reuse, 0x8c, RZ ;  /* 0x0000008c02987824 */ /* 0x040fe200078e02ff */
[-C--:B------:R-:W-:Y:S01]  /*15160*/  LEA.HI.X.SX32 R131, R151, R245.reuse, 0x2, P5 ;  /* 0x000000f597837211 */ /* 0x080fe200028f16ff */
[----:B------:R-:W-:Y:S01]  /*15170*/  IMAD R154, R2, 0x90, RZ ;  /* 0x00000090029a7824 */ /* 0x000fe200078e02ff */
[-C--:B------:R-:W-:Y:S01]  /*15180*/  IADD3 R142, P5, R150, R244.reuse, RZ ;  /* 0x000000f4968e7210 */ /* 0x080fe20007fbe0ff */
[C---:B------:R-:W-:Y:S01]  /*15190*/  IMAD R168, R2.reuse, 0x23, RZ ;  /* 0x0000002302a87824 */ /* 0x040fe200078e02ff */
[-C--:B------:R-:W-:Y:S01]  /*151a0*/  LEA.HI.X.SX32 R129, R153, R245.reuse, 0x2, P4 ;  /* 0x000000f599817211 */ /* 0x080fe200020f16ff */
[----:B------:R-:W-:Y:S01]  /*151b0*/  IMAD R163, R2, 0x94, RZ ;  /* 0x0000009402a37824 */ /* 0x000fe200078e02ff */
[----:B------:R-:W-:Y:S01]  /*151c0*/  IADD3 R144, P4, R152, R244, RZ ;  /* 0x000000f498907210 */ /* 0x000fe20007f9e0ff */
[----:B------:R-:W-:Y:S01]  /*151d0*/  IMAD R172, R2, 0x98, RZ ;  /* 0x0000009802ac7824 */ /* 0x000fe200078e02ff */
[----:B------:R-:W-:-:S02]  /*151e0*/  LEA.HI.X.SX32 R143, R162, R245, 0x2, P5 ;  /* 0x000000f5a28f7211 */ /* 0x000fc400028f16ff */
[-C--:B------:R-:W-:Y:S01]  /*151f0*/  IADD3 R152, P5, R154, R244.reuse, RZ ;  /* 0x000000f49a987210 */ /* 0x080fe20007fbe0ff */
[----:B------:R-:W-:Y:S01]  /*15200*/  IMAD R171, R2, 0x25, RZ ;  /* 0x0000002502ab7824 */ /* 0x000fe200078e02ff */
[-C--:B------:R-:W-:Y:S01]  /*15210*/  LEA.HI.X.SX32 R145, R168, R245.reuse, 0x2, P4 ;  /* 0x000000f5a8917211 */ /* 0x080fe200020f16ff */
[C---:B------:R-:W-:Y:S01]  /*15220*/  IMAD R173, R2.reuse, 0x26, RZ ;  /* 0x0000002602ad7824 */ /* 0x040fe200078e02ff */
[-C--:B------:R-:W-:Y:S01]  /*15230*/  IADD3 R146, P4, R163, R244.reuse, RZ ;  /* 0x000000f4a3927210 */ /* 0x080fe20007f9e0ff */
[C---:B------:R-:W-:Y:S01]  /*15240*/  IMAD R170, R2.reuse, 0x9c, RZ ;  /* 0x0000009c02aa7824 */ /* 0x040fe200078e02ff */
[-C--:B------:R-:W-:Y:S01]  /*15250*/  LEA.HI.X.SX32 R153, R147, R245.reuse, 0x2, P5 ;  /* 0x000000f593997211 */ /* 0x080fe200028f16ff */
[----:B------:R-:W-:Y:S01]  /*15260*/  IMAD R179, R2, 0xa0, RZ ;  /* 0x000000a002b37824 */ /* 0x000fe200078e02ff */
[----:B------:R-:W-:Y:S02]  /*15270*/  IADD3 R172, P5, R172, R244, RZ ;  /* 0x000000f4acac7210 */ /* 0x000fe40007fbe0ff */
[----:B------:R-:W-:-:S02]  /*15280*/  LEA.HI.X.SX32 R147, R171, R245, 0x2, P4 ;  /* 0x000000f5ab937211 */ /* 0x000fc400020f16ff */
[-C--:B------:R-:W-:Y:S02]  /*15290*/  IADD3 R150, P4, R170, R244.reuse, RZ ;  /* 0x000000f4aa967210 */ /* 0x080fe40007f9e0ff */
[-C--:B------:R-:W-:Y:S02]  /*152a0*/  LEA.HI.X.SX32 R173, R173, R245.reuse, 0x2, P5 ;  /* 0x000000f5adad7211 */ /* 0x080fe400028f16ff */
[-C--:B------:R-:W-:Y:S02]  /*152b0*/  IADD3 R124, P5, R179, R244.reuse, RZ ;  /* 0x000000f4b37c7210 */ /* 0x080fe40007fbe0ff */
[-C--:B------:R-:W-:Y:S02]  /*152c0*/  LEA.HI.X.SX32 R151, R185, R245.reuse, 0x2, P4 ;  /* 0x000000f5b9977211 */ /* 0x080fe400020f16ff */
[----:B------:R-:W-:Y:S02]  /*152d0*/  IADD3 R154, P4, R184, R244, RZ ;  /* 0x000000f4b89a7210 */ /* 0x000fe40007f9e0ff */
[----:B------:R-:W-:-:S02]  /*152e0*/  LEA.HI.X.SX32 R125, R155, R245, 0x2, P5 ;  /* 0x000000f59b7d7211 */ /* 0x000fc400028f16ff */
[-C--:B------:R-:W-:Y:S02]  /*152f0*/  IADD3 R206, P5, R206, R244.reuse, RZ ;  /* 0x000000f4cece7210 */ /* 0x080fe40007fbe0ff */
[-C--:B------:R-:W-:Y:S01]  /*15300*/  LEA.HI.X.SX32 R155, R193, R245.reuse, 0x2, P4 ;  /* 0x000000f5c19b7211 */ /* 0x080fe200020f16ff */
[----:B------:R-:W-:Y:S01]  /*15310*/  IMAD R7, R2, 0xb8, RZ ;  /* 0x000000b802077824 */ /* 0x000fe200078e02ff */
[-C--:B------:R-:W-:Y:S02]  /*15320*/  IADD3 R170, P4, R192, R244.reuse, RZ ;  /* 0x000000f4c0aa7210 */ /* 0x080fe40007f9e0ff */
[----:B------:R-:W-:Y:S02]  /*15330*/  LEA.HI.X.SX32 R207, R203, R245, 0x2, P5 ;  /* 0x000000f5cbcf7211 */ /* 0x000fe400028f16ff */
[----:B------:R-:W-:-:S04]  /*15340*/  IADD3 R192, P5, R199, R244, RZ ;  /* 0x000000f4c7c07210 */ /* 0x000fc80007fbe0ff */
[-C--:B------:R-:W-:Y:S02]  /*15350*/  LEA.HI.X.SX32 R193, R169, R245.reuse, 0x2, P5 ;  /* 0x000000f5a9c17211 */ /* 0x080fe400028f16ff */
[-C--:B------:R-:W-:Y:S01]  /*15360*/  IADD3 R168, P5, R7, R244.reuse, RZ ;  /* 0x000000f407a87210 */ /* 0x080fe20007fbe0ff */
[----:B------:R-:W-:Y:S01]  /*15370*/  IMAD R5, R2, 0xbc, RZ ;  /* 0x000000bc02057824 */ /* 0x000fe200078e02ff */
[-C--:B------:R-:W-:Y:S02]  /*15380*/  LEA.HI.X.SX32 R171, R213, R245.reuse, 0x2, P4 ;  /* 0x000000f5d5ab7211 */ /* 0x080fe400020f16ff */
[-C--:B------:R-:W-:Y:S02]  /*15390*/  LEA.HI.X.SX32 R169, R216, R245.reuse, 0x2, P5 ;  /* 0x000000f5d8a97211 */ /* 0x080fe400028f16ff */
[-C--:B------:R-:W-:Y:S02]  /*153a0*/  IADD3 R212, P5, R212, R244.reuse, RZ ;  /* 0x000000f4d4d47210 */ /* 0x080fe40007fbe0ff */
[----:B------:R-:W-:Y:S01]  /*153b0*/  IADD3 R120, P4, R195, R244, RZ ;  /* 0x000000f4c3787210 */ /* 0x000fe20007f9e0ff */
[----:B------:R-:W-:Y:S01]  /*153c0*/  IMAD R9, R2, 0x32, RZ ;  /* 0x0000003202097824 */ /* 0x000fe200078e02ff */
[----:B------:R-:W-:-:S02]  /*153d0*/  LEA.HI.X.SX32 R213, R187, R245, 0x2, P5 ;  /* 0x000000f5bbd57211 */ /* 0x000fc400028f16ff */
[-C--:B------:R-:W-:Y:S02]  /*153e0*/  LEA.HI.X.SX32 R121, R217, R245.reuse, 0x2, P4 ;  /* 0x000000f5d9797211 */ /* 0x080fe400020f16ff */
[-C--:B------:R-:W-:Y:S02]  /*153f0*/  IADD3 R178, P5, R178, R244.reuse, RZ ;  /* 0x000000f4b2b27210 */ /* 0x080fe40007fbe0ff */
[-C--:B------:R-:W-:Y:S01]  /*15400*/  IADD3 R184, P4, R5, R244.reuse, RZ ;  /* 0x000000f405b87210 */ /* 0x080fe20007f9e0ff */
[----:B------:R-:W-:Y:S01]  /*15410*/  IMAD R122, R2, 0x31, RZ ;  /* 0x00000031027a7824 */ /* 0x000fe200078e02ff */
[-C--:B------:R-:W-:Y:S02]  /*15420*/  LEA.HI.X.SX32 R179, R9, R245.reuse, 0x2, P5 ;  /* 0x000000f509b37211 */ /* 0x080fe400028f16ff */
[----:B------:R-:W-:Y:S02]  /*15430*/  LEA.HI.X.SX32 R185, R214, R245, 0x2, P4 ;  /* 0x000000f5d6b97211 */ /* 0x000fe400020f16ff */
[----:B------:R-:W-:-:S02]  /*15440*/  IADD3 R230, P5, R230, R244, RZ ;  /* 0x000000f4e6e67210 */ /* 0x000fc40007fbe0ff */
[-C--:B------:R-:W-:Y:S01]  /*15450*/  IADD3 R186, P4, R186, R244.reuse, RZ ;  /* 0x000000f4baba7210 */ /* 0x080fe20007f9e0ff */
[C---:B------:R-:W-:Y:S01]  /*15460*/  IMAD R0, R2.reuse, 0x36, RZ ;  /* 0x0000003602007824 */ /* 0x040fe200078e02ff */
[-C--:B------:R-:W-:Y:S01]  /*15470*/  LEA.HI.X.SX32 R231, R215, R245.reuse, 0x2, P5 ;  /* 0x000000f5d7e77211 */ /* 0x080fe200028f16ff */
[----:B------:R-:W-:Y:S01]  /*15480*/  IMAD R8, R2, 0x33, RZ ;  /* 0x0000003302087824 */ /* 0x000fe200078e02ff */
[-C--:B------:R-:W-:Y:S01]  /*15490*/  LEA.HI.X.SX32 R187, R122, R245.reuse, 0x2, P4 ;  /* 0x000000f57abb7211 */ /* 0x080fe200020f16ff */
[----:B------:R-:W-:Y:S01]  /*154a0*/  IMAD R162, R2, 0xe0, RZ ;  /* 0x000000e002a27824 */ /* 0x000fe200078e02ff */
[-C--:B------:R-:W-:Y:S02]  /*154b0*/  IADD3 R202, P5, R202, R244.reuse, RZ ;  /* 0x000000f4caca7210 */ /* 0x080fe40007fbe0ff */
[----:B------:R-:W-:Y:S01]  /*154c0*/  IADD3 R198, P4, R198, R244, RZ ;  /* 0x000000f4c6c67210 */ /* 0x000fe20007f9e0ff */
[----:B------:R-:W5:Y:S01]  /*154d0*/  S2R R252, SR_TID.X ;  /* 0x0000000000fc7919 */ /* 0x000f620000002100 */
[-C--:B------:R-:W-:Y:S01]  /*154e0*/  LEA.HI.X.SX32 R203, R0, R245.reuse, 0x2, P5 ;  /* 0x000000f500cb7211 */ /* 0x080fe200028f16ff */
[----:B------:R-:W-:Y:S01]  /*154f0*/  IMAD R4, R2, 0x35, RZ ;  /* 0x0000003502047824 */ /* 0x000fe200078e02ff */
[----:B------:R-:W-:-:S02]  /*15500*/  LEA.HI.X.SX32 R199, R8, R245, 0x2, P4 ;  /* 0x000000f508c77211 */ /* 0x000fc400020f16ff */
[-C--:B------:R-:W-:Y:S02]  /*15510*/  IADD3 R162, P5, R162, R244.reuse, RZ ;  /* 0x000000f4a2a27210 */ /* 0x080fe40007fbe0ff */
[-C--:B------:R-:W-:Y:S01]  /*15520*/  IADD3 R222, P4, R222, R244.reuse, RZ ;  /* 0x000000f4dede7210 */ /* 0x080fe20007f9e0ff */
[----:B------:R-:W-:Y:S01]  /*15530*/  IMAD R7, R2, 0x3a, RZ ;  /* 0x0000003a02077824 */ /* 0x000fe200078e02ff */
[-C--:B------:R-:W-:Y:S01]  /*15540*/  LEA.HI.X.SX32 R163, R224, R245.reuse, 0x2, P5 ;  /* 0x000000f5e0a37211 */ /* 0x080fe200028f16ff */
[----:B------:R-:W-:Y:S01]  /*15550*/  IMAD R3, R2, 0x37, RZ ;  /* 0x0000003702037824 */ /* 0x000fe200078e02ff */
[-C--:B------:R-:W-:Y:S01]  /*15560*/  LEA.HI.X.SX32 R223, R4, R245.reuse, 0x2, P4 ;  /* 0x000000f504df7211 */ /* 0x080fe200020f16ff */
[----:B------:R-:W-:Y:S01]  /*15570*/  IMAD R214, R2, 0xe4, RZ ;  /* 0x000000e402d67824 */ /* 0x000fe200078e02ff */
[-C--:B------:R-:W-:Y:S02]  /*15580*/  IADD3 R242, P5, R242, R244.reuse, RZ ;  /* 0x000000f4f2f27210 */ /* 0x080fe40007fbe0ff */
[----:B------:R-:W-:Y:S01]  /*15590*/  IADD3 R194, P4, R194, R244, RZ ;  /* 0x000000f4c2c27210 */ /* 0x000fe20007f9e0ff */
[----:B------:R-:W-:Y:S01]  /*155a0*/  IMAD R5, R2, 0x39, RZ ;  /* 0x0000003902057824 */ /* 0x000fe200078e02ff */
[----:B------:R-:W-:-:S02]  /*155b0*/  LEA.HI.X.SX32 R243, R7, R245, 0x2, P5 ;  /* 0x000000f507f37211 */ /* 0x000fc400028f16ff */
[-C--:B------:R-:W-:Y:S01]  /*155c0*/  LEA.HI.X.SX32 R195, R3, R245.reuse, 0x2, P4 ;  /* 0x000000f503c37211 */ /* 0x080fe200020f16ff */
[C---:B------:R-:W-:Y:S01]  /*155d0*/  IMAD R132, R2.reuse, 0xec, RZ ;  /* 0x000000ec02847824 */ /* 0x040fe200078e02ff */
[CC--:B------:R-:W-:Y:S01]  /*155e0*/  LEA R134, P5, R2.reuse, R244.reuse, 0x4 ;  /* 0x000000f402867211 */ /* 0x0c0fe200078a20ff */
[----:B------:R-:W-:Y:S01]  /*155f0*/  IMAD R224, R2, 0xf0, RZ ;  /* 0x000000f002e07824 */ /* 0x000fe200078e02ff */
[-C--:B------:R-:W-:Y:S01]  /*15600*/  IADD3 R214, P4, R214, R244.reuse, RZ ;  /* 0x000000f4d6d67210 */ /* 0x080fe20007f9e0ff */
[C---:B------:R-:W-:Y:S01]  /*15610*/  IMAD R0, R2.reuse, 0x3b, RZ ;  /* 0x0000003b02007824 */ /* 0x040fe200078e02ff */
[-C--:B------:R-:W-:Y:S01]  /*15620*/  LEA.HI.X.SX32 R135, R225, R245.reuse, 0x2, P5 ;  /* 0x000000f5e1877211 */ /* 0x080fe200028f16ff */
[C---:B------:R-:W-:Y:S01]  /*15630*/  IMAD R216, R2.reuse, 0xf4, RZ ;  /* 0x000000f402d87824 */ /* 0x040fe200078e02ff */
[----:B------:R-:W-:Y:S01]  /*15640*/  LEA.HI.X.SX32 R215, R5, R245, 0x2, P4 ;  /* 0x000000f505d77211 */ /* 0x000fe200020f16ff */
[----:B------:R-:W-:Y:S01]  /*15650*/  IMAD R122, R2, 0xf8, RZ ;  /* 0x000000f8027a7824 */ /* 0x000fe200078e02ff */
[-C--:B------:R-:W-:Y:S01]  /*15660*/  IADD3 R136, P5, R225, R244.reuse, RZ ;  /* 0x000000f4e1887210 */ /* 0x080fe20007fbe0ff */
[----:B------:R-:W1:Y:S01]  /*15670*/  LDC R5, c[0x0][0x230] ;  /* 0x00008c00ff057b82 */ /* 0x000e620000000800 */
[----:B------:R-:W-:-:S02]  /*15680*/  IADD3 R132, P4, R132, R244, RZ ;  /* 0x000000f484847210 */ /* 0x000fc40007f9e0ff */
[-C--:B------:R-:W-:Y:S02]  /*15690*/  LEA.HI.X.SX32 R137, R2, R245.reuse, 0x2, P5 ;  /* 0x000000f502897211 */ /* 0x080fe400028f16ff */
[-C--:B------:R-:W-:Y:S01]  /*156a0*/  IADD3 R224, P5, R224, R244.reuse, RZ ;  /* 0x000000f4e0e07210 */ /* 0x080fe20007fbe0ff */
[----:B---3--:R-:W-:Y:S01]  /*156b0*/  VIADD R3, R236, 0xffffffdf ;  /* 0xffffffdfec037836 */ /* 0x008fe20000000000 */
[-C--:B------:R-:W-:Y:S01]  /*156c0*/  LEA.HI.X.SX32 R133, R0, R245.reuse, 0x2, P4 ;  /* 0x000000f500857211 */ /* 0x080fe200020f16ff */
[----:B------:R-:W-:Y:S01]  /*156d0*/  IMAD R0, R2, 0x3d, RZ ;  /* 0x0000003d02007824 */ /* 0x000fe200078e02ff */
[-C--:B------:R-:W-:Y:S01]  /*156e0*/  LEA.HI.X.SX32 R225, R237, R245.reuse, 0x2, P5 ;  /* 0x000000f5ede17211 */ /* 0x080fe200028f16ff */
[----:B-----5:R-:W-:Y:S01]  /*156f0*/  IMAD.SHL.U32 R251, R252, 0x10, RZ ;  /* 0x00000010fcfb7824 */ /* 0x020fe200078e00ff */
[-C--:B------:R-:W-:Y:S01]  /*15700*/  IADD3 R216, P5, R216, R244.reuse, RZ ;  /* 0x000000f4d8d87210 */ /* 0x080fe20007fbe0ff */
[----:B------:R-:W-:Y:S01]  /*15710*/  ULEA UR7, UR4, UR7, 0x18 ;  /* 0x0000000704077291 */ /* 0x000fe2000f8ec03f */
[----:B------:R-:W-:Y:S01]  /*15720*/  ISETP.GE.U32.AND P4, PT, R3, 0x7fffffa0, PT ;  /* 0x7fffffa00300780c */ /* 0x000fe20003f86070 */
[----:B------:R-:W-:Y:S01]  /*15730*/  IMAD R3, R2, 0x3e, RZ ;  /* 0x0000003e02037824 */ /* 0x000fe200078e02ff */
[-C--:B------:R-:W-:Y:S01]  /*15740*/  LEA.HI.X.SX32 R217, R0, R245.reuse, 0x2, P5 ;  /* 0x000000f500d97211 */ /* 0x080fe200028f16ff */
[----:B------:R-:W-:Y:S01]  /*15750*/  IMAD R236, R2, 0xfc, RZ ;  /* 0x000000fc02ec7824 */ /* 0x000fe200078e02ff */
[-C--:B------:R-:W-:Y:S01]  /*15760*/  IADD3 R122, P5, R122, R244.reuse, RZ ;  /* 0x000000f47a7a7210 */ /* 0x080fe20007fbe0ff */
[----:B------:R-:W-:Y:S01]  /*15770*/  IMAD R2, R2, 0x3f, RZ ;  /* 0x0000003f02027824 */ /* 0x000fe200078e02ff */
[----:B------:R-:W3:Y:S02]  /*15780*/  LDC R7, c[0x0][0x230] ;  /* 0x00008c00ff077b82 */ /* 0x000ee40000000800 */
[----:B------:R-:W-:Y:S01]  /*15790*/  LEA.HI.X.SX32 R123, R3, R245, 0x2, P5 ;  /* 0x000000f5037b7211 */ /* 0x000fe200028f16ff */
[----:B------:R-:W-:Y:S01]  /*157a0*/  VIADD R4, R250, 0xffffffde ;  /* 0xffffffdefa047836 */ /* 0x000fe20000000000 */
[----:B------:R-:W-:-:S02]  /*157b0*/  IADD3 R236, P5, R236, R244, RZ ;  /* 0x000000f4ecec7210 */ /* 0x000fc40007fbe0ff */
[----:B------:R-:W-:Y:S02]  /*157c0*/  LOP3.LUT R0, R251, 0x70, RZ, 0xc0, !PT ;  /* 0x00000070fb007812 */ /* 0x000fe400078ec0ff */
[----:B------:R-:W-:Y:S01]  /*157d0*/  LOP3.LUT R252, R252, 0x7f, RZ, 0xc0, !PT ;  /* 0x0000007ffcfc7812 */ /* 0x000fe200078ec0ff */
[----:B------:R-:W-:Y:S01]  /*157e0*/  IMAD.U32 R8, RZ, RZ, UR7 ;  /* 0x00000007ff087e24 */ /* 0x000fe2000f8e00ff */
[----:B------:R-:W-:Y:S01]  /*157f0*/  LEA.HI.X.SX32 R237, R2, R245, 0x2, P5 ;  /* 0x000000f502ed7211 */ /* 0x000fe200028f16ff */
[----:B-1----:R-:W-:Y:S01]  /*15800*/  VIADD R2, R5, 0xffffffdd ;  /* 0xffffffdd05027836 */ /* 0x002fe20000000000 */
[----:B------:R-:W-:Y:S01]  /*15810*/  ISETP.GE.U32.AND P5, PT, R4, 0x7fffff9f, PT ;  /* 0x7fffff9f0400780c */ /* 0x000fe20003fa6070 */
[----:B------:R-:W-:Y:S01]  /*15820*/  IMAD R0, R252, 0x80, R0 ;  /* 0x00000080fc007824 */ /* 0x000fe200078e0200 */
[----:B------:R-:W1:Y:S01]  /*15830*/  LDC R5, c[0x0][0x230] ;  /* 0x00008c00ff057b82 */ /* 0x000e620000000800 */
[----:B------:R-:W-:-:S03]  /*15840*/  ULDC.64 UR4, c[0x0][0x208] ;  /* 0x0000820000047ab9 */ /* 0x000fc60000000a00 */
[----:B------:R-:W-:-:S04]  /*15850*/  IADD3 R9, R0, 0x100000, R8 ;  /* 0x0010000000097810 */ /* 0x000fc80007ffe008 */
[----:B------:R-:W5:Y:S01]  /*15860*/  LDC R4, c[0x0][0x230] ;  /* 0x00008c00ff047b82 */ /* 0x000f620000000800 */
[----:B------:R-:W-:Y:S01]  /*15870*/  VIADD R0, R246, 0xffffffdc ;  /* 0xffffffdcf6007836 */ /* 0x000fe20000000000 */
[----:B------:R-:W-:Y:S01]  /*15880*/  ISETP.GE.U32.AND P6, PT, R2, 0x7fffff9e, PT ;  /* 0x7fffff9e0200780c */ /* 0x000fe20003fc6070 */
[----:B------:R-:W-:Y:S01]  /*15890*/  @!PT LDS RZ, [RZ] ;  /* 0x00000000fffff984 */ /* 0x000fe20000000800 */
[----:B------:R-:W-:Y:S01]  /*158a0*/  @!PT LDS RZ, [RZ] ;  /* 0x00000000fffff984 */ /* 0x000fe20000000800 */
[----:B------:R-:W-:Y:S01]  /*158b0*/  @!PT LDS RZ, [RZ] ;  /* 0x00000000fffff984 */ /* 0x000fe20000000800 */
[----:B------:R5:W-:Y:S05]  /*158c0*/  LDGSTS.E [R9+-0x80000], desc[UR4][R244.64], !P2 ;  /* 0x80000000f4097fae */ /* 0x000bea000d121844 */
[----:B------:R-:W5:Y:S01]  /*158d0*/  LDC R3, c[0x0][0x230] ;  /* 0x00008c00ff037b82 */ /* 0x000f620000000800 */
[----:B------:R-:W-:Y:S01]  /*158e0*/  VIADD R2, R247, 0xfffffffb ;  /* 0xfffffffbf7027836 */ /* 0x000fe20000000000 */
[----:B------:R-:W-:Y:S01]  /*158f0*/  ISETP.GE.U32.AND P2, PT, R0, 0x7fffff9d, PT ;  /* 0x7fffff9d0000780c */ /* 0x000fe20003f46070 */
[----:B------:R-:W-:Y:S01]  /*15900*/  LDGSTS.E [R9+-0x7fffc], desc[UR4][R136.64], !P1 ;  /* 0x8000400088097fae */ /* 0x000fe2000c921844 */
[----:B--2---:R-:W-:-:S03]  /*15910*/  IADD3 R0, R248, -0x7, RZ ;  /* 0xfffffff9f8007810 */ /* 0x004fc60007ffe0ff */
[----:B------:R-:W-:Y:S01]  /*15920*/  LDGSTS.E [R9+-0x7fff8], desc[UR4][R138.64], !P0 ;  /* 0x800080008a097fae */ /* 0x000fe2000c121844 */
[----:B------:R-:W2:Y:S01]  /*15930*/  LDC R247, c[0x0][0x230] ;  /* 0x00008c00fff77b82 */ /* 0x000ea20000000800 */
[----:B------:R-:W-:Y:S02]  /*15940*/  ISETP.GE.U32.AND P1, PT, R2, 0x7fffffbc, PT ;  /* 0x7fffffbc0200780c */ /* 0x000fe40003f26070 */
[----:B------:R-:W-:Y:S05]  /*15950*/  STL.64 [R1+0x628], R16 ;  /* 0x0006281001007387 */ /* 0x000fea0000100a00 */
[----:B------:R-:W2:Y:S01]  /*15960*/  LDC R248, c[0x0][0x230] ;  /* 0x00008c00fff87b82 */ /* 0x000ea20000000800 */
[----:B------:R-:W-:Y:S01]  /*15970*/  LDGSTS.E [R9+-0x7fff4], desc[UR4][R210.64], !P3 ;  /* 0x8000c000d2097fae */ /* 0x000fe2000d921844 */
[----:B------:R-:W-:Y:S01]  /*15980*/  ISETP.GE.U32.AND P3, PT, R0, 0x7fffffba, PT ;  /* 0x7fffffba0000780c */ /* 0x000fe20003f66070 */
[----:B----4-:R-:W-:-:S02]  /*15990*/  VIADD R2, R249, 0xfffffffa ;  /* 0xfffffffaf9027836 */ /* 0x010fc40000000000 */
[----:B------:R-:W-:Y:S01]  /*159a0*/  STL.64 [R1+0x638], R28 ;  /* 0x0006381c01007387 */ /* 0x000fe20000100a00 */
[----:B---3--:R-:W-:Y:S02]  /*159b0*/  VIADD R0, R7, 0xfffffff8 ;  /* 0xfffffff807007836 */ /* 0x008fe40000000000 */
[----:B------:R-:W3:Y:S01]  /*159c0*/  LDC R250, c[0x0][0x230] ;  /* 0x00008c00fffa7b82 */ /* 0x000ee20000000800 */
[----:B------:R-:W-:Y:S04]  /*159d0*/  STL.64 [R1+0x648], R30 ;  /* 0x0006481e01007387 */ /* 0x000fe80000100a00 */
[----:B------:R-:W-:Y:S03]  /*159e0*/  STL.64 [R1+0x640], R24 ;  /* 0x0006401801007387 */ /* 0x000fe60000100a00 */
[----:B------:R-:W4:Y:S01]  /*159f0*/  LDC R249, c[0x0][0x230] ;  /* 0x00008c00fff97b82 */ /* 0x000f220000000800 */
[----:B------:R5:W-:Y:S01]  /*15a00*/  STL.64 [R1+0x1c50], R244 ;  /* 0x001c50f401007387 */ /* 0x000be20000100a00 */
[----:B------:R-:W-:-:S03]  /*15a10*/  ISETP.GE.U32.AND P0, PT, R2, 0x7fffffbb, PT ;  /* 0x7fffffbb0200780c */ /* 0x000fc60003f06070 */
[----:B------:R-:W-:Y:S01]  /*15a20*/  LDGSTS.E [R9+-0x7c000], desc[UR4][R130.64], !P4 ;  /* 0x8400000082097fae */ /* 0x000fe2000e121844 */
[----:B------:R-:W-:Y:S01]  /*15a30*/  ISETP.GE.U32.AND P4, PT, R0, 0x7fffffb9, PT ;  /* 0x7fffffb90000780c */ /* 0x000fe20003f86070 */
[----:B-1----:R-:W-:Y:S01]  /*15a40*/  VIADD R0, R5, 0xffffffda ;  /* 0xffffffda05007836 */ /* 0x002fe20000000000 */
[----:B------:R-:W1:Y:S01]  /*15a50*/  LDC R7, c[0x0][0x230] ;  /* 0x00008c00ff077b82 */ /* 0x000e620000000800 */
[----:B-----5:R-:W-:Y:S01]  /*15a60*/  VIADD R2, R4, 0xffffffdb ;  /* 0xffffffdb04027836 */ /* 0x020fe20000000000 */
[----:B------:R5:W-:Y:S01]  /*15a70*/  LDGSTS.E [R9+-0x7bffc], desc[UR4][R128.64], !P5 ;  /* 0x8400400080097fae */ /* 0x000be2000e921844 */
[----:B------:R-:W-:-:S03]  /*15a80*/  LOP3.LUT R244, R251, 0x70, RZ, 0xc0, !PT ;  /* 0x00000070fbf47812 */ /* 0x000fc600078ec0ff */
[----:B------:R-:W-:Y:S01]  /*15a90*/  LDGSTS.E [R9+-0x7bff8], desc[UR4][R142.64], !P6 ;  /* 0x840080008e097fae */ /* 0x000fe2000f121844 */
[----:B------:R-:W-:Y:S01]  /*15aa0*/  ISETP.GE.U32.AND P6, PT, R0, 0x7fffff9b, PT ;  /* 0x7fffff9b0000780c */ /* 0x000fe20003fc6070 */
[----:B------:R-:W5:Y:S01]  /*15ab0*/  LDC R5, c[0x0][0x230] ;  /* 0x00008c00ff057b82 */ /* 0x000f620000000800 */
[----:B------:R-:W-:Y:S01]  /*15ac0*/  IMAD R244, R252, 0x80, R244 ;  /* 0x00000080fcf47824 */ /* 0x000fe200078e02f4 */
[----:B------:R-:W-:Y:S01]  /*15ad0*/  ISETP.GE.U32.AND P5, PT, R2, 0x7fffff9c, PT ;  /* 0x7fffff9c0200780c */ /* 0x000fe20003fa6070 */
[----:B------:R-:W-:Y:S01]  /*15ae0*/  VIADD R0, R3, 0xffffffd9 ;  /* 0xffffffd903007836 */ /* 0x000fe20000000000 */
[----:B------:R-:W-:Y:S02]  /*15af0*/  LDGSTS.E [R9+-0x7bff4], desc[UR4][R144.64], !P2 ;  /* 0x8400c00090097fae */ /* 0x000fe4000d121844 */
[----:B------:R-:W-:Y:S02]  /*15b00*/  LOP3.LUT R2, R244, 0x10, RZ, 0x3c, !PT ;  /* 0x00000010f4027812 */ /* 0x000fe400078e3cff */
[----:B------:R-:W5:Y:S01]  /*15b10*/  LDC R3, c[0x0][0x230] ;  /* 0x00008c00ff037b82 */ /* 0x000f620000000800 */
[----:B------:R-:W-:Y:S01]  /*15b20*/  ISETP.GE.U32.AND P2, PT, R0, 0x7fffff9a, PT ;  /* 0x7fffff9a0000780c */ /* 0x000fe20003f46070 */
[----:B--2---:R-:W-:Y:S01]  /*15b30*/  VIADD R0, R247, 0xffffffd8 ;  /* 0xffffffd8f7007836 */ /* 0x004fe20000000000 */
[----:B------:R-:W-:Y:S01]  /*15b40*/  IADD3 R246, R8, 0x100000, R2 ;  /* 0x0010000008f67810 */ /* 0x000fe20007ffe002 */
[----:B------:R-:W-:-:S04]  /*15b50*/  VIADD R2, R248, 0xfffffff7 ;  /* 0xfffffff7f8027836 */ /* 0x000fc80000000000 */
[----:B------:R-:W2:Y:S01]  /*15b60*/  LDC R4, c[0x0][0x230] ;  /* 0x00008c00ff047b82 */ /* 0x000ea20000000800 */
[----:B------:R-:W-:Y:S01]  /*15b70*/  LDGSTS.E [R246+-0x80000], desc[UR4][R134.64], !P1 ;  /* 0x8000000086f67fae */ /* 0x000fe2000c921844 */
[----:B------:R-:W-:Y:S01]  /*15b80*/  ISETP.GE.U32.AND P1, PT, R0, 0x7fffff99, PT ;  /* 0x7fffff990000780c */ /* 0x000fe20003f26070 */
[----:B---3--:R-:W-:Y:S02]  /*15b90*/  VIADD R0, R250, 0xfffffff5 ;  /* 0xfffffff5fa007836 */ /* 0x008fe40000000000 */
[----:B------:R-:W-:Y:S01]  /*15ba0*/  LDGSTS.E [R246+-0x7fffc], desc[UR4][R148.64], !P0 ;  /* 0x8000400094f67fae */ /* 0x000fe2000c121844 */
[----:B------:R-:W-:Y:S02]  /*15bb0*/  ISETP.GE.U32.AND P0, PT, R2, 0x7fffffb8, PT ;  /* 0x7fffffb80200780c */ /* 0x000fe40003f06070 */
[----:B------:R-:W3:Y:S01]  /*15bc0*/  LDC R248, c[0x0][0x230] ;  /* 0x00008c00fff87b82 */ /* 0x000ee20000000800 */
[----:B----4-:R-:W-:Y:S01]  /*15bd0*/  VIADD R2, R249, 0xfffffff6 ;  /* 0xfffffff6f9027836 */ /* 0x010fe20000000000 */
[----:B------:R-:W-:Y:S04]  /*15be0*/  LDGSTS.E [R246+-0x7fff8], desc[UR4][R140.64], !P3 ;  /* 0x800080008cf67fae */ /* 0x000fe8000d921844 */
[----:B------:R-:W-:Y:S02]  /*15bf0*/  LDGSTS.E [R246+-0x7fff4], desc[UR4][R176.64], !P4 ;  /* 0x8000c000b0f67fae */ /* 0x000fe4000e121844 */
[----:B------:R-:W4:Y:S01]  /*15c00*/  LDC R249, c[0x0][0x230] ;  /* 0x00008c00fff97b82 */ /* 0x000f220000000800 */
[----:B------:R-:W-:Y:S01]  /*15c10*/  ISETP.GE.U32.AND P4, PT, R0, 0x7fffffb6, PT ;  /* 0x7fffffb60000780c */ /* 0x000fe20003f86070 */
[----:B-1----:R-:W-:Y:S01]  /*15c20*/  VIADD R0, R7, 0xfffffff4 ;  /* 0xfffffff407007836 */ /* 0x002fe20000000000 */
[----:B------:R-:W-:Y:S05]  /*15c30*/  LDGSTS.E [R246+-0x7c000], desc[UR4][R152.64], !P5 ;  /* 0x8400000098f67fae */ /* 0x000fea000e921844 */
[----:B------:R-:W1:Y:S01]  /*15c40*/  LDC R251, c[0x0][0x230] ;  /* 0x00008c00fffb7b82 */ /* 0x000e620000000800 */
[----:B------:R-:W-:Y:S01]  /*15c50*/  ISETP.GE.U32.AND P5, PT, R0, 0x7fffffb5, PT ;  /* 0x7fffffb50000780c */ /* 0x000fe20003fa6070 */
[----:B-----5:R-:W-:Y:S01]  /*15c60*/  VIADD R0, R5, 0xffffffd6 ;  /* 0xffffffd605007836 */ /* 0x020fe20000000000 */
[----:B------:R-:W-:Y:S05]  /*15c70*/  STL.64 [R1+0x1c58], R136 ;  /* 0x001c588801007387 */ /* 0x000fea0000100a00 */
[----:B------:R-:W5:Y:S01]  /*15c80*/  LDC R250, c[0x0][0x230] ;  /* 0x00008c00fffa7b82 */ /* 0x000f620000000800 */
[----:B------:R-:W-:Y:S01]  /*15c90*/  STL.64 [R1+0x1c60], R138 ;  /* 0x001c608a01007387 */ /* 0x000fe20000100a00 */
[----:B------:R-:W-:-:S06]  /*15ca0*/  ISETP.GE.U32.AND P3, PT, R2, 0x7fffffb7, PT ;  /* 0x7fffffb70200780c */ /* 0x000fcc0003f66070 */
[----:B------:R-:W5:Y:S01]  /*15cb0*/  LDC R7, c[0x0][0x230] ;  /* 0x00008c00ff077b82 */ /* 0x000f620000000800 */
[----:B------:R-:W-:Y:S04]  /*15cc0*/  STL.64 [R1+0x1c68], R210 ;  /* 0x001c68d201007387 */ /* 0x000fe80000100a00 */
[----:B------:R-:W-:Y:S03]  /*15cd0*/  LDGSTS.E [R246+-0x7bffc], desc[UR4][R146.64], !P6 ;  /* 0x8400400092f67fae */ /* 0x000fe6000f121844 */
[----:B------:R-:W5:Y:S01]  /*15ce0*/  LDC R5, c[0x0][0x230] ;  /* 0x00008c00ff057b82 */ /* 0x000f620000000800 */
[----:B------:R-:W-:Y:S04]  /*15cf0*/  STL.64 [R1+0x1c48], R130 ;  /* 0x001c488201007387 */ /* 0x000fe80000100a00 */
[----:B------:R-:W-:Y:S01]  /*15d00*/  LDGSTS.E [R246+-0x7bff8], desc[UR4][R172.64], !P2 ;  /* 0x84008000acf67fae */ /* 0x000fe2000d121844 */
[----:B------:R-:W-:-:S02]  /*15d10*/  ISETP.GE.U32.AND P2, PT, R0, 0x7fffff97, PT ;  /* 0x7fffff970000780c */ /* 0x000fc40003f46070 */
[----:B------:R-:W-:Y:S01]  /*15d20*/  IADD3 R0, R3, -0x2b, RZ ;  /* 0xffffffd503007810 */ /* 0x000fe20007ffe0ff */
[----:B------:R4:W-:Y:S01]  /*15d30*/  STL.64 [R1+0x1c70], R128 ;  /* 0x001c708001007387 */ /* 0x0009e20000100a00 */
[----:B--2---:R-:W-:Y:S01]  /*15d40*/  VIADD R2, R4, 0xffffffd7 ;  /* 0xffffffd704027836 */ /* 0x004fe20000000000 */
[----:B------:R-:W2:Y:S02]  /*15d50*/  LDC R3, c[0x0][0x230] ;  /* 0x00008c00ff037b82 */ /* 0x000ea40000000800 */
[----:B------:R-:W-:Y:S01]  /*15d60*/  LDGSTS.E [R246+-0x7bff4], desc[UR4][R150.64], !P1 ;  /* 0x8400c00096f67fae */ /* 0x000fe2000c921844 */
[----:B------:R-:W-:Y:S01]  /*15d70*/  ISETP.GE.U32.AND P1, PT, R0, 0x7fffff96, PT ;  /* 0x7fffff960000780c */ /* 0x000fe20003f26070 */
[----:B---3--:R-:W-:-:S04]  /*15d80*/  VIADD R0, R248, 0xffffffd4 ;  /* 0xffffffd4f8007836 */ /* 0x008fc80000000000 */
[----:B------:R-:W3:Y:S01]  /*15d90*/  LDC R252, c[0x0][0x230] ;  /* 0x00008c00fffc7b82 */ /* 0x000ee20000000800 */
[----:B----4-:R-:W-:-:S04]  /*15da0*/  LOP3.LUT R128, R244, 0x20, RZ, 0x3c, !PT ;  /* 0x00000020f4807812 */ /* 0x010fc800078e3cff */
[----:B------:R-:W-:Y:S02]  /*15db0*/  IADD3 R247, R8, 0x100000, R128 ;  /* 0x0010000008f77810 */ /* 0x000fe40007ffe080 */
[----:B------:R-:W-:Y:S01]  /*15dc0*/  ISETP.GE.U32.AND P6, PT, R2, 0x7fffff98, PT ;  /* 0x7fffff980200780c */ /* 0x000fe20003fc6070 */
[----:B------:R-:W4:Y:S01]  /*15dd0*/  LDC R4, c[0x0][0x230] ;  /* 0x00008c00ff047b82 */ /* 0x000f220000000800 */
[----:B------:R-:W-:Y:S01]  /*15de0*/  VIADD R2, R249, 0xfffffff3 ;  /* 0xfffffff3f9027836 */ /* 0x000fe20000000000 */
[----:B------:R-:W-:Y:S01]  /*15df0*/  LDGSTS.E [R247+-0x80000], desc[UR4][R164.64], !P0 ;  /* 0x80000000a4f77fae */ /* 0x000fe2000c121844 */
[----:B------:R-:W-:Y:S01]  /*15e00*/  ISETP.GE.U32.AND P0, PT, R0, 0x7fffff95, PT ;  /* 0x7fffff950000780c */ /* 0x000fe20003f06070 */
[----:B-1----:R-:W-:Y:S02]  /*15e10*/  VIADD R0, R251, 0xfffffff1 ;  /* 0xfffffff1fb007836 */ /* 0x002fe40000000000 */
[----:B------:R-:W-:Y:S02]  /*15e20*/  LDGSTS.E [R247+-0x7fffc], desc[UR4][R158.64], !P3 ;  /* 0x800040009ef77fae */ /* 0x000fe4000d921844 */
[----:B------:R-:W1:Y:S01]  /*15e30*/  LDC R249, c[0x0][0x230] ;  /* 0x00008c00fff97b82 */ /* 0x000e620000000800 */
[----:B------:R-:W-:Y:S01]  /*15e40*/  ISETP.GE.U32.AND P3, PT, R2, 0x7fffffb4, PT ;  /* 0x7fffffb40200780c */ /* 0x000fe20003f66070 */
[----:B-----5:R-:W-:Y:S01]  /*15e50*/  VIADD R2, R250, 0xfffffff2 ;  /* 0xfffffff2fa027836 */ /* 0x020fe20000000000 */
[----:B------:R-:W-:Y:S04]  /*15e60*/  LDGSTS.E [R247+-0x7fff8], desc[UR4][R160.64], !P4 ;  /* 0x80008000a0f77fae */ /* 0x000fe8000e121844 */
[----:B------:R-:W-:Y:S01]  /*15e70*/  LDGSTS.E [R247+-0x7fff4], desc[UR4][R126.64], !P5 ;  /* 0x8000c0007ef77fae */ /* 0x000fe2000e921844 */
[----:B------:R-:W5:Y:S01]  /*15e80*/  LDC R250, c[0x0][0x230] ;  /* 0x00008c00fffa7b82 */ /* 0x000f620000000800 */
[----:B------:R-:W-:Y:S01]  /*15e90*/  ISETP.GE.U32.AND P5, PT, R0, 0x7fffffb2, PT ;  /* 0x7fffffb20000780c */ /* 0x000fe20003fa6070 */
[----:B------:R-:W-:Y:S01]  /*15ea0*/  VIADD R0, R7, 0xfffffff0 ;  /* 0xfffffff007007836 */ /* 0x000fe20000000000 */
[----:B------:R3:W-:Y:S04]  /*15eb0*/  LDGSTS.E [R247+-0x7c000], desc[UR4][R124.64], !P6 ;  /* 0x840000007cf77fae */ /* 0x0007e8000f121844 */
[----:B------:R-:W-:Y:S01]  /*15ec0*/  ISETP.GE.U32.AND P6, PT, R0, 0x7fffffb1, PT ;  /* 0x7fffffb10000780c */ /* 0x000fe20003fc6070 */
[----:B------:R-:W3:Y:S01]  /*15ed0*/  LDC R251, c[0x0][0x230] ;  /* 0x00008c00fffb7b82 */ /* 0x000ee20000000800 */
[----:B------:R-:W-:Y:S01]  /*15ee0*/  VIADD R0, R5, 0xffffffd2 ;  /* 0xffffffd205007836 */ /* 0x000fe20000000000 */
[----:B------:R-:W-:Y:S01]  /*15ef0*/  LDGSTS.E [R247+-0x7bffc], desc[UR4][R154.64], !P2 ;  /* 0x840040009af77fae */ /* 0x000fe2000d121844 */
[----:B------:R-:W-:-:S03]  /*15f00*/  ISETP.GE.U32.AND P4, PT, R2, 0x7fffffb3, PT ;  /* 0x7fffffb30200780c */ /* 0x000fc60003f86070 */
[----:B------:R-:W-:Y:S02]  /*15f10*/  LDGSTS.E [R247+-0x7bff8], desc[UR4][R206.64], !P1 ;  /* 0x84008000cef77fae */ /* 0x000fe4000c921844 */
[----:B------:R-:W3:Y:S01]  /*15f20*/  LDC R7, c[0x0][0x230] ;  /* 0x00008c00ff077b82 */ /* 0x000ee20000000800 */
[----:B------:R-:W-:Y:S01]  /*15f30*/  ISETP.GE.U32.AND P1, PT, R0, 0x7fffff93, PT ;  /* 0x7fffff930000780c */ /* 0x000fe20003f26070 */
[----:B--2---:R-:W-:Y:S01]  /*15f40*/  VIADD R0, R3, 0xffffffd1 ;  /* 0xffffffd103007836 */ /* 0x004fe20000000000 */
[----:B------:R-:W-:Y:S01]  /*15f50*/  LOP3.LUT R128, R244, 0x30, RZ, 0x3c, !PT ;  /* 0x00000030f4807812 */ /* 0x000fe200078e3cff */
[----:B----4-:R-:W-:Y:S01]  /*15f60*/  VIADD R2, R4, 0xffffffd3 ;  /* 0xffffffd304027836 */ /* 0x010fe20000000000 */
[----:B------:R-:W-:Y:S03]  /*15f70*/  LDGSTS.E [R247+-0x7bff4], desc[UR4][R170.64], !P0 ;  /* 0x8400c000aaf77fae */ /* 0x000fe6000c121844 */
[----:B------:R-:W2:Y:S01]  /*15f80*/  LDC R5, c[0x0][0x230] ;  /* 0x00008c00ff057b82 */ /* 0x000ea20000000800 */
[----:B------:R-:W-:Y:S01]  /*15f90*/  ISETP.GE.U32.AND P0, PT, R0, 0x7fffff92, PT ;  /* 0x7fffff920000780c */ /* 0x000fe20003f06070 */
[----:B-1----:R-:W-:Y:S01]  /*15fa0*/  VIADD R0, R249, 0xffffffd0 ;  /* 0xffffffd0f9007836 */ /* 0x002fe20000000000 */
[----:B------:R-:W-:Y:S01]  /*15fb0*/  IADD3 R248, R8, 0x100000, R128 ;  /* 0x0010000008f87810 */ /* 0x000fe20007ffe080 */
[----:B------:R-:W-:Y:S01]  /*15fc0*/  STL.64 [R1+0x1c78], R142 ;  /* 0x001c788e01007387 */ /* 0x000fe20000100a00 */
[----:B------:R-:W-:-:S03]  /*15fd0*/  ISETP.GE.U32.AND P2, PT, R2, 0x7fffff94, PT ;  /* 0x7fffff940200780c */ /* 0x000fc60003f46070 */
[----:B------:R-:W1:Y:S01]  /*15fe0*/  LDC R3, c[0x0][0x230] ;  /* 0x00008c00ff037b82 */ /* 0x000e620000000800 */
[----:B------:R-:W-:Y:S01]  /*15ff0*/  STL.64 [R1+0x1c80], R144 ;  /* 0x001c809001007387 */ /* 0x000fe20000100a00 */
[----:B-----5:R-:W-:-:S03]  /*16000*/  VIADD R2, R250, 0xffffffef ;  /* 0xffffffeffa027836 */ /* 0x020fc60000000000 */
[----:B------:R-:W-:Y:S03]  /*16010*/  STL.64 [R1+0x1c88], R134 ;  /* 0x001c888601007387 */ /* 0x000fe60000100a00 */
[----:B------:R-:W4:Y:S01]  /*16020*/  LDC R4, c[0x0][0x230] ;  /* 0x00008c00ff047b82 */ /* 0x000f220000000800 */
[----:B------:R-:W-:Y:S01]  /*16030*/  LDGSTS.E [R248+-0x80000], desc[UR4][R166.64], !P3 ;  /* 0x80000000a6f87fae */ /* 0x000fe2000d921844 */
[----:B------:R-:W-:Y:S01]  /*16040*/  ISETP.GE.U32.AND P3, PT, R0, 0x7fffff91, PT ;  /* 0x7fffff910000780c */ /* 0x000fe20003f66070 */
[----:B---3--:R-:W-:Y:S02]  /*16050*/  VIADD R0, R252, 0xffffffed ;  /* 0xffffffedfc007836 */ /* 0x008fe40000000000 */
[----:B------:R-:W-:Y:S03]  /*16060*/  STL.64 [R1+0x1c90], R148 ;  /* 0x001c909401007387 */ /* 0x000fe60000100a00 */
[----:B------:R-:W3:Y:S01]  /*16070*/  LDC R250, c[0x0][0x230] ;  /* 0x00008c00fffa7b82 */ /* 0x000ee20000000800 */
[----:B------:R-:W-:Y:S04]  /*16080*/  STL.64 [R1+0x1c98], R140 ;  /* 0x001c988c01007387 */ /* 0x000fe80000100a00 */
[----:B------:R-:W-:Y:S03]  /*16090*/  STL.64 [R1+0x1ca0], R176 ;  /* 0x001ca0b001007387 */ /* 0x000fe60000100a00 */
[----:B------:R-:W5:Y:S01]  /*160a0*/  LDC R252, c[0x0][0x230] ;  /* 0x00008c00fffc7b82 */ /* 0x000f620000000800 */
[----:B------:R-:W-:Y:S04]  /*160b0*/  STL.64 [R1+0x1ca8], R152 ;  /* 0x001ca89801007387 */ /* 0x000fe80000100a00 */
[----:B------:R3:W-:Y:S01]  /*160c0*/  LDGSTS.E [R248+-0x7fffc], desc[UR4][R118.64], !P4 ;  /* 0x8000400076f87fae */ /* 0x0007e2000e121844 */
[----:B------:R-:W-:Y:S01]  /*160d0*/  ISETP.GE.U32.AND P4, PT, R2, 0x7fffffb0, PT ;  /* 0x7fffffb00200780c */ /* 0x000fe20003f86070 */
[----:B------:R-:W-:-:S02]  /*160e0*/  VIADD R2, R251, 0xffffffee ;  /* 0xffffffeefb027836 */ /* 0x000fc40000000000 */
[----:B------:R-:W-:Y:S01]  /*160f0*/  STL.64 [R1+0x1cb0], R146 ;  /* 0x001cb09201007387 */ /* 0x000fe20000100a00 */
[----:B------:R-:W5:Y:S03]  /*16100*/  LDC R251, c[0x0][0x230] ;  /* 0x00008c00fffb7b82 */ /* 0x000f660000000800 */
[----:B------:R-:W-:Y:S04]  /*16110*/  LDGSTS.E [R248+-0x7fff8], desc[UR4][R220.64], !P5 ;  /* 0x80008000dcf87fae */ /* 0x000fe8000e921844 */
[----:B------:R-:W-:Y:S04]  /*16120*/  STL.64 [R1+0x1cb8], R172 ;  /* 0x001cb8ac01007387 */ /* 0x000fe80000100a00 */
[----:B------:R-:W-:Y:S01]  /*16130*/  LDGSTS.E [R248+-0x7fff4], desc[UR4][R156.64], !P6 ;  /* 0x8000c0009cf87fae */ /* 0x000fe2000f121844 */
[----:B------:R-:W-:-:S02]  /*16140*/  ISETP.GE.U32.AND P6, PT, R0, 0x7fffffae, PT ;  /* 0x7fffffae0000780c */ /* 0x000fc40003fc6070 */
[----:B------:R-:W-:Y:S01]  /*16150*/  IADD3 R0, R7, -0x14, RZ ;  /* 0xffffffec07007810 */ /* 0x000fe20007ffe0ff */
[----:B------:R-:W-:Y:S01]  /*16160*/  STL.64 [R1+0x1cc0], R150 ;  /* 0x001cc09601007387 */ /* 0x000fe20000100a00 */
[----:B------:R-:W5:Y:S03]  /*16170*/  LDC R7, c[0x0][0x230] ;  /* 0x00008c00ff077b82 */ /* 0x000f660000000800 */
[----:B------:R-:W-:Y:S04]  /*16180*/  STL.64 [R1+0x1cc8], R164 ;  /* 0x001cc8a401007387 */ /* 0x000fe80000100a00 */
[----:B------:R-:W-:Y:S04]  /*16190*/  STL.64 [R1+0x1cd0], R158 ;  /* 0x001cd09e01007387 */ /* 0x000fe80000100a00 */
[----:B------:R-:W-:Y:S04]  /*161a0*/  STL.64 [R1+0x1cd8], R160 ;  /* 0x001cd8a001007387 */ /* 0x000fe80000100a00 */
[----:B------:R-:W-:Y:S04]  /*161b0*/  STL.64 [R1+0x1ce0], R126 ;  /* 0x001ce07e01007387 */ /* 0x000fe80000100a00 */
[----:B------:R-:W-:Y:S01]  /*161c0*/  LDGSTS.E [R248+-0x7c000], desc[UR4][R192.64], !P2 ;  /* 0x84000000c0f87fae */ /* 0x000fe2000d121844 */
[----:B------:R-:W-:Y:S01]  /*161d0*/  ISETP.GE.U32.AND P2, PT, R0, 0x7fffffad, PT ;  /* 0x7fffffad0000780c */ /* 0x000fe20003f46070 */
[----:B--2---:R-:W-:-:S02]  /*161e0*/  VIADD R0, R5, 0xffffffce ;  /* 0xffffffce05007836 */ /* 0x004fc40000000000 */
[----:B------:R2:W-:Y:S01]  /*161f0*/  STL.64 [R1+0x1ce8], R124 ;  /* 0x001ce87c01007387 */ /* 0x0005e20000100a00 */
[----:B------:R-:W5:Y:S03]  /*16200*/  LDC R5, c[0x0][0x230] ;  /* 0x00008c00ff057b82 */ /* 0x000f660000000800 */
[----:B------:R-:W-:Y:S04]  /*16210*/  STL.64 [R1+0x1cf0], R154 ;  /* 0x001cf09a01007387 */ /* 0x000fe80000100a00 */
[----:B------:R-:W-:Y:S04]  /*16220*/  STL.64 [R1+0x1cf8], R206 ;  /* 0x001cf8ce01007387 */ /* 0x000fe80000100a00 */
[----:B------:R-:W-:Y:S04]  /*16230*/  STL.64 [R1+0x1d08], R246 ;  /* 0x001d08f601007387 */ /* 0x000fe80000100a00 */
[----:B------:R-:W-:Y:S04]  /*16240*/  STL.64 [R1+0x1d00], R170 ;  /* 0x001d00aa01007387 */ /* 0x000fe80000100a00 */
[----:B------:R5:W-:Y:S01]  /*16250*/  LDGSTS.E [R248+-0x7bffc], desc[UR4][R120.64], !P1 ;  /* 0x8400400078f87fae */ /* 0x000be2000c921844 */
[----:B--2---:R-:W-:-:S03]  /*16260*/  LOP3.LUT R124, R244, 0x40, RZ, 0x3c, !PT ;  /* 0x00000040f47c7812 */ /* 0x004fc600078e3cff */
[----:B------:R-:W-:Y:S04]  /*16270*/  STL.64 [R1+0x1d10], R166 ;  /* 0x001d10a601007387 */ /* 0x000fe80000100a00 */
[----:B------:R-:W-:Y:S01]  /*16280*/  LDGSTS.E [R248+-0x7bff8], desc[UR4][R168.64], !P0 ;  /* 0x84008000a8f87fae */ /* 0x000fe2000c121844 */
[----:B------:R-:W-:Y:S01]  /*16290*/  ISETP.GE.U32.AND P0, PT, R0, 0x7fffff8f, PT ;  /* 0x7fffff8f0000780c */ /* 0x000fe20003f06070 */
[----:B-1----:R-:W-:Y:S02]  /*162a0*/  VIADD R0, R3, 0xffffffcd ;  /* 0xffffffcd03007836 */ /* 0x002fe40000000000 */
[----:B------:R1:W-:Y:S01]  /*162b0*/  STL.64 [R1+0x1d18], R118 ;  /* 0x001d187601007387 */ /* 0x0003e20000100a00 */
[----:B------:R-:W-:Y:S01]  /*162c0*/  ISETP.GE.U32.AND P5, PT, R2, 0x7fffffaf, PT ;  /* 0x7fffffaf0200780c */ /* 0x000fe20003fa6070 */
[----:B----4-:R-:W-:Y:S01]  /*162d0*/  VIADD R2, R4, 0xffffffcf ;  /* 0xffffffcf04027836 */ /* 0x010fe20000000000 */
[----:B------:R-:W-:Y:S01]  /*162e0*/  IADD3 R249, R8, 0x100000, R124 ;  /* 0x0010000008f97810 */ /* 0x000fe20007ffe07c */
[----:B------:R-:W-:Y:S01]  /*162f0*/  LDGSTS.E [R248+-0x7bff4], desc[UR4][R184.64], !P3 ;  /* 0x8400c000b8f87fae */ /* 0x000fe2000d921844 */
[----:B------:R-:W-:Y:S01]  /*16300*/  ISETP.GE.U32.AND P3, PT, R0, 0x7fffff8e, PT ;  /* 0x7fffff8e0000780c */ /* 0x000fe20003f66070 */
[----:B---3--:R-:W-:Y:S01]  /*16310*/  VIADD R0, R250, 0xffffffcc ;  /* 0xffffffccfa007836 */ /* 0x008fe20000000000 */
[----:B------:R-:W2:Y:S08]  /*16320*/  LDC R3, c[0x0][0x230] ;  /* 0x00008c00ff037b82 */ /* 0x000eb00000000800 */
[----:B-1----:R-:W1:Y:S01]  /*16330*/  LDC R119, c[0x0][0x230] ;  /* 0x00008c00ff777b82 */ /* 0x002e620000000800 */
[----:B------:R-:W-:Y:S01]  /*16340*/  ISETP.GE.U32.AND P1, PT, R2, 0x7fffff90, PT ;  /* 0x7fffff900200780c */ /* 0x000fe20003f26070 */
[----:B------:R-:W-:Y:S01]  /*16350*/  LDGSTS.E [R249+-0x80000], desc[UR4][R174.64], !P4 ;  /* 0x80000000aef97fae */ /* 0x000fe2000e121844 */
[----:B------:R-:W-:Y:S01]  /*16360*/  ISETP.GE.U32.AND P4, PT, R0, 0x7fffff8d, PT ;  /* 0x7fffff8d0000780c */ /* 0x000fe20003f86070 */
[----:B-----5:R-:W-:-:S02]  /*16370*/  VIADD R0, R251, 0xffffffea ;  /* 0xffffffeafb007836 */ /* 0x020fc40000000000 */
[----:B------:R-:W-:Y:S02]  /*16380*/  LDGSTS.E [R249+-0x7fffc], desc[UR4][R228.64], !P5 ;  /* 0x80004000e4f97fae */ /* 0x000fe4000e921844 */
[----:B------:R-:W3:Y:S02]  /*16390*/  LDC R4, c[0x0][0x230] ;  /* 0x00008c00ff047b82 */ /* 0x000ee40000000800 */
[----:B------:R-:W-:Y:S01]  /*163a0*/  LDGSTS.E [R249+-0x7fff8], desc[UR4][R190.64], !P6 ;  /* 0x80008000bef97fae */ /* 0x000fe2000f121844 */
[----:B------:R-:W-:-:S05]  /*163b0*/  ISETP.GE.U32.AND P6, PT, R0, 0x7fffffab, PT ;  /* 0x7fffffab0000780c */ /* 0x000fca0003fc6070 */
[----:B------:R-:W4:Y:S01]  /*163c0*/  LDC R118, c[0x0][0x230] ;  /* 0x00008c00ff767b82 */ /* 0x000f220000000800 */
[----:B------:R-:W-:Y:S01]  /*163d0*/  VIADD R0, R7, 0xffffffe8 ;  /* 0xffffffe807007836 */ /* 0x000fe20000000000 */
[----:B------:R-:W-:Y:S01]  /*163e0*/  LDGSTS.E [R249+-0x7fff4], desc[UR4][R180.64], !P2 ;  /* 0x8000c000b4f97fae */ /* 0x000fe2000d121844 */
[----:B------:R-:W-:-:S03]  /*163f0*/  VIADD R2, R252, 0xffffffeb ;  /* 0xffffffebfc027836 */ /* 0x000fc60000000000 */
[----:B------:R-:W-:Y:S01]  /*16400*/  LDGSTS.E [R249+-0x7c000], desc[UR4][R212.64], !P1 ;  /* 0x84000000d4f97fae */ /* 0x000fe2000c921844 */
[----:B------:R-:W-:Y:S01]  /*16410*/  ISETP.GE.U32.AND P1, PT, R0, 0x7fffffa9, PT ;  /* 0x7fffffa90000780c */ /* 0x000fe20003f26070 */
[----:B-1----:R-:W-:Y:S01]  /*16420*/  VIADD R0, R119, 0xffffffca ;  /* 0xffffffca77007836 */ /* 0x002fe20000000000 */
[----:B------:R-:W-:Y:S01]  /*16430*/  ISETP.GE.U32.AND P5, PT, R2, 0x7fffffac, PT ;  /* 0x7fffffac0200780c */ /* 0x000fe20003fa6070 */
[----:B------:R-:W-:Y:S01]  /*16440*/  VIADD R2, R5, 0xffffffe9 ;  /* 0xffffffe905027836 */ /* 0x000fe20000000000 */
[----:B------:R-:W1:Y:S01]  /*16450*/  LDC R252, c[0x0][0x230] ;  /* 0x00008c00fffc7b82 */ /* 0x000e620000000800 */
[----:B------:R-:W-:Y:S04]  /*16460*/  LDGSTS.E [R249+-0x7bffc], desc[UR4][R186.64], !P0 ;  /* 0x84004000baf97fae */ /* 0x000fe8000c121844 */
[----:B------:R-:W-:Y:S03]  /*16470*/  LDGSTS.E [R249+-0x7bff8], desc[UR4][R178.64], !P3 ;  /* 0x84008000b2f97fae */ /* 0x000fe6000d921844 */
[----:B------:R-:W5:Y:S01]  /*16480*/  LDC R5, c[0x0][0x230] ;  /* 0x00008c00ff057b82 */ /* 0x000f620000000800 */
[----:B------:R-:W-:Y:S01]  /*16490*/  ISETP.GE.U32.AND P3, PT, R0, 0x7fffff8b, PT ;  /* 0x7fffff8b0000780c */ /* 0x000fe20003f66070 */
[----:B--2---:R-:W-:Y:S01]  /*164a0*/  VIADD R0, R3, 0xffffffc9 ;  /* 0xffffffc903007836 */ /* 0x004fe20000000000 */
[----:B------:R-:W-:Y:S01]  /*164b0*/  LDGSTS.E [R249+-0x7bff4], desc[UR4][R198.64], !P4 ;  /* 0x8400c000c6f97fae */ /* 0x000fe2000e121844 */
[----:B------:R-:W-:-:S04]  /*164c0*/  ISETP.GE.U32.AND P2, PT, R2, 0x7fffffaa, PT ;  /* 0x7fffffaa0200780c */ /* 0x000fc80003f46070 */
[----:B------:R-:W2:Y:S01]  /*164d0*/  LDC R251, c[0x0][0x230] ;  /* 0x00008c00fffb7b82 */ /* 0x000ea20000000800 */
[----:B------:R-:W-:Y:S01]  /*164e0*/  ISETP.GE.U32.AND P4, PT, R0, 0x7fffff8a, PT ;  /* 0x7fffff8a0000780c */ /* 0x000fe20003f86070 */
[----:B---3--:R-:W-:-:S06]  /*164f0*/  VIADD R2, R4, 0xffffffcb ;  /* 0xffffffcb04027836 */ /* 0x008fcc0000000000 */
[----:B------:R-:W3:Y:S01]  /*16500*/  LDC R119, c[0x0][0x230] ;  /* 0x00008c00ff777b82 */ /* 0x000ee20000000800 */
[----:B----4-:R-:W-:Y:S01]  /*16510*/  VIADD R0, R118, 0xffffffc8 ;  /* 0xffffffc876007836 */ /* 0x010fe20000000000 */
[----:B------:R-:W-:-:S06]  /*16520*/  LOP3.LUT R4, R244, 0x50, RZ, 0x3c, !PT ;  /* 0x00000050f4047812 */ /* 0x000fcc00078e3cff */
[----:B------:R-:W4:Y:S01]  /*16530*/  LDC R7, c[0x0][0x230] ;  /* 0x00008c00ff077b82 */ /* 0x000f220000000800 */
[----:B------:R-:W-:Y:S01]  /*16540*/  IADD3 R250, R8, 0x100000, R4 ;  /* 0x0010000008fa7810 */ /* 0x000fe20007ffe004 */
[----:B------:R-:W-:Y:S06]  /*16550*/  STL.64 [R1+0x1d20], R220 ;  /* 0x001d20dc01007387 */ /* 0x000fec0000100a00 */
[----:B------:R-:W4:Y:S01]  /*16560*/  LDC R118, c[0x0][0x230] ;  /* 0x00008c00ff767b82 */ /* 0x000f220000000800 */
[----:B------:R-:W-:Y:S01]  /*16570*/  STL.64 [R1+0x1d28], R156 ;  /* 0x001d289c01007387 */ /* 0x000fe20000100a00 */
[----:B------:R-:W-:-:S06]  /*16580*/  ISETP.GE.U32.AND P0, PT, R2, 0x7fffff8c, PT ;  /* 0x7fffff8c0200780c */ /* 0x000fcc0003f06070 */
[----:B------:R-:W4:Y:S01]  /*16590*/  LDC R4, c[0x0][0x230] ;  /* 0x00008c00ff047b82 */ /* 0x000f220000000800 */
[----:B------:R-:W-:Y:S01]  /*165a0*/  STL.64 [R1+0x1d30], R192 ;  /* 0x001d30c001007387 */ /* 0x000fe20000100a00 */
[----:B-----5:R-:W-:-:S03]  /*165b0*/  IADD3 R2, R5, -0x19, RZ ;  /* 0xffffffe705027810 */ /* 0x020fc60007ffe0ff */
[----:B------:R-:W-:Y:S01]  /*165c0*/  LDGSTS.E [R250+-0x80000], desc[UR4][R200.64], !P5 ;  /* 0x80000000c8fa7fae */ /* 0x000fe2000e921844 */
[----:B------:R-:W-:Y:S01]  /*165d0*/  ISETP.GE.U32.AND P5, PT, R0, 0x7fffff89, PT ;  /* 0x7fffff890000780c */ /* 0x000fe20003fa6070 */
[----:B-1----:R-:W-:Y:S01]  /*165e0*/  VIADD R0, R252, 0xffffffe6 ;  /* 0xffffffe6fc007836 */ /* 0x002fe20000000000 */
[----:B------:R-:W1:Y:S01]  /*165f0*/  LDC R3, c[0x0][0x230] ;  /* 0x00008c00ff037b82 */ /* 0x000e620000000800 */
[----:B------:R5:W-:Y:S04]  /*16600*/  STL.64 [R1+0x1d38], R120 ;  /* 0x001d387801007387 */ /* 0x000be80000100a00 */
[----:B------:R-:W-:Y:S01]  /*16610*/  LDGSTS.E [R250+-0x7fffc], desc[UR4][R188.64], !P6 ;  /* 0x80004000bcfa7fae */ /* 0x000fe2000f121844 */
[----:B------:R-:W-:Y:S01]  /*16620*/  ISETP.GE.U32.AND P6, PT, R2, 0x7fffffa8, PT ;  /* 0x7fffffa80200780c */ /* 0x000fe20003fc6070 */
[----:B--2---:R-:W-:Y:S01]  /*16630*/  VIADD R2, R251, 0xffffffe5 ;  /* 0xffffffe5fb027836 */ /* 0x004fe20000000000 */
[----:B------:R-:W2:Y:S01]  /*16640*/  LDC R5, c[0x0][0x230] ;  /* 0x00008c00ff057b82 */ /* 0x000ea20000000800 */
[----:B------:R-:W-:Y:S01]  /*16650*/  LDGSTS.E [R250+-0x7fff8], desc[UR4][R204.64], !P2 ;  /* 0x80008000ccfa7fae */ /* 0x000fe2000d121844 */
[----:B------:R-:W-:-:S06]  /*16660*/  ISETP.GE.U32.AND P2, PT, R0, 0x7fffffa7, PT ;  /* 0x7fffffa70000780c */ /* 0x000fcc0003f46070 */
[----:B-----5:R-:W5:Y:S01]  /*16670*/  LDC R120, c[0x0][0x230] ;  /* 0x00008c00ff787b82 */ /* 0x020f620000000800 */
[----:B---3--:R-:W-:Y:S01]  /*16680*/  VIADD R0, R119, 0xffffffe4 ;  /* 0xffffffe477007836 */ /* 0x008fe20000000000 */
[----:B------:R-:W-:Y:S01]  /*16690*/  LDGSTS.E [R250+-0x7fff4], desc[UR4][R182.64], !P1 ;  /* 0x8000c000b6fa7fae */ /* 0x000fe2000c921844 */
[----:B------:R-:W-:Y:S01]  /*166a0*/  ISETP.GE.U32.AND P1, PT, R2, 0x7fffffa6, PT ;  /* 0x7fffffa60200780c */ /* 0x000fe20003f26070 */
[----:B----4-:R-:W-:Y:S02]  /*166b0*/  VIADD R2, R7, 0xffffffc7 ;  /* 0xffffffc707027836 */ /* 0x010fe40000000000 */
[----:B------:R-:W-:Y:S01]  /*166c0*/  LDGSTS.E [R250+-0x7c000], desc[UR4][R230.64], !P0 ;  /* 0x84000000e6fa7fae */ /* 0x000fe2000c121844 */
[----:B------:R-:W-:Y:S01]  /*166d0*/  ISETP.GE.U32.AND P0, PT, R0, 0x7fffffa5, PT ;  /* 0x7fffffa50000780c */ /* 0x000fe20003f06070 */
[----:B------:R-:W-:Y:S01]  /*166e0*/  VIADD R0, R118, 0xffffffc6 ;  /* 0xffffffc676007836 */ /* 0x000fe20000000000 */
[----:B------:R-:W-:Y:S01]  /*166f0*/  LOP3.LUT R7, R244, 0x60, RZ, 0x3c, !PT ;  /* 0x00000060f4077812 */ /* 0x000fe200078e3cff */
[----:B------:R-:W-:Y:S01]  /*16700*/  LDGSTS.E [R250+-0x7bffc], desc[UR4][R222.64], !P3 ;  /* 0x84004000defa7fae */ /* 0x000fe2000d921844 */
[----:B------:R-:W3:Y:S02]  /*16710*/  LDC R252, c[0x0][0x230] ;  /* 0x00008c00fffc7b82 */ /* 0x000ee40000000800 */
[----:B------:R-:W-:Y:S01]  /*16720*/  IADD3 R251, R8, 0x100000, R7 ;  /* 0x0010000008fb7810 */ /* 0x000fe20007ffe007 */
[----:B------:R-:W-:Y:S01]  /*16730*/  LDGSTS.E [R250+-0x7bff8], desc[UR4][R202.64], !P4 ;  /* 0x84008000cafa7fae */ /* 0x000fe2000e121844 */
[----:B------:R-:W-:Y:S01]  /*16740*/  ISETP.GE.U32.AND P4, PT, R0, 0x7fffff87, PT ;  /* 0x7fffff870000780c */ /* 0x000fe20003f86070 */
[----:B------:R-:W-:-:S02]  /*16750*/  VIADD R0, R4, 0xffffffc4 ;  /* 0xffffffc404007836 */ /* 0x000fc40000000000 */
[----:B------:R-:W-:Y:S01]  /*16760*/  LDGSTS.E [R250+-0x7bff4], desc[UR4][R194.64], !P5 ;  /* 0x8400c000c2fa7fae */ /* 0x000fe2000e921844 */
[----:B------:R-:W4:Y:S01]  /*16770*/  S2R R245, SR_TID.X ;  /* 0x0000000000f57919 */ /* 0x000f220000002100 */
[----:B------:R-:W-:Y:S01]  /*16780*/  ISETP.GE.U32.AND P3, PT, R2, 0x7fffff88, PT ;  /* 0x7fffff880200780c */ /* 0x000fe20003f66070 */
[----:B------:R-:W3:Y:S01]  /*16790*/  LDC R118, c[0x0][0x230] ;  /* 0x00008c00ff767b82 */ /* 0x000ee20000000800 */
[----:B------:R-:W-:Y:S01]  /*167a0*/  LDGSTS.E [R251+-0x80000], desc[UR4][R208.64], !P6 ;  /* 0x80000000d0fb7fae */ /* 0x000fe2000f121844 */
[----:B------:R-:W-:Y:S01]  /*167b0*/  ISETP.GE.U32.AND P6, PT, R0, 0x7fffff85, PT ;  /* 0x7fffff850000780c */ /* 0x000fe20003fc6070 */
[----:B-----5:R-:W-:Y:S01]  /*167c0*/  VIADD R0, R120, 0xffffffe2 ;  /* 0xffffffe278007836 */ /* 0x020fe20000000000 */
[----:B------:R-:W-:Y:S01]  /*167d0*/  LOP3.LUT R120, R244, 0x70, RZ, 0x3c, !PT ;  /* 0x00000070f4787812 */ /* 0x000fe200078e3cff */
[----:B-1----:R-:W-:Y:S01]  /*167e0*/  VIADD R2, R3, 0xffffffc5 ;  /* 0xffffffc503027836 */ /* 0x002fe20000000000 */
[----:B------:R-:W-:Y:S02]  /*167f0*/  LDGSTS.E [R251+-0x7fffc], desc[UR4][R196.64], !P2 ;  /* 0x80004000c4fb7fae */ /* 0x000fe4000d121844 */
[----:B------:R-:W1:Y:S01]  /*16800*/  LDC R3, c[0x0][0x230] ;  /* 0x00008c00ff037b82 */ /* 0x000e620000000800 */
[----:B------:R-:W-:-:S02]  /*16810*/  IADD3 R8, R8, 0x100000, R120 ;  /* 0x0010000008087810 */ /* 0x000fc40007ffe078 */
[----:B------:R-:W-:Y:S01]  /*16820*/  ISETP.GE.U32.AND P5, PT, R2, 0x7fffff86, PT ;  /* 0x7fffff860200780c */ /* 0x000fe20003fa6070 */
[----:B------:R-:W-:Y:S04]  /*16830*/  LDGSTS.E [R251+-0x7fff8], desc[UR4][R218.64], !P1 ;  /* 0x80008000dafb7fae */ /* 0x000fe8000c921844 */
[----:B------:R-:W5:Y:S01]  /*16840*/  LDC.64 R120, c[0x0][0x238] ;  /* 0x00008e00ff787b82 */ /* 0x000f620000000a00 */
[----:B------:R-:W-:Y:S04]  /*16850*/  LDGSTS.E [R251+-0x7fff4], desc[UR4][R238.64], !P0 ;  /* 0x8000c000eefb7fae */ /* 0x000fe8000c121844 */
[----:B------:R-:W-:Y:S03]  /*16860*/  LDGSTS.E [R251+-0x7c000], desc[UR4][R162.64], !P3 ;  /* 0x84000000a2fb7fae */ /* 0x000fe6000d921844 */
[----:B------:R-:W3:Y:S01]  /*16870*/  LDC R7, c[0x0][0x230] ;  /* 0x00008c00ff077b82 */ /* 0x000ee20000000800 */
[----:B------:R-:W-:Y:S04]  /*16880*/  LDGSTS.E [R251+-0x7bffc], desc[UR4][R214.64], !P4 ;  /* 0x84004000d6fb7fae */ /* 0x000fe8000e121844 */
[----:B------:R-:W-:Y:S01]  /*16890*/  LDGSTS.E [R251+-0x7bff8], desc[UR4][R242.64], !P5 ;  /* 0x84008000f2fb7fae */ /* 0x000fe2000e921844 */
[----:B----4-:R-:W-:-:S02]  /*168a0*/  LOP3.LUT R245, R245, 0x3f, RZ, 0xc0, !PT ;  /* 0x0000003ff5f57812 */ /* 0x010fc400078ec0ff */
[----:B-1----:R-:W-:Y:S01]  /*168b0*/  IADD3 R3, R3, -0x40, RZ ;  /* 0xffffffc003037810 */ /* 0x002fe20007ffe0ff */
[----:B------:R-:W-:Y:S01]  /*168c0*/  LDGSTS.E [R251+-0x7bff4], desc[UR4][R132.64], !P6 ;  /* 0x8400c00084fb7fae */ /* 0x000fe2000f121844 */
[----:B------:R-:W1:Y:S03]  /*168d0*/  LDC R119, c[0x0][0x230] ;  /* 0x00008c00ff777b82 */ /* 0x000e660000000800 */
[----:B-----5:R-:W-:Y:S05]  /*168e0*/  STL [R1+0x3ec], R121 ;  /* 0x0003ec7901007387 */ /* 0x020fea0000100800 */
[----:B------:R-:W4:Y:S01]  /*168f0*/  LDC R4, c[0x0][0x230] ;  /* 0x00008c00ff047b82 */ /* 0x000f220000000800 */
[----:B------:R-:W5:Y:S04]  /*16900*/  LDL R159, [R1+0xe48] ;  /* 0x000e4800019f7983 */ /* 0x000f680000100800 */
[----:B------:R-:W5:Y:S04]  /*16910*/  LDL.64 R164, [R1+0x218] ;  /* 0x0002180001a47983 */ /* 0x000f680000100a00 */
        /* <DEDUP_REMOVED lines=14> */
[----:B------:R-:W5:Y:S01]  /*16a00*/  LDL.64 R136, [R1+0x38] ;  /* 0x0000380001887983 */ /* 0x000f620000100a00 */
[----:B------:R-:W-:-:S02]  /*16a10*/  ISETP.GE.AND P5, PT, R245, R3, PT ;  /* 0x00000003f500720c */ /* 0x000fc40003fa6270 */
[----:B------:R-:W-:Y:S02]  /*16a20*/  ISETP.GE.AND P6, PT, R245, UR6, PT ;  /* 0x00000006f5007c0c */ /* 0x000fe4000bfc6270 */
[----:B------:R-:W5:Y:S01]  /*16a30*/  LDL.64 R244, [R1+0x18] ;  /* 0x0000180001f47983 */ /* 0x000f620000100a00 */
[----:B------:R-:W-:Y:S01]  /*16a40*/  ISETP.GE.U32.AND P1, PT, R0, 0x7fffffa3, PT ;  /* 0x7fffffa30000780c */ /* 0x000fe20003f26070 */
[----:B--2---:R-:W-:Y:S02]  /*16a50*/  VIADD R0, R5, 0xffffffe1 ;  /* 0xffffffe105007836 */ /* 0x004fe40000000000 */
[----:B------:R-:W2:Y:S01]  /*16a60*/  LDC R5, c[0x0][0x230] ;  /* 0x00008c00ff057b82 */ /* 0x000ea20000000800 */
[----:B---3--:R-:W-:Y:S02]  /*16a70*/  VIADD R2, R252, 0xffffffe3 ;  /* 0xffffffe3fc027836 */ /* 0x008fe40000000000 */
[----:B------:R-:W-:Y:S01]  /*16a80*/  ISETP.GE.U32.AND P0, PT, R0, 0x7fffffa2, PT ;  /* 0x7fffffa20000780c */ /* 0x000fe20003f06070 */
[----:B------:R-:W-:-:S02]  /*16a90*/  VIADD R0, R118, 0xffffffc3 ;  /* 0xffffffc376007836 */ /* 0x000fc40000000000 */
[----:B------:R-:W-:Y:S01]  /*16aa0*/  VIADD R118, R7, 0x3f ;  /* 0x0000003f07767836 */ /* 0x000fe20000000000 */
[----:B------:R-:W-:Y:S01]  /*16ab0*/  ISETP.GE.U32.AND P2, PT, R2, 0x7fffffa4, PT ;  /* 0x7fffffa40200780c */ /* 0x000fe20003f46070 */
[----:B-1----:R-:W-:Y:S01]  /*16ac0*/  VIADD R2, R119, 0xffffffe0 ;  /* 0xffffffe077027836 */ /* 0x002fe20000000000 */
[----:B------:R-:W-:Y:S01]  /*16ad0*/  ISETP.GE.U32.AND P4, PT, R0, 0x7fffff84, PT ;  /* 0x7fffff840000780c */ /* 0x000fe20003f86070 */
[----:B------:R-:W1:Y:S01]  /*16ae0*/  LDC R252, c[0x0][0x230] ;  /* 0x00008c00fffc7b82 */ /* 0x000e620000000800 */
[----:B------:R-:W-:Y:S02]  /*16af0*/  SEL R0, RZ, 0x4, P5 ;  /* 0x00000004ff007807 */ /* 0x000fe40002800000 */
[----:B------:R-:W-:Y:S02]  /*16b00*/  ISETP.GT.AND P5, PT, R118, 0x3f, PT ;  /* 0x0000003f7600780c */ /* 0x000fe40003fa4270 */
[----:B------:R-:W-:Y:S02]  /*16b10*/  ISETP.GE.U32.AND P3, PT, R2, 0x7fffffa1, PT ;  /* 0x7fffffa10200780c */ /* 0x000fe40003f66070 */
[----:B------:R-:W-:Y:S01]  /*16b20*/  SEL R2, RZ, 0x4, !P5 ;  /* 0x00000004ff027807 */ /* 0x000fe20006800000 */
[----:B------:R-:W3:Y:S01]  /*16b30*/  LDC R119, c[0x0][0x230] ;  /* 0x00008c00ff777b82 */ /* 0x000ee20000000800 */
[----:B----4-:R-:W-:Y:S01]  /*16b40*/  VIADD R4, R4, 0xffffffc2 ;  /* 0xffffffc204047836 */ /* 0x010fe20000000000 */
[----:B------:R-:W-:Y:S01]  /*16b50*/  LDGSTS.E [R8+-0x80000], desc[UR4][R234.64], !P2 ;  /* 0x80000000ea087fae */ /* 0x000fe2000d121844 */
[----:B--2---:R-:W-:-:S05]  /*16b60*/  VIADD R5, R5, 0xffffffc1 ;  /* 0xffffffc105057836 */ /* 0x004fca0000000000 */
[----:B------:R-:W2:Y:S01]  /*16b70*/  LDC R7, c[0x0][0x230] ;  /* 0x00008c00ff077b82 */ /* 0x000ea20000000800 */
[----:B------:R-:W-:Y:S01]  /*16b80*/  SEL R2, R2, RZ, !P6 ;  /* 0x000000ff02027207 */ /* 0x000fe20007000000 */
[----:B------:R-:W-:Y:S01]  /*16b90*/  LDGSTS.E [R8+-0x7fffc], desc[UR4][R240.64], !P1 ;  /* 0x80004000f0087fae */ /* 0x000fe2000c921844 */
[----:B------:R-:W-:Y:S02]  /*16ba0*/  ISETP.GE.U32.AND P6, PT, R5, 0x7fffff82, PT ;  /* 0x7fffff820500780c */ /* 0x000fe40003fc6070 */
[----:B------:R-:W-:Y:S01]  /*16bb0*/  ISETP.GE.U32.AND P5, PT, R4, 0x7fffff83, PT ;  /* 0x7fffff830400780c */ /* 0x000fe20003fa6070 */
[----:B------:R-:W-:Y:S02]  /*16bc0*/  LDGSTS.E [R8+-0x7fff8], desc[UR4][R226.64], !P0 ;  /* 0x80008000e2087fae */ /* 0x000fe4000c121844 */
[----:B------:R-:W4:Y:S01]  /*16bd0*/  LDC R5, c[0x0][0x230] ;  /* 0x00008c00ff057b82 */ /* 0x000f220000000800 */
[----:B------:R-:W-:Y:S01]  /*16be0*/  ISETP.GT.AND P2, PT, R118, 0x7f, PT ;  /* 0x0000007f7600780c */ /* 0x000fe20003f44270 */
[----:B------:R-:W-:Y:S06]  /*16bf0*/  LDGSTS.E [R8+-0x7fff4], desc[UR4][R232.64], !P3 ;  /* 0x8000c000e8087fae */ /* 0x000fec000d921844 */
[----:B------:R-:W4:Y:S01]  /*16c00*/  LDC R4, c[0x0][0x230] ;  /* 0x00008c00ff047b82 */ /* 0x000f220000000800 */
[----:B------:R-:W-:-:S02]  /*16c10*/  SEL R0, R0, RZ, P2 ;  /* 0x000000ff00007207 */ /* 0x000fc40001000000 */
[----:B------:R-:W-:Y:S01]  /*16c20*/  ISETP.GE.U32.AND P1, PT, R3, 0x7fffff81, PT ;  /* 0x7fffff810300780c */ /* 0x000fe20003f26070 */
[----:B------:R-:W-:Y:S01]  /*16c30*/  IMAD.MOV.U32 R118, RZ, RZ, R120 ;  /* 0x000000ffff767224 */ /* 0x000fe200078e0078 */
[----:B------:R-:W-:Y:S01]  /*16c40*/  ISETP.NE.U32.AND P0, PT, R0, RZ, PT ;  /* 0x000000ff0000720c */ /* 0x000fe20003f05070 */
[----:B-1----:R-:W-:Y:S01]  /*16c50*/  VIADD R0, R252, 0xffffffbf ;  /* 0xffffffbffc007836 */ /* 0x002fe20000000000 */
[----:B------:R-:W-:Y:S01]  /*16c60*/  ISETP.NE.U32.AND P2, PT, R2, RZ, PT ;  /* 0x000000ff0200720c */ /* 0x000fe20003f45070 */
[----:B--2---:R-:W-:Y:S01]  /*16c70*/  VIADD R2, R7, 0xffffffbe ;  /* 0xffffffbe07027836 */ /* 0x004fe20000000000 */
[----:B------:R-:W-:Y:S01]  /*16c80*/  LDGSTS.E [R8+-0x7c000], desc[UR4][R224.64], !P4 ;  /* 0x84000000e0087fae */ /* 0x000fe2000e121844 */
[----:B------:R-:W1:Y:S01]  /*16c90*/  LDC R3, c[0x0][0x230] ;  /* 0x00008c00ff037b82 */ /* 0x000e620000000800 */
[----:B------:R-:W-:Y:S01]  /*16ca0*/  ISETP.GE.U32.AND P3, PT, R0, 0x7fffff80, PT ;  /* 0x7fffff800000780c */ /* 0x000fe20003f66070 */
[----:B---3--:R-:W-:Y:S01]  /*16cb0*/  VIADD R0, R119, 0xffffffbd ;  /* 0xffffffbd77007836 */ /* 0x008fe20000000000 */
[----:B------:R-:W-:Y:S01]  /*16cc0*/  LDGSTS.E [R8+-0x7bffc], desc[UR4][R216.64], !P5 ;  /* 0x84004000d8087fae */ /* 0x000fe2000e921844 */
[----:B------:R-:W-:-:S03]  /*16cd0*/  ISETP.GE.U32.AND P4, PT, R2, 0x7fffff7f, PT ;  /* 0x7fffff7f0200780c */ /* 0x000fc60003f86070 */
[----:B------:R-:W-:Y:S01]  /*16ce0*/  ISETP.GE.U32.AND P5, PT, R0, 0x7fffff7e, PT ;  /* 0x7fffff7e0000780c */ /* 0x000fe20003fa6070 */
[----:B----4-:R-:W-:Y:S01]  /*16cf0*/  VIADD R0, R5, 0xffffff9f ;  /* 0xffffff9f05007836 */ /* 0x010fe20000000000 */
[----:B------:R-:W-:Y:S01]  /*16d00*/  LDGSTS.E [R8+-0x7bff8], desc[UR4][R122.64], !P6 ;  /* 0x840080007a087fae */ /* 0x000fe2000f121844 */
[----:B------:R-:W-:Y:S01]  /*16d10*/  IMAD.SHL.U32 R5, R118, 0x40, RZ ;  /* 0x0000004076057824 */ /* 0x000fe200078e00ff */
[----:B------:R-:W2:Y:S02]  /*16d20*/  LDC R252, c[0x0][0x230] ;  /* 0x00008c00fffc7b82 */ /* 0x000ea40000000800 */
[----:B------:R-:W-:Y:S01]  /*16d30*/  LDGSTS.E [R8+-0x7bff4], desc[UR4][R236.64], !P1 ;  /* 0x8400c000ec087fae */ /* 0x000fe2000c921844 */
[----:B------:R-:W-:Y:S01]  /*16d40*/  VIADD R2, R4, 0xffffffbc ;  /* 0xffffffbc04027836 */ /* 0x000fe20000000000 */
[----:B------:R-:W-:Y:S02]  /*16d50*/  ISETP.GE.U32.AND P1, PT, R0, 0x7fffff60, PT ;  /* 0x7fffff600000780c */ /* 0x000fe40003f26070 */
[----:B------:R-:W0:Y:S01]  /*16d60*/  LDGDEPBAR ;  /* 0x00000000000079af */ /* 0x000e220000000000 */
[----:B-----5:R-:W-:-:S02]  /*16d70*/  LOP3.LUT R118, R159, 0x20, RZ, 0x3c, !PT ;  /* 0x000000209f767812 */ /* 0x020fc400078e3cff */
[C---:B------:R-:W-:Y:S02]  /*16d80*/  LOP3.LUT R4, R159.reuse, 0x40, RZ, 0x3c, !PT ;  /* 0x000000409f047812 */ /* 0x040fe400078e3cff */
[C---:B------:R-:W-:Y:S01]  /*16d90*/  LOP3.LUT R7, R159.reuse, 0x60, RZ, 0x3c, !PT ;  /* 0x000000609f077812 */ /* 0x040fe200078e3cff */
[----:B------:R-:W-:Y:S01]  /*16da0*/  VIADD R0, R159, UR7 ;  /* 0x000000079f007c36 */ /* 0x000fe20008000000 */
[----:B------:R-:W-:Y:S04]  /*16db0*/  STL [R1+0x1014], R118 ;  /* 0x0010147601007387 */ /* 0x000fe80000100800 */
[----:B------:R-:W-:Y:S04]  /*16dc0*/  STL [R1+0x1010], R4 ;  /* 0x0010100401007387 */ /* 0x000fe80000100800 */
[----:B------:R-:W-:Y:S04]  /*16dd0*/  STL [R1+0x100c], R7 ;  /* 0x00100c0701007387 */ /* 0x000fe80000100800 */
[----:B------:R-:W3:Y:S04]  /*16de0*/  LDL.64 R160, [R1+0x230] ;  /* 0x0002300001a07983 */ /* 0x000ee80000100a00 */
[----:B------:R-:W-:Y:S04]  /*16df0*/  LDGSTS.E [R0], desc[UR4][R164.64], P2 ;  /* 0x00000000a4007fae */ /* 0x000fe80009121844 */
[----:B------:R-:W4:Y:S04]  /*16e00*/  LDL.64 R158, [R1+0x250] ;  /* 0x00025000019e7983 */ /* 0x000f280000100a00 */
[----:B------:R-:W-:Y:S04]  /*16e10*/  LDGSTS.E [R0+0x400], desc[UR4][R150.64], P2 ;  /* 0x0040000096007fae */ /* 0x000fe80009121844 */
[----:B------:R-:W5:Y:S04]  /*16e20*/  LDL.64 R164, [R1+0x270] ;  /* 0x0002700001a47983 */ /* 0x000f680000100a00 */
[----:B------:R-:W-:Y:S04]  /*16e30*/  LDGSTS.E [R0+0x800], desc[UR4][R172.64], P2 ;  /* 0x00800000ac007fae */ /* 0x000fe80009121844 */
[----:B------:R-:W2:Y:S04]  /*16e40*/  LDL.64 R150, [R1+0x290] ;  /* 0x0002900001967983 */ /* 0x000ea80000100a00 */
        /* <DEDUP_REMOVED lines=31> */
[----:B------:R-:W-:Y:S04]  /*17040*/  LDGSTS.E [R0+0x4c00], desc[UR4][R26.64], P2 ;  /* 0x04c000001a007fae */ /* 0x000fe80009121844 */
[----:B------:R-:W-:Y:S04]  /*17050*/  LDGSTS.E [R0+0x5000], desc[UR4][R34.64], P2 ;  /* 0x0500000022007fae */ /* 0x000fe80009121844 */
[----:B------:R-:W-:Y:S04]  /*17060*/  LDGSTS.E [R0+0x5400], desc[UR4][R42.64], P2 ;  /* 0x054000002a007fae */ /* 0x000fe80009121844 */
[----:B------:R-:W-:Y:S04]  /*17070*/  LDGSTS.E [R0+0x5800], desc[UR4][R50.64], P2 ;  /* 0x0580000032007fae */ /* 0x000fe80009121844 */
[----:B------:R-:W-:Y:S04]  /*17080*/  LDGSTS.E [R0+0x5c00], desc[UR4][R58.64], P2 ;  /* 0x05c000003a007fae */ /* 0x000fe80009121844 */
[----:B------:R-:W-:Y:S04]  /*17090*/  STL.64 [R1+0x1b50], R10 ;  /* 0x001b500a01007387 */ /* 0x000fe80000100a00 */
        /* <DEDUP_REMOVED lines=14> */
[----:B------:R-:W-:Y:S04]  /*17180*/  STL.64 [R1+0x1b78], R74 ;  /* 0x001b784a01007387 */ /* 0x000fe80000100a00 */
[----:B------:R-:W-:Y:S04]  /*17190*/  STL.64 [R1+0x1b80], R82 ;  /* 0x001b805201007387 */ /* 0x000fe80000100a00 */
[----:B------:R-:W-:Y:S04]  /*171a0*/  STL.64 [R1+0x1b88], R90 ;  /* 0x001b885a01007387 */ /* 0x000fe80000100a00 */
[----:B------:R1:W-:Y:S04]  /*171b0*/  STL.64 [R1+0x1b90], R98 ;  /* 0x001b906201007387 */ /* 0x0003e80000100a00 */
[----:B------:R-:W-:Y:S04]  /*171c0*/  STL.64 [R1+0x1b98], R106 ;  /* 0x001b986a01007387 */ /* 0x000fe80000100a00 */
[----:B------:R-:W-:Y:S04]  /*171d0*/  STL.64 [R1+0x1ba0], R114 ;  /* 0x001ba07201007387 */ /* 0x000fe80000100a00 */
[----:B---3--:R-:W-:Y:S04]  /*171e0*/  LDGSTS.E [R0+0x7c00], desc[UR4][R160.64], P2 ;  /* 0x07c00000a0007fae */ /* 0x008fe80009121844 */
[----:B----4-:R-:W-:Y:S04]  /*171f0*/  LDGSTS.E [R0+0x10000], desc[UR4][R158.64], P2 ;  /* 0x100000009e007fae */ /* 0x010fe80009121844 */
[----:B-----5:R-:W-:Y:S04]  /*17200*/  LDGSTS.E [R0+0x10400], desc[UR4][R164.64], P2 ;  /* 0x10400000a4007fae */ /* 0x020fe80009121844 */
[----:B--2---:R-:W-:Y:S04]  /*17210*/  LDGSTS.E [R0+0x10800], desc[UR4][R150.64], P2 ;  /* 0x1080000096007fae */ /* 0x004fe80009121844 */
[----:B------:R-:W-:Y:S04]  /*17220*/  LDGSTS.E [R0+0x10c00], desc[UR4][R172.64], P2 ;  /* 0x10c00000ac007fae */ /* 0x000fe80009121844 */
[----:B------:R-:W-:Y:S04]  /*17230*/  LDGSTS.E [R0+0x11000], desc[UR4][R146.64], P2 ;  /* 0x1100000092007fae */ /* 0x000fe80009121844 */
[----:B------:R-:W-:Y:S04]  /*17240*/  LDGSTS.E [R0+0x11400], desc[UR4][R152.64], P2 ;  /* 0x1140000098007fae */ /* 0x000fe80009121844 */
[----:B------:R-:W-:Y:S04]  /*17250*/  LDGSTS.E [R0+0x11800], desc[UR4][R176.64], P2 ;  /* 0x11800000b0007fae */ /* 0x000fe80009121844 */
[----:B------:R-:W2:Y:S04]  /*17260*/  LDL.64 R152, [R1+0x210] ;  /* 0x0002100001987983 */ /* 0x000ea80000100a00 */
[----:B------:R-:W-:Y:S04]  /*17270*/  LDGSTS.E [R0+0x11c00], desc[UR4][R140.64], P2 ;  /* 0x11c000008c007fae */ /* 0x000fe80009121844 */
[----:B------:R-:W3:Y:S04]  /*17280*/  LDL.64 R176, [R1+0x1f0] ;  /* 0x0001f00001b07983 */ /* 0x000ee80000100a00 */
[----:B------:R-:W-:Y:S04]  /*17290*/  LDGSTS.E [R0+0x12000], desc[UR4][R148.64], P2 ;  /* 0x1200000094007fae */ /* 0x000fe80009121844 */
[----:B------:R-:W4:Y:S04]  /*172a0*/  LDL.64 R140, [R1+0x1d0] ;  /* 0x0001d000018c7983 */ /* 0x000f280000100a00 */
[----:B------:R-:W-:Y:S04]  /*172b0*/  LDGSTS.E [R0+0x12400], desc[UR4][R134.64], P2 ;  /* 0x1240000086007fae */ /* 0x000fe80009121844 */
[----:B------:R-:W5:Y:S04]  /*172c0*/  LDL.64 R148, [R1+0x1b0] ;  /* 0x0001b00001947983 */ /* 0x000f680000100a00 */
        /* <DEDUP_REMOVED lines=18> */
[----:B-1----:R-:W5:Y:S04]  /*173f0*/  LDL.LU.64 R98, [R1+0x70] ;  /* 0x0000700001627983 */ /* 0x002f680000300a00 */
[----:B------:R-:W5:Y:S04]  /*17400*/  LDL.LU.64 R74, [R1+0x50] ;  /* 0x00005000014a7983 */ /* 0x000f680000300a00 */
[----:B------:R-:W5:Y:S04]  /*17410*/  LDL.LU.64 R50, [R1+0x30] ;  /* 0x0000300001327983 */ /* 0x000f680000300a00 */
[----:B------:R-:W5:Y:S04]  /*17420*/  LDL.LU.64 R34, [R1+0x10] ;  /* 0x0000100001227983 */ /* 0x000f680000300a00 */
[----:B------:R-:W5:Y:S04]  /*17430*/  LDL.LU.64 R116, [R1+0x1e78] ;  /* 0x001e780001747983 */ /* 0x000f680000300a00 */
[----:B------:R-:W-:Y:S04]  /*17440*/  LDGSTS.E [R0+0x14c00], desc[UR4][R108.64], P2 ;  /* 0x14c000006c007fae */ /* 0x000fe80009121844 */
[----:B------:R-:W-:Y:S04]  /*17450*/  LDGSTS.E [R0+0x15000], desc[UR4][R100.64], P2 ;  /* 0x1500000064007fae */ /* 0x000fe80009121844 */
[----:B------:R-:W-:Y:S04]  /*17460*/  LDGSTS.E [R0+0x15400], desc[UR4][R92.64], P2 ;  /* 0x154000005c007fae */ /* 0x000fe80009121844 */
        /* <DEDUP_REMOVED lines=15> */
[----:B------:R-:W-:Y:S01]  /*17560*/  LDGSTS.E [R0+0x17000], desc[UR4][R36.64], P2 ;  /* 0x1700000024007fae */ /* 0x000fe20009121844 */
[----:B------:R-:W-:-:S03]  /*17570*/  ISETP.GE.U32.AND P6, PT, R2, 0x7fffff7d, PT ;  /* 0x7fffff7d0200780c */ /* 0x000fc60003fc6070 */
[----:B------:R-:W-:Y:S01]  /*17580*/  LDGSTS.E [R0+0x17400], desc[UR4][R12.64], P2 ;  /* 0x174000000c007fae */ /* 0x000fe20009121844 */
[----:B------:R-:W-:-:S03]  /*17590*/  VIADD R2, R3, 0xffffff9e ;  /* 0xffffff9e03027836 */ /* 0x000fc60000000000 */
[----:B------:R-:W-:Y:S04]  /*175a0*/  LDGSTS.E [R0+0x17800], desc[UR4][R20.64], P2 ;  /* 0x1780000014007fae */ /* 0x000fe80009121844 */
[----:B------:R-:W5:Y:S04]  /*175b0*/  LDL.LU.64 R36, [R1+0x1e28] ;  /* 0x001e280001247983 */ /* 0x000f680000300a00 */
[----:B------:R-:W5:Y:S01]  /*175c0*/  LDL.LU.64 R12, [R1+0x1e20] ;  /* 0x001e2000010c7983 */ /* 0x000f620000300a00 */
[----:B------:R-:W-:-:S03]  /*175d0*/  IADD3 R3, R118, UR7, RZ ;  /* 0x0000000776037c10 */ /* 0x000fc6000fffe0ff */
[----:B------:R-:W5:Y:S04]  /*175e0*/  LDL.LU.64 R20, [R1+0x1e18] ;  /* 0x001e180001147983 */ /* 0x000f680000300a00 */
[----:B------:R-:W-:Y:S04]  /*175f0*/  LDGSTS.E [R0+0x17c00], desc[UR4][R28.64], P2 ;  /* 0x17c000001c007fae */ /* 0x000fe80009121844 */
[----:B------:R-:W5:Y:S04]  /*17600*/  LDL.LU.64 R28, [R1+0x1e10] ;  /* 0x001e1000011c7983 */ /* 0x000f680000300a00 */
[----:B------:R-:W5:Y:S04]  /*17610*/  LDL.64 R160, [R1+0x238] ;  /* 0x0002380001a07983 */ /* 0x000f680000100a00 */
[----:B------:R-:W5:Y:S04]  /*17620*/  LDL.64 R158, [R1+0x258] ;  /* 0x00025800019e7983 */ /* 0x000f680000100a00 */
[----:B------:R-:W5:Y:S04]  /*17630*/  LDL.64 R164, [R1+0x278] ;  /* 0x0002780001a47983 */ /* 0x000f680000100a00 */
[----:B------:R-:W5:Y:S04]  /*17640*/  LDL.64 R150, [R1+0x298] ;  /* 0x0002980001967983 */ /* 0x000f680000100a00 */
[----:B------:R-:W5:Y:S04]  /*17650*/  LDL.64 R172, [R1+0x2b8] ;  /* 0x0002b80001ac7983 */ /* 0x000f680000100a00 */
[----:B------:R-:W5:Y:S04]  /*17660*/  LDL.64 R146, [R1+0x2f8] ;  /* 0x0002f80001927983 */ /* 0x000f680000100a00 */
[----:B--2---:R-:W-:Y:S04]  /*17670*/  LDGSTS.E [R3+0x100], desc[UR4][R152.64], P2 ;  /* 0x0010000098037fae */ /* 0x004fe80009121844 */
[----:B---3--:R-:W-:Y:S04]  /*17680*/  LDGSTS.E [R3+0x500], desc[UR4][R176.64], P2 ;  /* 0x00500000b0037fae */ /* 0x008fe80009121844 */
[----:B------:R-:W2:Y:S04]  /*17690*/  LDL.64 R152, [R1+0x318] ;  /* 0x0003180001987983 */ /* 0x000ea80000100a00 */
[----:B----4-:R-:W-:Y:S04]  /*176a0*/  LDGSTS.E [R3+0x900], desc[UR4][R140.64], P2 ;  /* 0x009000008c037fae */ /* 0x010fe80009121844 */
[----:B------:R-:W3:Y:S04]  /*176b0*/  LDL.64 R176, [R1+0x338] ;  /* 0x0003380001b07983 */ /* 0x000ee80000100a00 */
[----:B-----5:R-:W-:Y:S04]  /*176c0*/  LDGSTS.E [R3+0xd00], desc[UR4][R148.64], P2 ;  /* 0x00d0000094037fae */ /* 0x020fe80009121844 */
        /* <DEDUP_REMOVED lines=14> */
[----:B------:R-:W2:Y:S04]  /*177b0*/  LDL.64 R210, [R1+0x2d8] ;  /* 0x0002d80001d27983 */ /* 0x000ea80000100a00 */
[----:B------:R-:W-:Y:S04]  /*177c0*/  LDGSTS.E [R3+0x2d00], desc[UR4][R136.64], P2 ;  /* 0x02d0000088037fae */ /* 0x000fe80009121844 */
[----:B------:R-:W5:Y:S04]  /*177d0*/  LDL.64 R138, [R1+0x440] ;  /* 0x00044000018a7983 */ /* 0x000f680000100a00 */
[----:B------:R-:W-:Y:S04]  /*177e0*/  LDGSTS.E [R3+0x3100], desc[UR4][R244.64], P2 ;  /* 0x03100000f4037fae */ /* 0x000fe80009121844 */
[----:B------:R-:W5:Y:S04]  /*177f0*/  LDL.64 R136, [R1+0x460] ;  /* 0x0004600001887983 */ /* 0x000f680000100a00 */
[----:B------:R-:W-:Y:S04]  /*17800*/  LDGSTS.E [R3+0x3500], desc[UR4][R98.64], P2 ;  /* 0x0350000062037fae */ /* 0x000fe80009121844 */
[----:B------:R-:W5:Y:S04]  /*17810*/  LDL.64 R244, [R1+0x480] ;  /* 0x0004800001f47983 */ /* 0x000f680000100a00 */
[----:B------:R-:W-:Y:S04]  /*17820*/  LDGSTS.E [R3+0x3900], desc[UR4][R74.64], P2 ;  /* 0x039000004a037fae */ /* 0x000fe80009121844 */
[----:B------:R-:W-:Y:S04]  /*17830*/  LDGSTS.E [R3+0x3d00], desc[UR4][R50.64], P2 ;  /* 0x03d0000032037fae */ /* 0x000fe80009121844 */
[----:B------:R-:W-:Y:S04]  /*17840*/  LDGSTS.E [R3+0x4100], desc[UR4][R34.64], P2 ;  /* 0x0410000022037fae */ /* 0x000fe80009121844 */
[----:B------:R-:W-:Y:S04]  /*17850*/  STL.64 [R1+0x1ba8], R98 ;  /* 0x001ba86201007387 */ /* 0x000fe80000100a00 */
[----:B------:R-:W-:Y:S04]  /*17860*/  STL.64 [R1+0x1bb0], R74 ;  /* 0x001bb04a01007387 */ /* 0x000fe80000100a00 */
[----:B------:R-:W-:Y:S04]  /*17870*/  STL.64 [R1+0x1bb8], R50 ;  /* 0x001bb83201007387 */ /* 0x000fe80000100a00 */
[----:B------:R-:W-:Y:S04]  /*17880*/  STL.64 [R1+0x1bc0], R34 ;  /* 0x001bc02201007387 */ /* 0x000fe80000100a00 */
[----:B------:R-:W-:Y:S04]  /*17890*/  LDGSTS.E [R3+0x4500], desc[UR4][R12.64], P2 ;  /* 0x045000000c037fae */ /* 0x000fe80009121844 */
[----:B------:R-:W-:Y:S04]  /*178a0*/  LDGSTS.E [R3+0x4900], desc[UR4][R20.64], P2 ;  /* 0x0490000014037fae */ /* 0x000fe80009121844 */
[----:B------:R-:W-:Y:S04]  /*178b0*/  STL.64 [R1+0x1bc8], R12 ;  /* 0x001bc80c01007387 */ /* 0x000fe80000100a00 */
[----:B------:R-:W-:Y:S04]  /*178c0*/  STL.64 [R1+0x1bd0], R20 ;  /* 0x001bd01401007387 */ /* 0x000fe80000100a00 */
        /* <DEDUP_REMOVED lines=28> */
[----:B------:R1:W-:Y:S04]  /*17a90*/  STL.64 [R1+0x1c30], R116 ;  /* 0x001c307401007387 */ /* 0x0003e80000100a00 */
[----:B--2---:R-:W-:Y:S04]  /*17aa0*/  LDGSTS.E [R3+0x11100], desc[UR4][R210.64], P2 ;  /* 0x11100000d2037fae */ /* 0x004fe80009121844 */
[----:B------:R-:W-:Y:S04]  /*17ab0*/  LDGSTS.E [R3+0x11500], desc[UR4][R146.64], P2 ;  /* 0x1150000092037fae */ /* 0x000fe80009121844 */
[----:B------:R-:W-:Y:S04]  /*17ac0*/  LDGSTS.E [R3+0x11900], desc[UR4][R152.64], P2 ;  /* 0x1190000098037fae */ /* 0x000fe80009121844 */
[----:B------:R-:W2:Y:S04]  /*17ad0*/  LDL.64 R210, [R1+0x4a0] ;  /* 0x0004a00001d27983 */ /* 0x000ea80000100a00 */
[----:B---3--:R-:W-:Y:S04]  /*17ae0*/  LDGSTS.E [R3+0x11d00], desc[UR4][R176.64], P2 ;  /* 0x11d00000b0037fae */ /* 0x008fe80009121844 */
[----:B----4-:R-:W-:Y:S04]  /*17af0*/  LDGSTS.E [R3+0x12100], desc[UR4][R140.64], P2 ;  /* 0x121000008c037fae */ /* 0x010fe80009121844 */
[----:B-----5:R-:W-:Y:S04]  /*17b00*/  LDGSTS.E [R3+0x12500], desc[UR4][R148.64], P2 ;  /* 0x1250000094037fae */ /* 0x020fe80009121844 */
[----:B------:R-:W-:Y:S04]  /*17b10*/  LDGSTS.E [R3+0x12900], desc[UR4][R134.64], P2 ;  /* 0x1290000086037fae */ /* 0x000fe80009121844 */
[----:B------:R-:W-:Y:S04]  /*17b20*/  LDGSTS.E [R3+0x12d00], desc[UR4][R144.64], P2 ;  /* 0x12d0000090037fae */ /* 0x000fe80009121844 */
[----:B------:R-:W-:Y:S04]  /*17b30*/  LDGSTS.E [R3+0x13100], desc[UR4][R142.64], P2 ;  /* 0x131000008e037fae */ /* 0x000fe80009121844 */
[----:B------:R-:W-:Y:S04]  /*17b40*/  LDGSTS.E [R3+0x13500], desc[UR4][R128.64], P2 ;  /* 0x1350000080037fae */ /* 0x000fe80009121844 */
[----:B------:R-:W-:Y:S04]  /*17b50*/  LDGSTS.E [R3+0x13900], desc[UR4][R130.64], P2 ;  /* 0x1390000082037fae */ /* 0x000fe80009121844 */
[----:B------:R-:W-:Y:S04]  /*17b60*/  LDGSTS.E [R3+0x13d00], desc[UR4][R138.64], P2 ;  /* 0x13d000008a037fae */ /* 0x000fe80009121844 */
[----:B------:R-:W-:Y:S04]  /*17b70*/  LDGSTS.E [R3+0x14100], desc[UR4][R136.64], P2 ;  /* 0x1410000088037fae */ /* 0x000fe80009121844 */
[----:B------:R-:W-:Y:S04]  /*17b80*/  LDGSTS.E [R3+0x14500], desc[UR4][R244.64], P2 ;  /* 0x14500000f4037fae */ /* 0x000fe80009121844 */
[----:B------:R-:W3:Y:S04]  /*17b90*/  LDL.64 R138, [R1+0x208] ;  /* 0x00020800018a7983 */ /* 0x000ee80000100a00 */
[----:B------:R-:W4:Y:S04]  /*17ba0*/  LDL.64 R136, [R1+0x1e8] ;  /* 0x0001e80001887983 */ /* 0x000f280000100a00 */
[----:B------:R-:W5:Y:S04]  /*17bb0*/  LDL.64 R244, [R1+0x1c8] ;  /* 0x0001c80001f47983 */ /* 0x000f680000100a00 */
[----:B-1----:R-:W5:Y:S04]  /*17bc0*/  LDL.LU.64 R116, [R1+0x1a8] ;  /* 0x0001a80001747983 */ /* 0x002f680000300a00 */
[----:B------:R-:W5:Y:S04]  /*17bd0*/  LDL.LU.64 R100, [R1+0x188] ;  /* 0x0001880001647983 */ /* 0x000f680000300a00 */
        /* <DEDUP_REMOVED lines=11> */
[----:B------:R-:W5:Y:S01]  /*17c90*/  LDL.LU.64 R18, [R1+0x8] ;  /* 0x0000080001127983 */ /* 0x000f620000300a00 */
[----:B------:R-:W-:-:S03]  /*17ca0*/  VIADD R4, R4, UR7 ;  /* 0x0000000704047c36 */ /* 0x000fc60008000000 */
[----:B--2---:R-:W-:Y:S04]  /*17cb0*/  LDGSTS.E [R3+0x14900], desc[UR4][R210.64], P2 ;  /* 0x14900000d2037fae */ /* 0x004fe80009121844 */
[----:B------:R-:W-:Y:S04]  /*17cc0*/  LDGSTS.E [R3+0x14d00], desc[UR4][R110.64], P2 ;  /* 0x14d000006e037fae */ /* 0x000fe80009121844 */
[----:B------:R-:W-:Y:S04]  /*17cd0*/  LDGSTS.E [R3+0x15100], desc[UR4][R102.64], P2 ;  /* 0x1510000066037fae */ /* 0x000fe80009121844 */
[----:B------:R-:W-:Y:S04]  /*17ce0*/  LDGSTS.E [R3+0x15500], desc[UR4][R94.64], P2 ;  /* 0x155000005e037fae */ /* 0x000fe80009121844 */
[----:B------:R-:W2:Y:S04]  /*17cf0*/  LDL.LU.64 R110, [R1+0x1e08] ;  /* 0x001e0800016e7983 */ /* 0x000ea80000300a00 */
[----:B------:R-:W2:Y:S04]  /*17d00*/  LDL.LU.64 R102, [R1+0x1e00] ;  /* 0x001e000001667983 */ /* 0x000ea80000300a00 */
[----:B------:R-:W2:Y:S04]  /*17d10*/  LDL.LU.64 R94, [R1+0x1df8] ;  /* 0x001df800015e7983 */ /* 0x000ea80000300a00 */
        /* <DEDUP_REMOVED lines=19> */
[----:B---3--:R-:W-:Y:S04]  /*17e50*/  LDGSTS.E [R4+0x200], desc[UR4][R138.64], P2 ;  /* 0x002000008a047fae */ /* 0x008fe80009121844 */
[----:B----4-:R-:W-:Y:S04]  /*17e60*/  LDGSTS.E [R4+0x600], desc[UR4][R136.64], P2 ;  /* 0x0060000088047fae */ /* 0x010fe80009121844 */
[----:B------:R-:W3:Y:S04]  /*17e70*/  LDL.LU.64 R30, [R1+0x1da8] ;  /* 0x001da800011e7983 */ /* 0x000ee80000300a00 */
[----:B------:R-:W4:Y:S04]  /*17e80*/  LDL.64 R126, [R1+0x220] ;  /* 0x00022000017e7983 */ /* 0x000f280000100a00 */
        /* <DEDUP_REMOVED lines=17> */
[----:B-----5:R-:W-:Y:S04]  /*17fa0*/  LDGSTS.E [R4+0xa00], desc[UR4][R244.64], P2 ;  /* 0x00a00000f4047fae */ /* 0x020fe80009121844 */
[----:B------:R-:W5:Y:S04]  /*17fb0*/  LDL.64 R138, [R1+0x468] ;  /* 0x00046800018a7983 */ /* 0x000f680000100a00 */
[----:B------:R-:W-:Y:S04]  /*17fc0*/  LDGSTS.E [R4+0xe00], desc[UR4][R116.64], P2 ;  /* 0x00e0000074047fae */ /* 0x000fe80009121844 */
[----:B------:R-:W5:Y:S04]  /*17fd0*/  LDL.64 R244, [R1+0x488] ;  /* 0x0004880001f47983 */ /* 0x000f680000100a00 */
        /* <DEDUP_REMOVED lines=13> */
[----:B------:R1:W-:Y:S04]  /*180b0*/  STL.64 [R1+0x1c40], R116 ;  /* 0x001c407401007387 */ /* 0x0003e80000100a00 */
[----:B------:R1:W-:Y:S04]  /*180c0*/  STL.64 [R1+0x1c38], R100 ;  /* 0x001c386401007387 */ /* 0x0003e80000100a00 */
[----:B--2---:R-:W-:Y:S04]  /*180d0*/  LDGSTS.E [R4+0x4600], desc[UR4][R14.64], P2 ;  /* 0x046000000e047fae */ /* 0x004fe80009121844 */
[----:B------:R-:W-:Y:S04]  /*180e0*/  LDGSTS.E [R4+0x4a00], desc[UR4][R22.64], P2 ;  /* 0x04a0000016047fae */ /* 0x000fe80009121844 */
[----:B---3--:R-:W-:Y:S04]  /*180f0*/  LDGSTS.E [R4+0x4e00], desc[UR4][R30.64], P2 ;  /* 0x04e000001e047fae */ /* 0x008fe80009121844 */
        /* <DEDUP_REMOVED lines=10> */
[----:B----4-:R-:W-:Y:S04]  /*181a0*/  LDGSTS.E [R4+0x7a00], desc[UR4][R126.64], P2 ;  /* 0x07a000007e047fae */ /* 0x010fe80009121844 */
        /* <DEDUP_REMOVED lines=18> */
[----:B-----5:R-:W-:Y:S04]  /*182d0*/  LDGSTS.E [R4+0x14200], desc[UR4][R138.64], P2 ;  /* 0x142000008a047fae */ /* 0x020fe80009121844 */
[----:B------:R-:W-:Y:S04]  /*182e0*/  LDGSTS.E [R4+0x14600], desc[UR4][R244.64], P2 ;  /* 0x14600000f4047fae */ /* 0x000fe80009121844 */
[----:B------:R-:W3:Y:S04]  /*182f0*/  LDL.64 R244, [R1+0x200] ;  /* 0x0002000001f47983 */ /* 0x000ee80000100a00 */
[----:B-1----:R-:W4:Y:S04]  /*18300*/  LDL.LU.64 R116, [R1+0x1e0] ;  /* 0x0001e00001747983 */ /* 0x002f280000300a00 */
        /* <DEDUP_REMOVED lines=14> */
[----:B------:R-:W5:Y:S01]  /*183f0*/  LDL.LU.64 R26, [R1] ;  /* 0x00000000011a7983 */ /* 0x000f620000300a00 */
        /* <DEDUP_REMOVED lines=33> */
[----:B-----5:R-:W-:Y:S04]  /*18610*/  LDGSTS.E [R7+0xb00], desc[UR4][R100.64], P2 ;  /* 0x00b0000064077fae */ /* 0x020fe80009121844 */
[----:B------:R-:W-:Y:S04]  /*18620*/  LDGSTS.E [R7+0xf00], desc[UR4][R108.64], P2 ;  /* 0x00f000006c077fae */ /* 0x000fe80009121844 */
        /* <DEDUP_REMOVED lines=57> */
[----:B------:R-:W2:Y:S04]  /*189c0*/  LDL.64 R138, [R1+0x5f0] ;  /* 0x0005f000018a7983 */ /* 0x000ea80000100a00 */
[----:B------:R-:W3:Y:S04]  /*189d0*/  LDL.64 R136, [R1+0x610] ;  /* 0x0006100001887983 */ /* 0x000ee80000100a00 */
[----:B------:R-:W4:Y:S04]  /*189e0*/  LDL.64 R244, [R1+0x630] ;  /* 0x0006300001f47983 */ /* 0x000f280000100a00 */
[----:B-----5:R-:W-:Y:S04]  /*189f0*/  LDGSTS.E [R7+0x10700], desc[UR4][R120.64], P2 ;  /* 0x1070000078077fae */ /* 0x020fe80009121844 */
        /* <DEDUP_REMOVED lines=53> */
[----:B--2---:R-:W-:Y:S04]  /*18d50*/  LDGSTS.E [R7+0x17300], desc[UR4][R138.64], P2 ;  /* 0x173000008a077fae */ /* 0x004fe80009121844 */
[----:B---3--:R-:W-:Y:S04]  /*18d60*/  LDGSTS.E [R7+0x17700], desc[UR4][R136.64], P2 ;  /* 0x1770000088077fae */ /* 0x008fe80009121844 */
[----:B----4-:R-:W-:Y:S04]  /*18d70*/  LDGSTS.E [R7+0x17b00], desc[UR4][R244.64], P2 ;  /* 0x17b00000f4077fae */ /* 0x010fe80009121844 */
[----:B------:R-:W2:Y:S04]  /*18d80*/  LDL.LU.64 R138, [R1+0x1c60] ;  /* 0x001c6000018a7983 */ /* 0x000ea80000300a00 */
[----:B------:R-:W3:Y:S04]  /*18d90*/  LDL.LU.64 R136, [R1+0x1c58] ;  /* 0x001c580001887983 */ /* 0x000ee80000300a00 */
[----:B------:R-:W4:Y:S04]  /*18da0*/  LDL.LU.64 R244, [R1+0x1c50] ;  /* 0x001c500001f47983 */ /* 0x000f280000300a00 */
[----:B------:R1:W-:Y:S04]  /*18db0*/  LDGSTS.E [R7+0x17f00], desc[UR4][R130.64], P2 ;  /* 0x17f0000082077fae */ /* 0x0003e80009121844 */
[----:B------:R-:W0:Y:S04]  /*18dc0*/  LDGDEPBAR ;  /* 0x00000000000079af */ /* 0x000e280000000000 */
[----:B------:R1:W-:Y:S02]  /*18dd0*/  STL.64 [R1+0x1a08], R6 ;  /* 0x001a080601007387 */ /* 0x0003e40000100a00 */
[----:B-1----:R-:W1:Y:S08]  /*18de0*/  LDC R7, c[0x0][0x230] ;  /* 0x00008c00ff077b82 */ /* 0x002e700000000800 */
[----:B------:R-:W-:Y:S01]  /*18df0*/  BAR.SYNC.DEFER_BLOCKING 0x0 ;  /* 0x0000000000007b1d */ /* 0x000fe20000010000 */
[----:B------:R-:W-:Y:S01]  /*18e00*/  ISETP.GE.U32.AND P2, PT, R2, 0x7fffff5f, PT ;  /* 0x7fffff5f0200780c */ /* 0x000fe20003f46070 */
[----:B------:R-:W-:-:S06]  /*18e10*/  VIADD R2, R252, 0xffffff9d ;  /* 0xffffff9dfc027836 */ /* 0x000fcc0000000000 */
[----:B------:R-:W2:Y:S01]  /*18e20*/  LDC R252, c[0x0][0x230] ;  /* 0x00008c00fffc7b82 */ /* 0x000ea20000000800 */
[----:B----4-:R-:W-:-:S07]  /*18e30*/  IMAD.WIDE R130, R5, 0x4, R244 ;  /* 0x0000000405827825 */ /* 0x010fce00078e02f4 */
[----:B------:R-:W4:Y:S01]  /*18e40*/  LDC R244, c[0x0][0x230] ;  /* 0x00008c00fff47b82 */ /* 0x000f220000000800 */
[----:B------:R3:W-:Y:S04]  /*18e50*/  STL.64 [R1+0x960], R130 ;  /* 0x0009608201007387 */ /* 0x0007e80000100a00 */
[----:B------:R-:W-:Y:S01]  /*18e60*/  @!PT LDS RZ, [RZ] ;  /* 0x00000000fffff984 */ /* 0x000fe20000000800 */
[----:B------:R-:W-:Y:S01]  /*18e70*/  @!PT LDS RZ, [RZ] ;  /* 0x00000000fffff984 */ /* 0x000fe20000000800 */
[----:B------:R-:W-:Y:S01]  /*18e80*/  @!PT LDS RZ, [RZ] ;  /* 0x00000000fffff984 */ /* 0x000fe20000000800 */
[----:B------:R3:W-:Y:S03]  /*18e90*/  LDGSTS.E [R9+-0x78000], desc[UR4][R130.64], !P3 ;  /* 0x8800000082097fae */ /* 0x0007e6000d921844 */
[----:B------:R-:W4:Y:S01]  /*18ea0*/  LDC R245, c[0x0][0x230] ;  /* 0x00008c00fff57b82 */ /* 0x000f220000000800 */
[----:B---3--:R-:W-:Y:S01]  /*18eb0*/  IMAD.WIDE R130, R5, 0x4, R136 ;  /* 0x0000000405827825 */ /* 0x008fe200078e0288 */
[----:B------:R-:W-:-:S06]  /*18ec0*/  ISETP.GE.U32.AND P3, PT, R2, 0x7fffff5e, PT ;  /* 0x7fffff5e0200780c */ /* 0x000fcc0003f66070 */
[----:B------:R-:W3:Y:S01]  /*18ed0*/  LDC R137, c[0x0][0x230] ;  /* 0x00008c00ff897b82 */ /* 0x000ee20000000800 */
[----:B-1----:R-:W-:Y:S01]  /*18ee0*/  VIADD R136, R7, 0xffffff9c ;  /* 0xffffff9c07887836 */ /* 0x002fe20000000000 */
[----:B------:R1:W-:Y:S01]  /*18ef0*/  STL.64 [R1+0x958], R130 ;  /* 0x0009588201007387 */ /* 0x0003e20000100a00 */
[----:B--2---:R-:W-:-:S04]  /*18f00*/  IMAD.WIDE R6, R5, 0x4, R138 ;  /* 0x0000000405067825 */ /* 0x004fc800078e028a */
[----:B------:R-:W-:Y:S02]  /*18f10*/  IMAD.MOV.U32 R138, RZ, RZ, R130 ;  /* 0x000000ffff8a7224 */ /* 0x000fe400078e0082 */
[----:B------:R-:W-:Y:S02]  /*18f20*/  IMAD.MOV.U32 R139, RZ, RZ, R131 ;  /* 0x000000ffff8b7224 */ /* 0x000fe400078e0083 */
[----:B-1----:R-:W2:Y:S04]  /*18f30*/  LDL.LU.64 R130, [R1+0x1c48] ;  /* 0x001c480001827983 */ /* 0x002ea80000300a00 */
[----:B------:R1:W-:Y:S04]  /*18f40*/  LDGSTS.E [R9+-0x77ffc], desc[UR4][R138.64], !P4 ;  /* 0x880040008a097fae */ /* 0x0003e8000e121844 */
[----:B------:R4:W-:Y:S04]  /*18f50*/  STL.64 [R1+0x950], R6 ;  /* 0x0009500601007387 */ /* 0x0009e80000100a00 */
[----:B------:R4:W-:Y:S01]  /*18f60*/  LDGSTS.E [R9+-0x77ff8], desc[UR4][R6.64], !P5 ;  /* 0x8800800006097fae */ /* 0x0009e2000e921844 */
[----:B------:R-:W-:-:S02]  /*18f70*/  VIADD R2, R252, 0xffffffbb ;  /* 0xffffffbbfc027836 */ /* 0x000fc40000000000 */
[----:B------:R-:W3:Y:S01]  /*18f80*/  LDC R252, c[0x0][0x230] ;  /* 0x00008c00fffc7b82 */ /* 0x000ee20000000800 */
[----:B-----5:R-:W-:-:S07]  /*18f90*/  IMAD.WIDE R210, R5, 0x4, R210 ;  /* 0x0000000405d27825 */ /* 0x020fce00078e02d2 */
[----:B-1----:R-:W1:Y:S08]  /*18fa0*/  LDC R138, c[0x0][0x230] ;  /* 0x00008c00ff8a7b82 */ /* 0x002e700000000800 */
[----:B----4-:R-:W4:Y:S01]  /*18fb0*/  LDC R7, c[0x0][0x230] ;  /* 0x00008c00ff077b82 */ /* 0x010f220000000800 */
[----:B------:R-:W-:Y:S01]  /*18fc0*/  ISETP.GE.U32.AND P4, PT, R136, 0x7fffff5d, PT ;  /* 0x7fffff5d8800780c */ /* 0x000fe20003f86070 */
[----:B------:R-:W-:Y:S01]  /*18fd0*/  STL.64 [R1+0x948], R210 ;  /* 0x000948d201007387 */ /* 0x000fe20000100a00 */
[----:B------:R-:W-:-:S03]  /*18fe0*/  ISETP.GE.U32.AND P5, PT, R2, 0x7fffff7c, PT ;  /* 0x7fffff7c0200780c */ /* 0x000fc60003fa6070 */
[----:B------:R-:W-:Y:S01]  /*18ff0*/  LDGSTS.E [R9+-0x77ff4], desc[UR4][R210.64], !P6 ;  /* 0x8800c000d2097fae */ /* 0x000fe2000f121844 */
[----:B---3--:R-:W-:Y:S01]  /*19000*/  VIADD R2, R252, 0xffffffb9 ;  /* 0xffffffb9fc027836 */ /* 0x008fe20000000000 */
[----:B------:R-:W3:Y:S01]  /*19010*/  LDC R139, c[0x0][0x230] ;  /* 0x00008c00ff8b7b82 */ /* 0x000ee20000000800 */
[----:B------:R-:W-:-:S04]  /*19020*/  IMAD.WIDE R142, R5, 0x4, R142 ;  /* 0x00000004058e7825 */ /* 0x000fc800078e028e */
[----:B------:R-:W-:-:S03]  /*19030*/  IMAD.WIDE R140, R5, 0x4, R140 ;  /* 0x00000004058c7825 */ /* 0x000fc600078e028c */
[----:B------:R-:W5:Y:S01]  /*19040*/  LDC R252, c[0x0][0x230] ;  /* 0x00008c00fffc7b82 */ /* 0x000f620000000800 */
[----:B----4-:R-:W-:-:S05]  /*19050*/  VIADD R136, R7, 0xffffffba ;  /* 0xffffffba07887836 */ /* 0x010fca0000000000 */
[----:B------:R-:W-:Y:S02]  /*19060*/  ISETP.GE.U32.AND P6, PT, R136, 0x7fffff7b, PT ;  /* 0x7fffff7b8800780c */ /* 0x000fe40003fc6070 */
[----:B------:R-:W4:Y:S01]  /*19070*/  LDC R136, c[0x0][0x230] ;  /* 0x00008c00ff887b82 */ /* 0x000f220000000800 */
[----:B--2---:R-:W-:-:S07]  /*19080*/  IMAD.WIDE R6, R5, 0x4, R130 ;  /* 0x0000000405067825 */ /* 0x004fce00078e0282 */
[----:B------:R-:W2:Y:S01]  /*19090*/  LDC R130, c[0x0][0x230] ;  /* 0x00008c00ff827b82 */ /* 0x000ea20000000800 */
[----:B------:R1:W-:Y:S04]  /*190a0*/  STL.64 [R1+0x750], R6 ;  /* 0x0007500601007387 */ /* 0x0003e80000100a00 */
[----:B------:R1:W-:Y:S01]  /*190b0*/  LDGSTS.E [R9+-0x74000], desc[UR4][R6.64], !P1 ;  /* 0x8c00000006097fae */ /* 0x0003e2000c921844 */
[----:B------:R-:W-:Y:S01]  /*190c0*/  ISETP.GE.U32.AND P1, PT, R2, 0x7fffff7a, PT ;  /* 0x7fffff7a0200780c */ /* 0x000fe20003f26070 */
[----:B------:R-:W-:Y:S01]  /*190d0*/  VIADD R2, R244, 0xffffffb8 ;  /* 0xffffffb8f4027836 */ /* 0x000fe20000000000 */
[----:B------:R-:W5:Y:S01]  /*190e0*/  LDC R131, c[0x0][0x230] ;  /* 0x00008c00ff837b82 */ /* 0x000f620000000800 */
[----:B-1----:R-:W-:-:S07]  /*190f0*/  IMAD.WIDE R6, R5, 0x4, R128 ;  /* 0x0000000405067825 */ /* 0x002fce00078e0280 */
[----:B------:R-:W1:Y:S01]  /*19100*/  LDC R129, c[0x0][0x230] ;  /* 0x00008c00ff817b82 */ /* 0x000e620000000800 */
[----:B------:R3:W-:Y:S01]  /*19110*/  STL.64 [R1+0x768], R6 ;  /* 0x0007680601007387 */ /* 0x0007e20000100a00 */
[----:B------:R-:W-:-:S03]  /*19120*/  VIADD R128, R245, 0xffffff9b ;  /* 0xffffff9bf5807836 */ /* 0x000fc60000000000 */
[----:B------:R3:W-:Y:S01]  /*19130*/  LDGSTS.E [R9+-0x73ffc], desc[UR4][R6.64], !P2 ;  /* 0x8c00400006097fae */ /* 0x0007e2000d121844 */
[----:B------:R-:W-:Y:S01]  /*19140*/  ISETP.GE.U32.AND P2, PT, R2, 0x7fffff79, PT ;  /* 0x7fffff790200780c */ /* 0x000fe20003f46070 */
[----:B------:R-:W-:Y:S02]  /*19150*/  VIADD R2, R137, 0xffffff9a ;  /* 0xffffff9a89027836 */ /* 0x000fe40000000000 */
[----:B------:R4:W-:Y:S01]  /*19160*/  STL.64 [R1+0x770], R142 ;  /* 0x0007708e01007387 */ /* 0x0009e20000100a00 */
[----:B------:R-:W5:Y:S03]  /*19170*/  LDC R137, c[0x0][0x230] ;  /* 0x00008c00ff897b82 */ /* 0x000f660000000800 */
[----:B------:R4:W-:Y:S01]  /*19180*/  LDGSTS.E [R9+-0x73ff8], desc[UR4][R142.64], !P3 ;  /* 0x8c0080008e097fae */ /* 0x0009e2000d921844 */
[----:B---3--:R-:W-:Y:S01]  /*19190*/  IMAD.WIDE R6, R5, 0x4, R144 ;  /* 0x0000000405067825 */ /* 0x008fe200078e0290 */
[----:B------:R-:W-:-:S04]  /*191a0*/  ISETP.GE.U32.AND P3, PT, R128, 0x7fffff5c, PT ;  /* 0x7fffff5c8000780c */ /* 0x000fc80003f66070 */
[----:B------:R3:W-:Y:S01]  /*191b0*/  LDGSTS.E [R9+-0x73ff4], desc[UR4][R6.64], !P4 ;  /* 0x8c00c00006097fae */ /* 0x0007e2000e121844 */
[----:B----4-:R-:W-:Y:S02]  /*191c0*/  IMAD.WIDE R142, R5, 0x4, R134 ;  /* 0x00000004058e7825 */ /* 0x010fe400078e0286 */
[----:B------:R-:W4:Y:S01]  /*191d0*/  LDC R135, c[0x0][0x230] ;  /* 0x00008c00ff877b82 */ /* 0x000f220000000800 */
[----:B------:R-:W-:Y:S01]  /*191e0*/  ISETP.GE.U32.AND P4, PT, R2, 0x7fffff5b, PT ;  /* 0x7fffff5b0200780c */ /* 0x000fe20003f86070 */
[----:B--2---:R-:W-:Y:S01]  /*191f0*/  VIADD R2, R130, 0xffffff98 ;  /* 0xffffff9882027836 */ /* 0x004fe20000000000 */
[----:B------:R-:W-:Y:S01]  /*19200*/  IADD3 R128, R138, -0x67, RZ ;  /* 0xffffff998a807810 */ /* 0x000fe20007ffe0ff */
[----:B------:R-:W-:Y:S04]  /*19210*/  LDGSTS.E [R246+-0x78000], desc[UR4][R142.64], !P5 ;  /* 0x880000008ef67fae */ /* 0x000fe8000e921844 */
[----:B------:R-:W2:Y:S01]  /*19220*/  LDC R130, c[0x0][0x230] ;  /* 0x00008c00ff827b82 */ /* 0x000ea20000000800 */
[----:B------:R3:W-:Y:S01]  /*19230*/  STL.64 [R1+0x778], R6 ;  /* 0x0007780601007387 */ /* 0x0007e20000100a00 */
[----:B------:R-:W-:Y:S01]  /*19240*/  ISETP.GE.U32.AND P5, PT, R128, 0x7fffff5a, PT ;  /* 0x7fffff5a8000780c */ /* 0x000fe20003fa6070 */
[----:B-1----:R-:W-:-:S02]  /*19250*/  VIADD R128, R129, 0xffffffb7 ;  /* 0xffffffb781807836 */ /* 0x002fc40000000000 */
[----:B------:R-:W-:Y:S03]  /*19260*/  STL.64 [R1+0x940], R142 ;  /* 0x0009408e01007387 */ /* 0x000fe60000100a00 */
[----:B------:R-:W1:Y:S01]  /*19270*/  LDC R129, c[0x0][0x230] ;  /* 0x00008c00ff817b82 */ /* 0x000e620000000800 */
[----:B---3--:R-:W-:-:S07]  /*19280*/  IMAD.WIDE R6, R5, 0x4, R148 ;  /* 0x0000000405067825 */ /* 0x008fce00078e0294 */
[----:B------:R-:W3:Y:S01]  /*19290*/  LDC R134, c[0x0][0x230] ;  /* 0x00008c00ff867b82 */ /* 0x000ee20000000800 */
[----:B------:R5:W-:Y:S04]  /*192a0*/  STL.64 [R1+0x938], R6 ;  /* 0x0009380601007387 */ /* 0x000be80000100a00 */
[----:B------:R5:W-:Y:S01]  /*192b0*/  LDGSTS.E [R246+-0x77ffc], desc[UR4][R6.64], !P6 ;  /* 0x8800400006f67fae */ /* 0x000be2000f121844 */
[----:B------:R-:W-:Y:S01]  /*192c0*/  ISETP.GE.U32.AND P6, PT, R2, 0x7fffff59, PT ;  /* 0x7fffff590200780c */ /* 0x000fe20003fc6070 */
[----:B------:R-:W-:Y:S02]  /*192d0*/  VIADD R2, R139, 0xffffffb6 ;  /* 0xffffffb68b027836 */ /* 0x000fe40000000000 */
[----:B------:R-:W-:Y:S01]  /*192e0*/  STL.64 [R1+0x930], R140 ;  /* 0x0009308c01007387 */ /* 0x000fe20000100a00 */
[----:B------:R-:W-:-:S03]  /*192f0*/  IMAD.WIDE R138, R5, 0x4, R152 ;  /* 0x00000004058a7825 */ /* 0x000fc600078e0298 */
[----:B------:R-:W-:Y:S01]  /*19300*/  LDGSTS.E [R246+-0x77ff8], desc[UR4][R140.64], !P1 ;  /* 0x880080008cf67fae */ /* 0x000fe2000c921844 */
[----:B-----5:R-:W-:Y:S01]  /*19310*/  IMAD.WIDE R6, R5, 0x4, R176 ;  /* 0x0000000405067825 */ /* 0x020fe200078e02b0 */
[----:B------:R-:W-:-:S04]  /*19320*/  ISETP.GE.U32.AND P1, PT, R128, 0x7fffff78, PT ;  /* 0x7fffff788000780c */ /* 0x000fc80003f26070 */
[----:B------:R5:W-:Y:S01]  /*19330*/  STL.64 [R1+0x7d0], R6 ;  /* 0x0007d00601007387 */ /* 0x000be20000100a00 */
[----:B------:R-:W-:-:S03]  /*19340*/  VIADD R128, R136, 0xffffffb5 ;  /* 0xffffffb588807836 */ /* 0x000fc60000000000 */
[----:B------:R5:W-:Y:S01]  /*19350*/  LDGSTS.E [R246+-0x77ff4], desc[UR4][R6.64], !P2 ;  /* 0x8800c00006f67fae */ /* 0x000be2000d121844 */
[----:B------:R-:W-:Y:S01]  /*19360*/  ISETP.GE.U32.AND P2, PT, R2, 0x7fffff77, PT ;  /* 0x7fffff770200780c */ /* 0x000fe20003f46070 */
[----:B----4-:R-:W-:Y:S02]  /*19370*/  VIADD R2, R135, 0xffffffb4 ;  /* 0xffffffb487027836 */ /* 0x010fe40000000000 */
[----:B------:R4:W-:Y:S01]  /*19380*/  STL.64 [R1+0x798], R138 ;  /* 0x0007988a01007387 */ /* 0x0009e20000100a00 */
[----:B------:R-:W3:Y:S03]  /*19390*/  LDC R135, c[0x0][0x230] ;  /* 0x00008c00ff877b82 */ /* 0x000ee60000000800 */
[----:B------:R4:W-:Y:S01]  /*193a0*/  LDGSTS.E [R246+-0x74000], desc[UR4][R138.64], !P3 ;  /* 0x8c0000008af67fae */ /* 0x0009e2000d921844 */
[----:B-----5:R-:W-:Y:S01]  /*193b0*/  IMAD.WIDE R6, R5, 0x4, R146 ;  /* 0x0000000405067825 */ /* 0x020fe200078e0292 */
[----:B------:R-:W-:-:S04]  /*193c0*/  ISETP.GE.U32.AND P3, PT, R128, 0x7fffff76, PT ;  /* 0x7fffff768000780c */ /* 0x000fc80003f66070 */
[----:B------:R5:W-:Y:S01]  /*193d0*/  STL.64 [R1+0x7a8], R6 ;  /* 0x0007a80601007387 */ /* 0x000be20000100a00 */
[----:B------:R-:W-:Y:S02]  /*193e0*/  VIADD R128, R131, 0xffffff97 ;  /* 0xffffff9783807836 */ /* 0x000fe40000000000 */
[C---:B----4-:R-:W-:Y:S01]  /*193f0*/  IMAD.WIDE R138, R5.reuse, 0x4, R172 ;  /* 0x00000004058a7825 */ /* 0x050fe200078e02ac */
[----:B------:R5:W-:Y:S01]  /*19400*/  LDGSTS.E [R246+-0x73ffc], desc[UR4][R6.64], !P4 ;  /* 0x8c00400006f67fae */ /* 0x000be2000e121844 */
[----:B------:R-:W-:Y:S01]  /*19410*/  ISETP.GE.U32.AND P4, PT, R2, 0x7fffff75, PT ;  /* 0x7fffff750200780c */ /* 0x000fe20003f86070 */
[----:B------:R-:W4:Y:S01]  /*19420*/  LDC R131, c[0x0][0x230] ;  /* 0x00008c00ff837b82 */ /* 0x000f220000000800 */
[----:B--2---:R-:W-:Y:S01]  /*19430*/  VIADD R2, R130, 0xffffff96 ;  /* 0xffffff9682027836 */ /* 0x004fe20000000000 */
[----:B------:R2:W-:Y:S01]  /*19440*/  LDGSTS.E [R246+-0x73ff8], desc[UR4][R138.64], !P5 ;  /* 0x8c0080008af67fae */ /* 0x0005e2000e921844 */
[----:B-----5:R-:W-:-:S03]  /*19450*/  IMAD.WIDE R6, R5, 0x4, R150 ;  /* 0x0000000405067825 */ /* 0x020fc600078e0296 */
[----:B------:R2:W-:Y:S01]  /*19460*/  STL.64 [R1+0x7b8], R138 ;  /* 0x0007b88a01007387 */ /* 0x0005e20000100a00 */
[----:B------:R-:W-:Y:S01]  /*19470*/  ISETP.GE.U32.AND P5, PT, R128, 0x7fffff58, PT ;  /* 0x7fffff588000780c */ /* 0x000fe20003fa6070 */
[----:B------:R-:W5:Y:S02]  /*19480*/  LDC R130, c[0x0][0x230] ;  /* 0x00008c00ff827b82 */ /* 0x000f640000000800 */
[----:B------:R3:W-:Y:S01]  /*19490*/  LDGSTS.E [R246+-0x73ff4], desc[UR4][R6.64], !P6 ;  /* 0x8c00c00006f67fae */ /* 0x0007e2000f121844 */
[----:B------:R-:W-:Y:S01]  /*194a0*/  ISETP.GE.U32.AND P6, PT, R2, 0x7fffff57, PT ;  /* 0x7fffff570200780c */ /* 0x000fe20003fc6070 */
[----:B-1----:R-:W-:Y:S02]  /*194b0*/  VIADD R2, R129, 0xffffff95 ;  /* 0xffffff9581027836 */ /* 0x002fe40000000000 */
[----:B------:R3:W-:Y:S01]  /*194c0*/  STL.64 [R1+0x658], R6 ;  /* 0x0006580601007387 */ /* 0x0007e20000100a00 */
[----:B------:R-:W-:Y:S01]  /*194d0*/  VIADD R128, R137, 0xffffff94 ;  /* 0xffffff9489807836 */ /* 0x000fe20000000000 */
[----:B------:R-:W1:Y:S01]  /*194e0*/  LDC R129, c[0x0][0x230] ;  /* 0x00008c00ff817b82 */ /* 0x000e620000000800 */
[----:B--2---:R-:W-:-:S04]  /*194f0*/  IMAD.WIDE R138, R5, 0x4, R158 ;  /* 0x00000004058a7825 */ /* 0x004fc800078e029e */
[----:B---3--:R-:W-:-:S05]  /*19500*/  IMAD.WIDE R6, R5, 0x4, R164 ;  /* 0x0000000405067825 */ /* 0x008fca00078e02a4 */
[----:B------:R2:W-:Y:S04]  /*19510*/  LDGSTS.E [R247+-0x78000], desc[UR4][R6.64], !P1 ;  /* 0x8800000006f77fae */ /* 0x0005e8000c921844 */
[----:B------:R-:W-:Y:S01]  /*19520*/  LDGSTS.E [R247+-0x77ffc], desc[UR4][R138.64], !P2 ;  /* 0x880040008af77fae */ /* 0x000fe2000d121844 */
[----:B------:R-:W-:Y:S02]  /*19530*/  ISETP.GE.U32.AND P2, PT, R128, 0x7fffff55, PT ;  /* 0x7fffff558000780c */ /* 0x000fe40003f46070 */
[----:B------:R-:W3:Y:S01]  /*19540*/  LDC R128, c[0x0][0x230] ;  /* 0x00008c00ff807b82 */ /* 0x000ee20000000800 */
[----:B------:R2:W-:Y:S01]  /*19550*/  STL.64 [R1+0x928], R6 ;  /* 0x0009280601007387 */ /* 0x0005e20000100a00 */
[----:B------:R-:W-:Y:S01]  /*19560*/  ISETP.GE.U32.AND P1, PT, R2, 0x7fffff56, PT ;  /* 0x7fffff560200780c */ /* 0x000fe20003f26070 */
[----:B------:R-:W-:-:S02]  /*19570*/  VIADD R2, R134, 0xffffffb3 ;  /* 0xffffffb386027836 */ /* 0x000fc40000000000 */
[C---:B------:R-:W-:Y:S01]  /*19580*/  IMAD.WIDE R136, R5.reuse, 0x4, R126 ;  /* 0x0000000405887825 */ /* 0x040fe200078e027e */
[----:B------:R-:W-:Y:S02]  /*19590*/  STL.64 [R1+0x810], R138 ;  /* 0x0008108a01007387 */ /* 0x000fe40000100a00 */
[----:B------:R-:W3:Y:S01]  /*195a0*/  LDC R127, c[0x0][0x230] ;  /* 0x00008c00ff7f7b82 */ /* 0x000ee20000000800 */
[----:B--2---:R-:W-:-:S05]  /*195b0*/  IMAD.WIDE R6, R5, 0x4, R160 ;  /* 0x0000000405067825 */ /* 0x004fca00078e02a0 */
[----:B------:R2:W-:Y:S04]  /*195c0*/  STL.64 [R1+0x7f8], R6 ;  /* 0x0007f80601007387 */ /* 0x0005e80000100a00 */
[----:B------:R2:W-:Y:S01]  /*195d0*/  LDGSTS.E [R247+-0x77ff8], desc[UR4][R6.64], !P3 ;  /* 0x8800800006f77fae */ /* 0x0005e2000d921844 */
[----:B------:R-:W-:Y:S01]  /*195e0*/  ISETP.GE.U32.AND P3, PT, R2, 0x7fffff74, PT ;  /* 0x7fffff740200780c */ /* 0x000fe20003f66070 */
[----:B----4-:R-:W-:Y:S02]  /*195f0*/  VIADD R2, R131, 0xffffffb1 ;  /* 0xffffffb183027836 */ /* 0x010fe40000000000 */
[----:B------:R-:W4:Y:S01]  /*19600*/  LDC R131, c[0x0][0x230] ;  /* 0x00008c00ff837b82 */ /* 0x000f220000000800 */
[----:B------:R-:W-:Y:S01]  /*19610*/  VIADD R126, R135, 0xffffffb2 ;  /* 0xffffffb2877e7836 */ /* 0x000fe20000000000 */
[----:B------:R-:W-:Y:S01]  /*19620*/  STL.64 [R1+0x7f0], R136 ;  /* 0x0007f08801007387 */ /* 0x000fe20000100a00 */
[----:B------:R-:W-:-:S03]  /*19630*/  IMAD.WIDE R134, R5, 0x4, R154 ;  /* 0x0000000405867825 */ /* 0x000fc600078e029a */
[----:B------:R-:W-:Y:S01]  /*19640*/  LDGSTS.E [R247+-0x77ff4], desc[UR4][R136.64], !P4 ;  /* 0x8800c00088f77fae */ /* 0x000fe2000e121844 */
[----:B--2---:R-:W-:Y:S02]  /*19650*/  IMAD.WIDE R6, R5, 0x4, R124 ;  /* 0x0000000405067825 */ /* 0x004fe400078e027c */
[----:B------:R-:W2:Y:S03]  /*19660*/  LDC R125, c[0x0][0x230] ;  /* 0x00008c00ff7d7b82 */ /* 0x000ea60000000800 */
[----:B------:R3:W-:Y:S04]  /*19670*/  STL.64 [R1+0x7e8], R6 ;  /* 0x0007e80601007387 */ /* 0x0007e80000100a00 */
[----:B------:R3:W-:Y:S01]  /*19680*/  LDGSTS.E [R247+-0x74000], desc[UR4][R6.64], !P5 ;  /* 0x8c00000006f77fae */ /* 0x0007e2000e921844 */
[----:B------:R-:W-:Y:S01]  /*19690*/  ISETP.GE.U32.AND P5, PT, R2, 0x7fffff72, PT ;  /* 0x7fffff720200780c */ /* 0x000fe20003fa6070 */
[----:B-1----:R-:W-:Y:S01]  /*196a0*/  VIADD R2, R129, 0xffffff93 ;  /* 0xffffff9381027836 */ /* 0x002fe20000000000 */
[----:B------:R-:W-:Y:S01]  /*196b0*/  ISETP.GE.U32.AND P4, PT, R126, 0x7fffff73, PT ;  /* 0x7fffff737e00780c */ /* 0x000fe20003f86070 */
[----:B------:R-:W1:Y:S01]  /*196c0*/  LDC R129, c[0x0][0x230] ;  /* 0x00008c00ff817b82 */ /* 0x000e620000000800 */
[----:B-----5:R-:W-:Y:S01]  /*196d0*/  IADD3 R124, R130, -0x50, RZ ;  /* 0xffffffb0827c7810 */ /* 0x020fe20007ffe0ff */
[----:B------:R5:W-:Y:S04]  /*196e0*/  STL.64 [R1+0x670], R134 ;  /* 0x0006708601007387 */ /* 0x000be80000100a00 */
[----:B------:R5:W-:Y:S01]  /*196f0*/  LDGSTS.E [R247+-0x73ffc], desc[UR4][R134.64], !P6 ;  /* 0x8c00400086f77fae */ /* 0x000be2000f121844 */
[----:B---3--:R-:W-:Y:S01]  /*19700*/  IMAD.WIDE R6, R5, 0x4, R206 ;  /* 0x0000000405067825 */ /* 0x008fe200078e02ce */
[----:B------:R-:W-:Y:S01]  /*19710*/  ISETP.GE.U32.AND P6, PT, R124, 0x7fffff71, PT ;  /* 0x7fffff717c00780c */ /* 0x000fe20003fc6070 */
[----:B------:R-:W3:Y:S03]  /*19720*/  LDC R130, c[0x0][0x230] ;  /* 0x00008c00ff827b82 */ /* 0x000ee60000000800 */
[----:B------:R4:W-:Y:S01]  /*19730*/  STL.64 [R1+0x668], R6 ;  /* 0x0006680601007387 */ /* 0x0009e20000100a00 */
[----:B------:R-:W-:-:S03]  /*19740*/  VIADD R124, R128, 0xffffff92 ;  /* 0xffffff92807c7836 */ /* 0x000fc60000000000 */
[----:B------:R4:W-:Y:S01]  /*19750*/  LDGSTS.E [R247+-0x73ff8], desc[UR4][R6.64], !P1 ;  /* 0x8c00800006f77fae */ /* 0x0009e2000c921844 */
[----:B-----5:R-:W-:Y:S01]  /*19760*/  IMAD.WIDE R134, R5, 0x4, R170 ;  /* 0x0000000405867825 */ /* 0x020fe200078e02aa */
[----:B------:R-:W5:Y:S01]  /*19770*/  LDC R126, c[0x0][0x230] ;  /* 0x00008c00ff7e7b82 */ /* 0x000f620000000800 */
[----:B------:R-:W-:-:S03]  /*19780*/  ISETP.GE.U32.AND P1, PT, R2, 0x7fffff54, PT ;  /* 0x7fffff540200780c */ /* 0x000fc60003f26070 */
[----:B------:R2:W-:Y:S04]  /*19790*/  STL.64 [R1+0x660], R134 ;  /* 0x0006608601007387 */ /* 0x0005e80000100a00 */
[----:B------:R2:W-:Y:S01]  /*197a0*/  LDGSTS.E [R247+-0x73ff4], desc[UR4][R134.64], !P2 ;  /* 0x8c00c00086f77fae */ /* 0x0005e2000d121844 */
[----:B------:R-:W5:Y:S01]  /*197b0*/  LDC R128, c[0x0][0x230] ;  /* 0x00008c00ff807b82 */ /* 0x000f620000000800 */
[----:B----4-:R-:W-:Y:S01]  /*197c0*/  IMAD.WIDE R6, R5, 0x4, R166 ;  /* 0x0000000405067825 */ /* 0x010fe200078e02a6 */
[----:B------:R-:W-:-:S04]  /*197d0*/  ISETP.GE.U32.AND P2, PT, R124, 0x7fffff53, PT ;  /* 0x7fffff537c00780c */ /* 0x000fc80003f46070 */
[----:B------:R4:W-:Y:S01]  /*197e0*/  STL.64 [R1+0x858], R6 ;  /* 0x0008580601007387 */ /* 0x0009e20000100a00 */
[----:B------:R-:W-:Y:S01]  /*197f0*/  VIADD R2, R127, 0xffffff91 ;  /* 0xffffff917f027836 */ /* 0x000fe20000000000 */
[----:B------:R-:W5:Y:S02]  /*19800*/  LDC R124, c[0x0][0x230] ;  /* 0x00008c00ff7c7b82 */ /* 0x000f640000000800 */
[----:B------:R4:W-:Y:S01]  /*19810*/  LDGSTS.E [R248+-0x78000], desc[UR4][R6.64], !P3 ;  /* 0x8800000006f87fae */ /* 0x0009e2000d921844 */
[----:B--2---:R-:W-:-:S03]  /*19820*/  IMAD.WIDE R134, R5, 0x4, R118 ;  /* 0x0000000405867825 */ /* 0x004fc600078e0276 */
[----:B------:R-:W-:Y:S01]  /*19830*/  STL.64 [R1+0x19e8], R246 ;  /* 0x0019e8f601007387 */ /* 0x000fe20000100a00 */
[----:B------:R-:W-:Y:S01]  /*19840*/  ISETP.GE.U32.AND P3, PT, R2, 0x7fffff52, PT ;  /* 0x7fffff520200780c */ /* 0x000fe20003f66070 */
[----:B------:R-:W2:Y:S02]  /*19850*/  LDC R119, c[0x0][0x230] ;  /* 0x00008c00ff777b82 */ /* 0x000ea40000000800 */
[----:B------:R-:W-:Y:S01]  /*19860*/  STL.64 [R1+0x850], R134 ;  /* 0x0008508601007387 */ /* 0x000fe20000100a00 */
[----:B----4-:R-:W-:-:S03]  /*19870*/  IMAD.WIDE R6, R5, 0x4, R220 ;  /* 0x0000000405067825 */ /* 0x010fc600078e02dc */
[----:B------:R-:W-:Y:S02]  /*19880*/  LDGSTS.E [R248+-0x77ffc], desc[UR4][R134.64], !P4 ;  /* 0x8800400086f87fae */ /* 0x000fe4000e121844 */
[----:B------:R-:W4:Y:S02]  /*19890*/  LDC R127, c[0x0][0x230] ;  /* 0x00008c00ff7f7b82 */ /* 0x000f240000000800 */
[----:B------:R3:W-:Y:S01]  /*198a0*/  STL.64 [R1+0x838], R6 ;  /* 0x0008380601007387 */ /* 0x0007e20000100a00 */
[----:B------:R-:W-:-:S03]  /*198b0*/  VIADD R2, R131, 0xffffffaf ;  /* 0xffffffaf83027836 */ /* 0x000fc60000000000 */
[----:B------:R3:W-:Y:S01]  /*198c0*/  LDGSTS.E [R248+-0x77ff8], desc[UR4][R6.64], !P5 ;  /* 0x8800800006f87fae */ /* 0x0007e2000e921844 */
[----:B------:R-:W-:Y:S01]  /*198d0*/  VIADD R118, R125, 0xffffff90 ;  /* 0xffffff907d767836 */ /* 0x000fe20000000000 */
[----:B------:R-:W-:Y:S01]  /*198e0*/  ISETP.GE.U32.AND P5, PT, R2, 0x7fffff70, PT ;  /* 0x7fffff700200780c */ /* 0x000fe20003fa6070 */
[----:B-1----:R-:W-:Y:S01]  /*198f0*/  VIADD R2, R129, 0xffffffae ;  /* 0xffffffae81027836 */ /* 0x002fe20000000000 */
[----:B------:R-:W1:Y:S01]  /*19900*/  LDC R125, c[0x0][0x230] ;  /* 0x00008c00ff7d7b82 */ /* 0x000e620000000800 */
[----:B---3--:R-:W-:-:S05]  /*19910*/  IMAD.WIDE R6, R5, 0x4, R156 ;  /* 0x0000000405067825 */ /* 0x008fca00078e029c */
[----:B------:R3:W-:Y:S04]  /*19920*/  STL.64 [R1+0x828], R6 ;  /* 0x0008280601007387 */ /* 0x0007e80000100a00 */
[----:B------:R3:W-:Y:S01]  /*19930*/  LDGSTS.E [R248+-0x77ff4], desc[UR4][R6.64], !P6 ;  /* 0x8800c00006f87fae */ /* 0x0007e2000f121844 */
[----:B------:R-:W-:Y:S01]  /*19940*/  ISETP.GE.U32.AND P4, PT, R118, 0x7fffff51, PT ;  /* 0x7fffff517600780c */ /* 0x000fe20003f86070 */
[----:B------:R-:W-:Y:S01]  /*19950*/  IMAD.WIDE R134, R5, 0x4, R192 ;  /* 0x0000000405867825 */ /* 0x000fe200078e02c0 */
[----:B------:R-:W-:-:S03]  /*19960*/  ISETP.GE.U32.AND P6, PT, R2, 0x7fffff6f, PT ;  /* 0x7fffff6f0200780c */ /* 0x000fc60003fc6070 */
[C---:B---3--:R-:W-:Y:S01]  /*19970*/  IMAD.WIDE R6, R5.reuse, 0x4, R120 ;  /* 0x0000000405067825 */ /* 0x048fe200078e0278 */
[----:B------:R-:W-:Y:S01]  /*19980*/  LDGSTS.E [R248+-0x74000], desc[UR4][R134.64], !P1 ;  /* 0x8c00000086f87fae */ /* 0x000fe2000c921844 */
[----:B------:R-:W3:Y:S02]  /*19990*/  LDC R120, c[0x0][0x230] ;  /* 0x00008c00ff787b82 */ /* 0x000ee40000000800 */
[----:B------:R-:W-:Y:S01]  /*199a0*/  VIADD R118, R130, 0xffffffad ;  /* 0xffffffad82767836 */ /* 0x000fe20000000000 */
[----:B------:R-:W-:Y:S01]  /*199b0*/  STL.64 [R1+0x698], R134 ;  /* 0x0006988601007387 */ /* 0x000fe20000100a00 */
[----:B-----5:R-:W-:Y:S02]  /*199c0*/  VIADD R2, R126, 0xffffffac ;  /* 0xffffffac7e027836 */ /* 0x020fe40000000000 */
[----:B------:R-:W-:Y:S01]  /*199d0*/  IMAD.WIDE R130, R5, 0x4, R168 ;  /* 0x0000000405827825 */ /* 0x000fe200078e02a8 */
[----:B------:R-:W-:Y:S01]  /*199e0*/  ISETP.GE.U32.AND P1, PT, R118, 0x7fffff6e, PT ;  /* 0x7fffff6e7600780c */ /* 0x000fe20003f26070 */
[----:B------:R5:W-:Y:S01]  /*199f0*/  STL.64 [R1+0x690], R6 ;  /* 0x0006900601007387 */ /* 0x000be20000100a00 */
[----:B------:R-:W1:Y:S01]  /*19a00*/  LDC R121, c[0x0][0x230] ;  /* 0x00008c00ff797b82 */ /* 0x000e620000000800 */
[----:B------:R-:W-:-:S02]  /*19a10*/  VIADD R118, R128, 0xffffff8f ;  /* 0xffffff8f80767836 */ /* 0x000fc40000000000 */
[----:B------:R5:W-:Y:S01]  /*19a20*/  LDGSTS.E [R248+-0x73ffc], desc[UR4][R6.64], !P2 ;  /* 0x8c00400006f87fae */ /* 0x000be2000d121844 */
[----:B------:R-:W-:Y:S01]  /*19a30*/  ISETP.GE.U32.AND P2, PT, R2, 0x7fffff6d, PT ;  /* 0x7fffff6d0200780c */ /* 0x000fe20003f46070 */
[----:B------:R-:W-:Y:S02]  /*19a40*/  VIADD R2, R124, 0xffffff8e ;  /* 0xffffff8e7c027836 */ /* 0x000fe40000000000 */
[C---:B------:R-:W-:Y:S01]  /*19a50*/  IMAD.WIDE R128, R5.reuse, 0x4, R174 ;  /* 0x0000000405807825 */ /* 0x040fe200078e02ae */
[----:B------:R-:W1:Y:S01]  /*19a60*/  LDC R124, c[0x0][0x230] ;  /* 0x00008c00ff7c7b82 */ /* 0x000e620000000800 */
[----:B------:R-:W-:Y:S01]  /*19a70*/  LDGSTS.E [R248+-0x73ff8], desc[UR4][R130.64], !P3 ;  /* 0x8c00800082f87fae */ /* 0x000fe2000d921844 */
[----:B------:R-:W-:Y:S01]  /*19a80*/  ISETP.GE.U32.AND P3, PT, R118, 0x7fffff50, PT ;  /* 0x7fffff507600780c */ /* 0x000fe20003f66070 */
[----:B-----5:R-:W-:Y:S02]  /*19a90*/  IMAD.WIDE R6, R5, 0x4, R184 ;  /* 0x0000000405067825 */ /* 0x020fe400078e02b8 */
[----:B------:R-:W-:Y:S02]  /*19aa0*/  STL.64 [R1+0x688], R130 ;  /* 0x0006888201007387 */ /* 0x000fe40000100a00 */
[----:B--2---:R-:W-:-:S02]  /*19ab0*/  VIADD R118, R119, 0xffffff8d ;  /* 0xffffff8d77767836 */ /* 0x004fc40000000000 */
[----:B------:R2:W-:Y:S01]  /*19ac0*/  LDGSTS.E [R248+-0x73ff4], desc[UR4][R6.64], !P4 ;  /* 0x8c00c00006f87fae */ /* 0x0005e2000e121844 */
[----:B------:R-:W-:Y:S01]  /*19ad0*/  ISETP.GE.U32.AND P4, PT, R2, 0x7fffff4f, PT ;  /* 0x7fffff4f0200780c */ /* 0x000fe20003f86070 */
[----:B----4-:R-:W-:Y:S01]  /*19ae0*/  VIADD R2, R127, 0xffffff8c ;  /* 0xffffff8c7f027836 */ /* 0x010fe20000000000 */
[----:B------:R-:W4:Y:S01]  /*19af0*/  LDC R119, c[0x0][0x230] ;  /* 0x00008c00ff777b82 */ /* 0x000f220000000800 */
[----:B------:R2:W-:Y:S01]  /*19b00*/  STL.64 [R1+0x678], R6 ;  /* 0x0006780601007387 */ /* 0x0005e20000100a00 */
[----:B------:R-:W-:-:S03]  /*19b10*/  IMAD.WIDE R126, R5, 0x4, R190 ;  /* 0x00000004057e7825 */ /* 0x000fc600078e02be */
[----:B------:R5:W-:Y:S04]  /*19b20*/  STL.64 [R1+0x920], R128 ;  /* 0x0009208001007387 */ /* 0x000be80000100a00 */
[----:B------:R5:W-:Y:S01]  /*19b30*/  LDGSTS.E [R249+-0x78000], desc[UR4][R128.64], !P5 ;  /* 0x8800000080f97fae */ /* 0x000be2000e921844 */
[C---:B--2---:R-:W-:Y:S01]  /*19b40*/  IMAD.WIDE R6, R5.reuse, 0x4, R228 ;  /* 0x0000000405067825 */ /* 0x044fe200078e02e4 */
[----:B------:R-:W-:Y:S02]  /*19b50*/  ISETP.GE.U32.AND P5, PT, R118, 0x7fffff4e, PT ;  /* 0x7fffff4e7600780c */ /* 0x000fe40003fa6070 */
[----:B---3--:R-:W-:Y:S01]  /*19b60*/  IADD3 R118, R120, -0x55, RZ ;  /* 0xffffffab78767810 */ /* 0x008fe20007ffe0ff */
[----:B-----5:R-:W2:Y:S01]  /*19b70*/  LDC R128, c[0x0][0x230] ;  /* 0x00008c00ff807b82 */ /* 0x020ea20000000800 */
[----:B------:R3:W-:Y:S04]  /*19b80*/  STL.64 [R1+0x8a0], R6 ;  /* 0x0008a00601007387 */ /* 0x0007e80000100a00 */
[----:B------:R3:W-:Y:S03]  /*19b90*/  LDGSTS.E [R249+-0x77ffc], desc[UR4][R6.64], !P6 ;  /* 0x8800400006f97fae */ /* 0x0007e6000f121844 */
[----:B------:R-:W5:Y:S01]  /*19ba0*/  LDC R120, c[0x0][0x230] ;  /* 0x00008c00ff787b82 */ /* 0x000f620000000800 */
[----:B------:R1:W-:Y:S04]  /*19bb0*/  STL.64 [R1+0x888], R126 ;  /* 0x0008887e01007387 */ /* 0x0003e80000100a00 */
[----:B------:R1:W-:Y:S01]  /*19bc0*/  LDGSTS.E [R249+-0x77ff8], desc[UR4][R126.64], !P1 ;  /* 0x880080007ef97fae */ /* 0x0003e2000c921844 */
[----:B------:R-:W-:Y:S01]  /*19bd0*/  ISETP.GE.U32.AND P6, PT, R2, 0x7fffff4d, PT ;  /* 0x7fffff4d0200780c */ /* 0x000fe20003fc6070 */
[C---:B------:R-:W-:Y:S01]  /*19be0*/  IMAD.WIDE R130, R5.reuse, 0x4, R212 ;  /* 0x0000000405827825 */ /* 0x040fe200078e02d4 */
[----:B------:R-:W5:Y:S03]  /*19bf0*/  LDC R129, c[0x0][0x230] ;  /* 0x00008c00ff817b82 */ /* 0x000f660000000800 */
[----:B---3--:R-:W-:-:S05]  /*19c00*/  IMAD.WIDE R6, R5, 0x4, R180 ;  /* 0x0000000405067825 */ /* 0x008fca00078e02b4 */
[----:B-1----:R-:W1:Y:S01]  /*19c10*/  LDC R127, c[0x0][0x230] ;  /* 0x00008c00ff7f7b82 */ /* 0x002e620000000800 */
[----:B------:R-:W-:Y:S01]  /*19c20*/  VIADD R2, R125, 0xffffffaa ;  /* 0xffffffaa7d027836 */ /* 0x000fe20000000000 */
[----:B------:R3:W-:Y:S04]  /*19c30*/  STL.64 [R1+0x878], R6 ;  /* 0x0008780601007387 */ /* 0x0007e80000100a00 */
[----:B------:R3:W-:Y:S02]  /*19c40*/  LDGSTS.E [R249+-0x77ff4], desc[UR4][R6.64], !P2 ;  /* 0x8800c00006f97fae */ /* 0x0007e4000d121844 */
[----:B------:R-:W1:Y:S01]  /*19c50*/  LDC R126, c[0x0][0x230] ;  /* 0x00008c00ff7e7b82 */ /* 0x000e620000000800 */
[----:B------:R-:W-:Y:S01]  /*19c60*/  ISETP.GE.U32.AND P2, PT, R2, 0x7fffff6b, PT ;  /* 0x7fffff6b0200780c */ /* 0x000fe20003f46070 */
[----:B------:R-:W-:Y:S01]  /*19c70*/  VIADD R2, R121, 0xffffffa8 ;  /* 0xffffffa879027836 */ /* 0x000fe20000000000 */
[----:B------:R-:W-:-:S05]  /*19c80*/  ISETP.GE.U32.AND P1, PT, R118, 0x7fffff6c, PT ;  /* 0x7fffff6c7600780c */ /* 0x000fca0003f26070 */
[----:B------:R-:W1:Y:S01]  /*19c90*/  LDC R125, c[0x0][0x230] ;  /* 0x00008c00ff7d7b82 */ /* 0x000e620000000800 */
[----:B---3--:R-:W-:Y:S01]  /*19ca0*/  IMAD.WIDE R6, R5, 0x4, R186 ;  /* 0x0000000405067825 */ /* 0x008fe200078e02ba */
[----:B------:R3:W-:Y:S03]  /*19cb0*/  STL.64 [R1+0x868], R130 ;  /* 0x0008688201007387 */ /* 0x0007e60000100a00 */
[----:B------:R-:W-:Y:S01]  /*19cc0*/  VIADD R118, R124, 0xffffffa9 ;  /* 0xffffffa97c767836 */ /* 0x000fe20000000000 */
[----:B------:R3:W-:Y:S02]  /*19cd0*/  LDGSTS.E [R249+-0x74000], desc[UR4][R130.64], !P3 ;  /* 0x8c00000082f97fae */ /* 0x0007e4000d921844 */
[----:B------:R-:W1:Y:S02]  /*19ce0*/  LDC R124, c[0x0][0x230] ;  /* 0x00008c00ff7c7b82 */ /* 0x000e640000000800 */
[----:B------:R5:W-:Y:S04]  /*19cf0*/  STL.64 [R1+0x6c8], R6 ;  /* 0x0006c80601007387 */ /* 0x000be80000100a00 */
[----:B------:R5:W-:Y:S01]  /*19d00*/  LDGSTS.E [R249+-0x73ffc], desc[UR4][R6.64], !P4 ;  /* 0x8c00400006f97fae */ /* 0x000be2000e121844 */
[----:B------:R-:W-:Y:S01]  /*19d10*/  ISETP.GE.U32.AND P4, PT, R2, 0x7fffff69, PT ;  /* 0x7fffff690200780c */ /* 0x000fe20003f86070 */
[----:B----4-:R-:W-:Y:S01]  /*19d20*/  VIADD R2, R119, 0xffffff8b ;  /* 0xffffff8b77027836 */ /* 0x010fe20000000000 */
[----:B------:R-:W-:Y:S01]  /*19d30*/  ISETP.GE.U32.AND P3, PT, R118, 0x7fffff6a, PT ;  /* 0x7fffff6a7600780c */ /* 0x000fe20003f66070 */
[----:B---3--:R-:W-:Y:S01]  /*19d40*/  IMAD.WIDE R130, R5, 0x4, R198 ;  /* 0x0000000405827825 */ /* 0x008fe200078e02c6 */
[----:B------:R-:W3:Y:S03]  /*19d50*/  LDC R121, c[0x0][0x230] ;  /* 0x00008c00ff797b82 */ /* 0x000ee60000000800 */
[----:B--2---:R-:W-:-:S02]  /*19d60*/  VIADD R118, R128, 0xffffff8a ;  /* 0xffffff8a80767836 */ /* 0x004fc40000000000 */
[----:B-----5:R-:W-:-:S03]  /*19d70*/  IMAD.WIDE R6, R5, 0x4, R178 ;  /* 0x0000000405067825 */ /* 0x020fc600078e02b2 */
[----:B------:R-:W2:Y:S02]  /*19d80*/  LDC R119, c[0x0][0x230] ;  /* 0x00008c00ff777b82 */ /* 0x000ea40000000800 */
[----:B------:R4:W-:Y:S04]  /*19d90*/  STL.64 [R1+0x6b8], R6 ;  /* 0x0006b80601007387 */ /* 0x0009e80000100a00 */
[----:B------:R4:W-:Y:S01]  /*19da0*/  LDGSTS.E [R249+-0x73ff8], desc[UR4][R6.64], !P5 ;  /* 0x8c00800006f97fae */ /* 0x0009e2000e921844 */
[----:B------:R-:W-:Y:S01]  /*19db0*/  ISETP.GE.U32.AND P5, PT, R2, 0x7fffff4c, PT ;  /* 0x7fffff4c0200780c */ /* 0x000fe20003fa6070 */
[----:B------:R-:W-:Y:S01]  /*19dc0*/  VIADD R2, R120, 0xffffff89 ;  /* 0xffffff8978027836 */ /* 0x000fe20000000000 */
[----:B------:R-:W5:Y:S01]  /*19dd0*/  LDC R128, c[0x0][0x230] ;  /* 0x00008c00ff807b82 */ /* 0x000f620000000800 */
[----:B------:R1:W-:Y:S04]  /*19de0*/  STL.64 [R1+0x6b0], R130 ;  /* 0x0006b08201007387 */ /* 0x0003e80000100a00 */
[----:B------:R1:W-:Y:S01]  /*19df0*/  LDGSTS.E [R249+-0x73ff4], desc[UR4][R130.64], !P6 ;  /* 0x8c00c00082f97fae */ /* 0x0003e2000f121844 */
[----:B------:R-:W-:Y:S01]  /*19e00*/  ISETP.GE.U32.AND P6, PT, R118, 0x7fffff4b, PT ;  /* 0x7fffff4b7600780c */ /* 0x000fe20003fc6070 */
[----:B----4-:R-:W-:-:S02]  /*19e10*/  IMAD.WIDE R6, R5, 0x4, R200 ;  /* 0x0000000405067825 */ /* 0x010fc400078e02c8 */
[----:B------:R-:W-:Y:S01]  /*19e20*/  STL.64 [R1+0x19f0], R248 ;  /* 0x0019f0f801007387 */ /* 0x000fe20000100a00 */
[----:B------:R-:W4:Y:S01]  /*19e30*/  LDC R120, c[0x0][0x230] ;  /* 0x00008c00ff787b82 */ /* 0x000f220000000800 */
[----:B-1----:R-:W-:Y:S02]  /*19e40*/  VIADD R118, R127, 0xffffff88 ;  /* 0xffffff887f767836 */ /* 0x002fe40000000000 */
[----:B------:R1:W-:Y:S01]  /*19e50*/  STL.64 [R1+0x8e0], R6 ;  /* 0x0008e00601007387 */ /* 0x0003e20000100a00 */
[----:B------:R-:W-:-:S03]  /*19e60*/  IMAD.WIDE R130, R5, 0x4, R188 ;  /* 0x0000000405827825 */ /* 0x000fc600078e02bc */
[----:B------:R1:W-:Y:S01]  /*19e70*/  LDGSTS.E [R250+-0x78000], desc[UR4][R6.64], !P1 ;  /* 0x8800000006fa7fae */ /* 0x0003e2000c921844 */
[----:B------:R-:W-:Y:S01]  /*19e80*/  ISETP.GE.U32.AND P1, PT, R2, 0x7fffff4a, PT ;  /* 0x7fffff4a0200780c */ /* 0x000fe20003f26070 */
[----:B------:R-:W-:Y:S02]  /*19e90*/  VIADD R2, R126, 0xffffffa7 ;  /* 0xffffffa77e027836 */ /* 0x000fe40000000000 */
[----:B------:R3:W-:Y:S01]  /*19ea0*/  LDGSTS.E [R250+-0x77ffc], desc[UR4][R130.64], !P2 ;  /* 0x8800400082fa7fae */ /* 0x0007e2000d121844 */
[----:B------:R-:W-:Y:S01]  /*19eb0*/  ISETP.GE.U32.AND P2, PT, R118, 0x7fffff49, PT ;  /* 0x7fffff497600780c */ /* 0x000fe20003f46070 */
[----:B------:R-:W-:Y:S02]  /*19ec0*/  VIADD R118, R125, 0xffffffa6 ;  /* 0xffffffa67d767836 */ /* 0x000fe40000000000 */
[----:B------:R3:W-:Y:S01]  /*19ed0*/  STL.64 [R1+0x8c8], R130 ;  /* 0x0008c88201007387 */ /* 0x0007e20000100a00 */
[C---:B-1----:R-:W-:Y:S01]  /*19ee0*/  IMAD.WIDE R6, R5.reuse, 0x4, R204 ;  /* 0x0000000405067825 */ /* 0x042fe200078e02cc */
[----:B------:R-:W1:Y:S03]  /*19ef0*/  LDC R125, c[0x0][0x230] ;  /* 0x00008c00ff7d7b82 */ /* 0x000e660000000800 */
[----:B------:R-:W-:Y:S01]  /*19f00*/  IMAD.WIDE R126, R5, 0x4, R182 ;  /* 0x00000004057e7825 */ /* 0x000fe200078e02b6 */
[----:B------:R2:W-:Y:S04]  /*19f10*/  STL.64 [R1+0x8b8], R6 ;  /* 0x0008b80601007387 */ /* 0x0005e80000100a00 */
[----:B------:R2:W-:Y:S01]  /*19f20*/  LDGSTS.E [R250+-0x77ff8], desc[UR4][R6.64], !P3 ;  /* 0x8800800006fa7fae */ /* 0x0005e2000d921844 */
[----:B------:R-:W-:Y:S01]  /*19f30*/  ISETP.GE.U32.AND P3, PT, R2, 0x7fffff68, PT ;  /* 0x7fffff680200780c */ /* 0x000fe20003f66070 */
[----:B------:R-:W-:-:S02]  /*19f40*/  VIADD R2, R129, 0xffffffa5 ;  /* 0xffffffa581027836 */ /* 0x000fc40000000000 */
[----:B------:R5:W-:Y:S01]  /*19f50*/  STL.64 [R1+0x8a8], R126 ;  /* 0x0008a87e01007387 */ /* 0x000be20000100a00 */
[----:B------:R-:W1:Y:S01]  /*19f60*/  LDC R129, c[0x0][0x230] ;  /* 0x00008c00ff817b82 */ /* 0x000e620000000800 */
[C---:B---3--:R-:W-:Y:S02]  /*19f70*/  IMAD.WIDE R130, R5.reuse, 0x4, R222 ;  /* 0x0000000405827825 */ /* 0x048fe400078e02de */
[----:B------:R5:W-:Y:S02]  /*19f80*/  LDGSTS.E [R250+-0x77ff4], desc[UR4][R126.64], !P4 ;  /* 0x8800c0007efa7fae */ /* 0x000be4000e121844 */
[----:B--2---:R-:W-:-:S05]  /*19f90*/  IMAD.WIDE R6, R5, 0x4, R230 ;  /* 0x0000000405067825 */ /* 0x004fca00078e02e6 */
[----:B------:R2:W-:Y:S01]  /*19fa0*/  STL.64 [R1+0x708], R6 ;  /* 0x0007080601007387 */ /* 0x0005e20000100a00 */
[----:B-----5:R-:W3:Y:S03]  /*19fb0*/  LDC R126, c[0x0][0x230] ;  /* 0x00008c00ff7e7b82 */ /* 0x020ee60000000800 */
[----:B------:R2:W-:Y:S01]  /*19fc0*/  LDGSTS.E [R250+-0x74000], desc[UR4][R6.64], !P5 ;  /* 0x8c00000006fa7fae */ /* 0x0005e2000e921844 */
[----:B------:R-:W-:Y:S01]  /*19fd0*/  ISETP.GE.U32.AND P4, PT, R118, 0x7fffff67, PT ;  /* 0x7fffff677600780c */ /* 0x000fe20003f86070 */
[----:B------:R-:W-:Y:S01]  /*19fe0*/  VIADD R118, R124, 0xffffffa4 ;  /* 0xffffffa47c767836 */ /* 0x000fe20000000000 */
[----:B------:R-:W-:Y:S01]  /*19ff0*/  ISETP.GE.U32.AND P5, PT, R2, 0x7fffff66, PT ;  /* 0x7fffff660200780c */ /* 0x000fe20003fa6070 */
[----:B------:R5:W-:Y:S01]  /*1a000*/  STL.64 [R1+0x6f0], R130 ;  /* 0x0006f08201007387 */ /* 0x000be20000100a00 */
[----:B------:R-:W-:Y:S02]  /*1a010*/  VIADD R2, R121, 0xffffff87 ;  /* 0xffffff8779027836 */ /* 0x000fe40000000000 */
[----:B------:R-:W3:Y:S01]  /*1a020*/  LDC R121, c[0x0][0x230] ;  /* 0x00008c00ff797b82 */ /* 0x000ee20000000800 */
[----:B------:R5:W-:Y:S01]  /*1a030*/  LDGSTS.E [R250+-0x73ffc], desc[UR4][R130.64], !P6 ;  /* 0x8c00400082fa7fae */ /* 0x000be2000f121844 */
[----:B--2---:R-:W-:-:S06]  /*1a040*/  IMAD.WIDE R6, R5, 0x4, R202 ;  /* 0x0000000405067825 */ /* 0x004fcc00078e02ca */
[----:B------:R-:W2:Y:S01]  /*1a050*/  LDC R124, c[0x0][0x230] ;  /* 0x00008c00ff7c7b82 */ /* 0x000ea20000000800 */
[----:B------:R1:W-:Y:S01]  /*1a060*/  STL.64 [R1+0x6e8], R6 ;  /* 0x0006e80601007387 */ /* 0x0003e20000100a00 */
[----:B-----5:R-:W-:-:S03]  /*1a070*/  IMAD.WIDE R130, R5, 0x4, R194 ;  /* 0x0000000405827825 */ /* 0x020fc600078e02c2 */
[----:B------:R1:W-:Y:S01]  /*1a080*/  LDGSTS.E [R250+-0x73ff8], desc[UR4][R6.64], !P1 ;  /* 0x8c00800006fa7fae */ /* 0x0003e2000c921844 */
[----:B------:R-:W-:Y:S02]  /*1a090*/  ISETP.GE.U32.AND P6, PT, R118, 0x7fffff65, PT ;  /* 0x7fffff657600780c */ /* 0x000fe40003fc6070 */
[----:B------:R-:W5:Y:S01]  /*1a0a0*/  LDC R127, c[0x0][0x230] ;  /* 0x00008c00ff7f7b82 */ /* 0x000f620000000800 */
[----:B------:R-:W-:Y:S01]  /*1a0b0*/  ISETP.GE.U32.AND P1, PT, R2, 0x7fffff48, PT ;  /* 0x7fffff480200780c */ /* 0x000fe20003f26070 */
[----:B------:R1:W-:Y:S01]  /*1a0c0*/  STL.64 [R1+0x6d8], R130 ;  /* 0x0006d88201007387 */ /* 0x0003e20000100a00 */
[----:B------:R-:W-:Y:S01]  /*1a0d0*/  VIADD R2, R119, 0xffffff85 ;  /* 0xffffff8577027836 */ /* 0x000fe20000000000 */
[----:B----4-:R-:W-:Y:S02]  /*1a0e0*/  IADD3 R118, R120, -0x7a, RZ ;  /* 0xffffff8678767810 */ /* 0x010fe40007ffe0ff */
[----:B------:R4:W-:Y:S01]  /*1a0f0*/  LDGSTS.E [R250+-0x73ff4], desc[UR4][R130.64], !P2 ;  /* 0x8c00c00082fa7fae */ /* 0x0009e2000d121844 */
[C---:B-1----:R-:W-:Y:S01]  /*1a100*/  IMAD.WIDE R6, R5.reuse, 0x4, R208 ;  /* 0x0000000405067825 */ /* 0x042fe200078e02d0 */
[----:B------:R-:W1:Y:S04]  /*1a110*/  LDC R119, c[0x0][0x230] ;  /* 0x00008c00ff777b82 */ /* 0x000e680000000800 */
[----:B------:R3:W-:Y:S04]  /*1a120*/  STL.64 [R1+0x918], R6 ;  /* 0x0009180601007387 */ /* 0x0007e80000100a00 */
[----:B------:R3:W-:Y:S01]  /*1a130*/  LDGSTS.E [R251+-0x78000], desc[UR4][R6.64], !P3 ;  /* 0x8800000006fb7fae */ /* 0x0007e2000d921844 */
[----:B------:R-:W-:Y:S01]  /*1a140*/  ISETP.GE.U32.AND P2, PT, R118, 0x7fffff47, PT ;  /* 0x7fffff477600780c */ /* 0x000fe20003f46070 */
[----:B----4-:R-:W-:Y:S01]  /*1a150*/  IMAD.WIDE R130, R5, 0x4, R218 ;  /* 0x0000000405827825 */ /* 0x010fe200078e02da */
[----:B------:R-:W-:Y:S01]  /*1a160*/  ISETP.GE.U32.AND P3, PT, R2, 0x7fffff46, PT ;  /* 0x7fffff460200780c */ /* 0x000fe20003f66070 */
[----:B------:R-:W4:Y:S02]  /*1a170*/  LDC R120, c[0x0][0x230] ;  /* 0x00008c00ff787b82 */ /* 0x000f240000000800 */
[----:B------:R-:W-:-:S02]  /*1a180*/  VIADD R2, R125, 0xffffff84 ;  /* 0xffffff847d027836 */ /* 0x000fc40000000000 */
[----:B---3--:R-:W-:-:S04]  /*1a190*/  IMAD.WIDE R6, R5, 0x4, R196 ;  /* 0x0000000405067825 */ /* 0x008fc800078e02c4 */
[----:B------:R-:W3:Y:S01]  /*1a1a0*/  LDC R125, c[0x0][0x230] ;  /* 0x00008c00ff7d7b82 */ /* 0x000ee20000000800 */
[----:B------:R2:W-:Y:S04]  /*1a1b0*/  STL.64 [R1+0x910], R6 ;  /* 0x0009100601007387 */ /* 0x0005e80000100a00 */
[----:B------:R2:W-:Y:S01]  /*1a1c0*/  LDGSTS.E [R251+-0x77ffc], desc[UR4][R6.64], !P4 ;  /* 0x8800400006fb7fae */ /* 0x0005e2000e121844 */
[----:B------:R-:W-:Y:S01]  /*1a1d0*/  ISETP.GE.U32.AND P4, PT, R2, 0x7fffff45, PT ;  /* 0x7fffff450200780c */ /* 0x000fe20003f86070 */
[----:B------:R-:W-:Y:S02]  /*1a1e0*/  VIADD R118, R129, 0xffffffa3 ;  /* 0xffffffa381767836 */ /* 0x000fe40000000000 */
[----:B------:R5:W-:Y:S04]  /*1a1f0*/  STL.64 [R1+0x8f8], R130 ;  /* 0x0008f88201007387 */ /* 0x000be80000100a00 */
[----:B------:R5:W-:Y:S01]  /*1a200*/  LDGSTS.E [R251+-0x77ff8], desc[UR4][R130.64], !P5 ;  /* 0x8800800082fb7fae */ /* 0x000be2000e921844 */
[----:B--2---:R-:W-:Y:S01]  /*1a210*/  IMAD.WIDE R6, R5, 0x4, R238 ;  /* 0x0000000405067825 */ /* 0x004fe200078e02ee */
[----:B------:R-:W-:-:S04]  /*1a220*/  ISETP.GE.U32.AND P5, PT, R118, 0x7fffff64, PT ;  /* 0x7fffff647600780c */ /* 0x000fc80003fa6070 */
[----:B------:R2:W-:Y:S01]  /*1a230*/  STL.64 [R1+0x8f0], R6 ;  /* 0x0008f00601007387 */ /* 0x0005e20000100a00 */
[----:B-----5:R-:W-:-:S03]  /*1a240*/  IMAD.WIDE R130, R5, 0x4, R162 ;  /* 0x0000000405827825 */ /* 0x020fc600078e02a2 */
[----:B------:R2:W-:Y:S01]  /*1a250*/  LDGSTS.E [R251+-0x77ff4], desc[UR4][R6.64], !P6 ;  /* 0x8800c00006fb7fae */ /* 0x0005e2000f121844 */
[----:B------:R-:W-:-:S03]  /*1a260*/  VIADD R118, R128, 0xffffffa1 ;  /* 0xffffffa180767836 */ /* 0x000fc60000000000 */
[----:B------:R-:W-:Y:S01]  /*1a270*/  STL.64 [R1+0x8e8], R130 ;  /* 0x0008e88201007387 */ /* 0x000fe20000100a00 */
[----:B------:R-:W-:-:S03]  /*1a280*/  IMAD.WIDE R128, R5, 0x4, R242 ;  /* 0x0000000405807825 */ /* 0x000fc600078e02f2 */
[----:B------:R-:W-:Y:S01]  /*1a290*/  LDGSTS.E [R251+-0x74000], desc[UR4][R130.64], !P1 ;  /* 0x8c00000082fb7fae */ /* 0x000fe2000c921844 */
[----:B--2---:R-:W-:-:S05]  /*1a2a0*/  IMAD.WIDE R6, R5, 0x4, R214 ;  /* 0x0000000405067825 */ /* 0x004fca00078e02d6 */
[----:B------:R2:W-:Y:S04]  /*1a2b0*/  STL.64 [R1+0x730], R6 ;  /* 0x0007300601007387 */ /* 0x0005e80000100a00 */
[----:B------:R2:W-:Y:S04]  /*1a2c0*/  LDGSTS.E [R251+-0x73ffc], desc[UR4][R6.64], !P2 ;  /* 0x8c00400006fb7fae */ /* 0x0005e8000d121844 */
[----:B------:R-:W-:Y:S04]  /*1a2d0*/  STL.64 [R1+0x718], R128 ;  /* 0x0007188001007387 */ /* 0x000fe80000100a00 */
[----:B------:R-:W-:Y:S01]  /*1a2e0*/  LDGSTS.E [R251+-0x73ff8], desc[UR4][R128.64], !P3 ;  /* 0x8c00800080fb7fae */ /* 0x000fe2000d921844 */
[----:B--2---:R-:W-:-:S05]  /*1a2f0*/  IMAD.WIDE R6, R5, 0x4, R132 ;  /* 0x0000000405067825 */ /* 0x004fca00078e0284 */
[----:B------:R2:W-:Y:S04]  /*1a300*/  STL.64 [R1+0x710], R6 ;  /* 0x0007100601007387 */ /* 0x0005e80000100a00 */
[----:B------:R2:W-:Y:S02]  /*1a310*/  LDGSTS.E [R251+-0x73ff4], desc[UR4][R6.64], !P4 ;  /* 0x8c00c00006fb7fae */ /* 0x0005e4000e121844 */
[----:B--2---:R-:W2:Y:S01]  /*1a320*/  S2R R7, SR_TID.X ;  /* 0x0000000000077919 */ /* 0x004ea20000002100 */
[----:B------:R-:W-:Y:S01]  /*1a330*/  VIADD R2, R126, 0xffffffa2 ;  /* 0xffffffa27e027836 */ /* 0x000fe20000000000 */
[----:B------:R-:W-:Y:S01]  /*1a340*/  ISETP.GE.U32.AND P1, PT, R118, 0x7fffff62, PT ;  /* 0x7fffff627600780c */ /* 0x000fe20003f26070 */
[----:B------:R-:W-:Y:S02]  /*1a350*/  VIADD R118, R121, 0xffffff83 ;  /* 0xffffff8379767836 */ /* 0x000fe40000000000 */
[----:B------:R-:W-:Y:S01]  /*1a360*/  IMAD.WIDE R130, R5, 0x4, R234 ;  /* 0x0000000405827825 */ /* 0x000fe200078e02ea */
[----:B------:R-:W-:-:S03]  /*1a370*/  ISETP.GE.U32.AND P6, PT, R2, 0x7fffff63, PT ;  /* 0x7fffff630200780c */ /* 0x000fc60003fc6070 */
[----:B------:R-:W-:Y:S01]  /*1a380*/  IMAD.WIDE R128, R5, 0x4, R240 ;  /* 0x0000000405807825 */ /* 0x000fe200078e02f0 */
[----:B------:R-:W-:Y:S01]  /*1a390*/  ISETP.GE.U32.AND P3, PT, R118, 0x7fffff44, PT ;  /* 0x7fffff447600780c */ /* 0x000fe20003f66070 */
[----:B------:R-:W-:Y:S01]  /*1a3a0*/  LDGSTS.E [R8+-0x78000], desc[UR4][R130.64], !P5 ;  /* 0x8800000082087fae */ /* 0x000fe2000e921844 */
[----:B------:R-:W5:Y:S01]  /*1a3b0*/  LDC R121, c[0x0][0x230] ;  /* 0x00008c00ff797b82 */ /* 0x000f620000000800 */
[----:B-1----:R-:W-:Y:S02]  /*1a3c0*/  VIADD R118, R119, 0xffffff80 ;  /* 0xffffff8077767836 */ /* 0x002fe40000000000 */
[----:B------:R-:W-:Y:S04]  /*1a3d0*/  STL.64 [R1+0x19f8], R250 ;  /* 0x0019f8fa01007387 */ /* 0x000fe80000100a00 */
[----:B------:R-:W-:Y:S01]  /*1a3e0*/  STL.64 [R1+0x908], R130 ;  /* 0x0009088201007387 */ /* 0x000fe20000100a00 */
[----:B------:R-:W-:Y:S01]  /*1a3f0*/  VIADD R252, R252, 0x3f ;  /* 0x0000003ffcfc7836 */ /* 0x000fe20000000000 */
[----:B------:R-:W1:Y:S02]  /*1a400*/  LDC R126, c[0x0][0x230] ;  /* 0x00008c00ff7e7b82 */ /* 0x000e640000000800 */
[----:B------:R4:W-:Y:S04]  /*1a410*/  STL.64 [R1+0x900], R128 ;  /* 0x0009008001007387 */ /* 0x0009e80000100a00 */
[----:B------:R4:W-:Y:S01]  /*1a420*/  LDGSTS.E [R8+-0x77ffc], desc[UR4][R128.64], !P6 ;  /* 0x8800400080087fae */ /* 0x0009e2000f121844 */
[----:B--2---:R-:W-:-:S04]  /*1a430*/  LOP3.LUT R7, R7, 0x3f, RZ, 0xc0, !PT ;  /* 0x0000003f07077812 */ /* 0x004fc800078ec0ff */
[----:B------:R-:W-:Y:S01]  /*1a440*/  ISETP.GE.AND P5, PT, R7, R118, PT ;  /* 0x000000760700720c */ /* 0x000fe20003fa6270 */
[----:B------:R-:W-:-:S04]  /*1a450*/  IMAD.WIDE R6, R5, 0x4, R226 ;  /* 0x0000000405067825 */ /* 0x000fc800078e02e2 */
[----:B----4-:R-:W-:Y:S01]  /*1a460*/  IMAD.WIDE R128, R5, 0x4, R232 ;  /* 0x0000000405807825 */ /* 0x010fe200078e02e8 */
[----:B------:R2:W-:Y:S04]  /*1a470*/  STL.64 [R1+0x990], R6 ;  /* 0x0009900601007387 */ /* 0x0005e80000100a00 */
[----:B------:R2:W-:Y:S01]  /*1a480*/  LDGSTS.E [R8+-0x77ff8], desc[UR4][R6.64], !P1 ;  /* 0x8800800006087fae */ /* 0x0005e2000c921844 */
[----:B------:R-:W-:-:S03]  /*1a490*/  VIADD R2, R124, 0xffffffa0 ;  /* 0xffffffa07c027836 */ /* 0x000fc60000000000 */
[----:B------:R-:W4:Y:S01]  /*1a4a0*/  LDL.LU R141, [R1+0x3ec] ;  /* 0x0003ec00018d7983 */ /* 0x000f220000300800 */
[----:B--2---:R-:W-:-:S03]  /*1a4b0*/  IMAD.WIDE R6, R5, 0x4, R224 ;  /* 0x0000000405067825 */ /* 0x004fc600078e02e0 */
[----:B------:R2:W-:Y:S01]  /*1a4c0*/  STL.64 [R1+0x988], R128 ;  /* 0x0009888001007387 */ /* 0x0005e20000100a00 */
[----:B------:R-:W-:Y:S01]  /*1a4d0*/  ISETP.GE.U32.AND P2, PT, R2, 0x7fffff61, PT ;  /* 0x7fffff610200780c */ /* 0x000fe20003f46070 */
[----:B------:R-:W3:Y:S02]  /*1a4e0*/  LDC R124, c[0x0][0x230] ;  /* 0x00008c00ff7c7b82 */ /* 0x000ee40000000800 */
[----:B------:R1:W-:Y:S01]  /*1a4f0*/  STL.64 [R1+0x980], R6 ;  /* 0x0009800601007387 */ /* 0x0003e20000100a00 */
[----:B------:R-:W-:-:S03]  /*1a500*/  VIADD R2, R127, 0xffffff82 ;  /* 0xffffff827f027836 */ /* 0x000fc60000000000 */
[----:B------:R-:W4:Y:S01]  /*1a510*/  LDL.LU.64 R148, [R1+0x218] ;  /* 0x0002180001947983 */ /* 0x000f220000300a00 */
[----:B------:R-:W-:Y:S01]  /*1a520*/  ISETP.GT.AND P6, PT, R252, 0xbf, PT ;  /* 0x000000bffc00780c */ /* 0x000fe20003fc4270 */
[----:B------:R-:W-:Y:S01]  /*1a530*/  VIADD R119, R120, 0xffffff81 ;  /* 0xffffff8178777836 */ /* 0x000fe20000000000 */
[----:B------:R-:W-:Y:S01]  /*1a540*/  ISETP.GE.U32.AND P4, PT, R2, 0x7fffff43, PT ;  /* 0x7fffff430200780c */ /* 0x000fe20003f86070 */
[----:B------:R-:W4:Y:S01]  /*1a550*/  LDL.LU.64 R164, [R1+0x210] ;  /* 0x0002100001a47983 */ /* 0x000f220000300a00 */
[----:B------:R-:W-:Y:S01]  /*1a560*/  SEL R2, RZ, 0x4, P5 ;  /* 0x00000004ff027807 */ /* 0x000fe20002800000 */
[----:B------:R-:W3:Y:S02]  /*1a570*/  LDC R127, c[0x0][0x230] ;  /* 0x00008c00ff7f7b82 */ /* 0x000ee40000000800 */
[----:B------:R-:W4:Y:S04]  /*1a580*/  LDL.LU.64 R144, [R1+0x208] ;  /* 0x0002080001907983 */ /* 0x000f280000300a00 */
[----:B------:R-:W4:Y:S01]  /*1a590*/  LDL.LU.64 R150, [R1+0x200] ;  /* 0x0002000001967983 */ /* 0x000f220000300a00 */
[----:B------:R-:W-:Y:S01]  /*1a5a0*/  SEL R2, R2, RZ, P6 ;  /* 0x000000ff02027207 */ /* 0x000fe20003000000 */
[----:B------:R-:W4:Y:S02]  /*1a5b0*/  LDC R252, c[0x0][0x230] ;  /* 0x00008c00fffc7b82 */ /* 0x000f240000000800 */
[----:B------:R-:W4:Y:S01]  /*1a5c0*/  LDL.LU.64 R172, [R1+0x1f8] ;  /* 0x0001f80001ac7983 */ /* 0x000f220000300a00 */
[----:B------:R-:W-:-:S03]  /*1a5d0*/  ISETP.NE.U32.AND P6, PT, R2, RZ, PT ;  /* 0x000000ff0200720c */ /* 0x000fc60003fc5070 */
[----:B------:R2:W-:Y:S04]  /*1a5e0*/  LDGSTS.E [R8+-0x77ff4], desc[UR4][R128.64], !P2 ;  /* 0x8800c00080087fae */ /* 0x0005e8000d121844 */
[----:B------:R-:W4:Y:S01]  /*1a5f0*/  LDL.LU.64 R244, [R1+0x1f0] ;  /* 0x0001f00001f47983 */ /* 0x000f220000300a00 */
[----:B-----5:R-:W-:-:S03]  /*1a600*/  IADD3 R2, R121, -0x82, RZ ;  /* 0xffffff7e79027810 */ /* 0x020fc60007ffe0ff */
[----:B------:R-:W5:Y:S01]  /*1a610*/  LDL.LU.64 R142, [R1+0x1e8] ;  /* 0x0001e800018e7983 */ /* 0x000f620000300a00 */
[----:B--2---:R-:W-:-:S03]  /*1a620*/  IMAD.WIDE R128, R5, 0x4, R216 ;  /* 0x0000000405807825 */ /* 0x004fc600078e02d8 */
[----:B------:R1:W-:Y:S01]  /*1a630*/  LDGSTS.E [R8+-0x74000], desc[UR4][R6.64], !P3 ;  /* 0x8c00000006087fae */ /* 0x0003e2000d921844 */
[----:B------:R-:W-:-:S03]  /*1a640*/  IMAD.WIDE R120, R5, 0x4, R236 ;  /* 0x0000000405787825 */ /* 0x000fc600078e02ec */
[----:B------:R-:W-:Y:S04]  /*1a650*/  STL.64 [R1+0x978], R128 ;  /* 0x0009788001007387 */ /* 0x000fe80000100a00 */
[----:B------:R-:W-:Y:S01]  /*1a660*/  STL.64 [R1+0x1a38], R4 ;  /* 0x001a380401007387 */ /* 0x000fe20000100a00 */
[----:B-1----:R-:W-:Y:S01]  /*1a670*/  IMAD.WIDE R6, R5, 0x4, R122 ;  /* 0x0000000405067825 */ /* 0x002fe200078e027a */
[----:B------:R-:W-:Y:S02]  /*1a680*/  ISETP.GE.U32.AND P5, PT, R119, 0x7fffff42, PT ;  /* 0x7fffff427700780c */ /* 0x000fe40003fa6070 */
[----:B------:R-:W-:Y:S04]  /*1a690*/  LDGSTS.E [R8+-0x73ffc], desc[UR4][R128.64], !P4 ;  /* 0x8c00400080087fae */ /* 0x000fe8000e121844 */
[----:B------:R1:W-:Y:S04]  /*1a6a0*/  STL.64 [R1+0x970], R6 ;  /* 0x0009700601007387 */ /* 0x0003e80000100a00 */
[----:B------:R-:W2:Y:S04]  /*1a6b0*/  LDL.LU.64 R146, [R1+0x1d8] ;  /* 0x0001d80001927983 */ /* 0x000ea80000300a00 */
[----:B------:R-:W-:Y:S04]  /*1a6c0*/  STL.64 [R1+0x968], R120 ;  /* 0x0009687801007387 */ /* 0x000fe80000100a00 */
[----:B------:R-:W2:Y:S04]  /*1a6d0*/  LDL.LU.64 R152, [R1+0x1d0] ;  /* 0x0001d00001987983 */ /* 0x000ea80000300a00 */
[----:B------:R-:W2:Y:S01]  /*1a6e0*/  LDL.LU.64 R210, [R1+0x1c8] ;  /* 0x0001c80001d27983 */ /* 0x000ea20000300a00 */
[----:B------:R-:W-:-:S02]  /*1a6f0*/  ISETP.GE.U32.AND P1, PT, R118, 0x7fffff41, PT ;  /* 0x7fffff417600780c */ /* 0x000fc40003f26070 */
[----:B------:R-:W-:Y:S01]  /*1a700*/  ISETP.GE.U32.AND P3, PT, R2, 0x7fffff3f, PT ;  /* 0x7fffff3f0200780c */ /* 0x000fe20003f66070 */
[----:B------:R-:W-:Y:S01]  /*1a710*/  VIADD R2, R126, 0xffffff7d ;  /* 0xffffff7d7e027836 */ /* 0x000fe20000000000 */
[----:B------:R-:W-:Y:S04]  /*1a720*/  LDGSTS.E [R8+-0x73ff8], desc[UR4][R6.64], !P5 ;  /* 0x8c00800006087fae */ /* 0x000fe8000e921844 */
[----:B------:R-:W-:Y:S01]  /*1a730*/  ISETP.GE.U32.AND P4, PT, R2, 0x7fffff3e, PT ;  /* 0x7fffff3e0200780c */ /* 0x000fe20003f86070 */
[----:B---3--:R-:W-:Y:S01]  /*1a740*/  VIADD R2, R127, 0xffffff5f ;  /* 0xffffff5f7f027836 */ /* 0x008fe20000000000 */
[----:B------:R-:W3:Y:S04]  /*1a750*/  LDL.LU.64 R138, [R1+0x1b8] ;  /* 0x0001b800018a7983 */ /* 0x000ee80000300a00 */
[----:B------:R4:W-:Y:S01]  /*1a760*/  LDGSTS.E [R8+-0x73ff4], desc[UR4][R120.64], !P1 ;  /* 0x8c00c00078087fae */ /* 0x0009e2000c921844 */
[----:B------:R-:W-:Y:S01]  /*1a770*/  ISETP.GE.U32.AND P1, PT, R2, 0x7fffff20, PT ;  /* 0x7fffff200200780c */ /* 0x000fe20003f26070 */
[----:B------:R-:W-:-:S02]  /*1a780*/  VIADD R118, R125, 0xffffff7f ;  /* 0xffffff7f7d767836 */ /* 0x000fc40000000000 */
[----:B-1----:R-:W3:Y:S04]  /*1a790*/  LDL.LU.64 R6, [R1+0x1b0] ;  /* 0x0001b00001067983 */ /* 0x002ee80000300a00 */
[----:B------:R1:W-:Y:S01]  /*1a7a0*/  STL.64 [R1+0x1a00], R8 ;  /* 0x001a000801007387 */ /* 0x0003e20000100a00 */
[----:B------:R-:W-:-:S03]  /*1a7b0*/  ISETP.GE.U32.AND P2, PT, R118, 0x7fffff40, PT ;  /* 0x7fffff407600780c */ /* 0x000fc60003f46070 */
[----:B------:R-:W3:Y:S01]  /*1a7c0*/  LDL.LU.64 R176, [R1+0x198] ;  /* 0x0001980001b07983 */ /* 0x000ee20000300a00 */
[----:B------:R-:W-:-:S03]  /*1a7d0*/  VIADD R118, R124, 0xffffff7c ;  /* 0xffffff7c7c767836 */ /* 0x000fc60000000000 */
[----:B------:R-:W0:Y:S02]  /*1a7e0*/  LDGDEPBAR ;  /* 0x00000000000079af */ /* 0x000e240000000000 */
[----:B------:R-:W-:Y:S01]  /*1a7f0*/  ISETP.GE.U32.AND P5, PT, R118, 0x7fffff3d, PT ;  /* 0x7fffff3d7600780c */ /* 0x000fe20003fa6070 */
[----:B----4-:R-:W-:Y:S02]  /*1a800*/  IMAD.SHL.U32 R2, R141, 0x40, RZ ;  /* 0x000000408d027824 */ /* 0x010fe400078e00ff */
[----:B------:R-:W4:Y:S02]  /*1a810*/  LDL.LU.64 R140, [R1+0x190] ;  /* 0x00019000018c7983 */ /* 0x000f240000300a00 */
[C---:B------:R-:W-:Y:S02]  /*1a820*/  IMAD.WIDE R4, R2.reuse, 0x4, R148 ;  /* 0x0000000402047825 */ /* 0x040fe400078e0294 */
[----:B------:R-:W4:Y:S02]  /*1a830*/  LDL.LU.64 R148, [R1+0x178] ;  /* 0x0001780001947983 */ /* 0x000f240000300a00 */
[----:B-1----:R-:W-:-:S02]  /*1a840*/  IMAD.WIDE R8, R2, 0x4, R164 ;  /* 0x0000000402087825 */ /* 0x002fc400078e02a4 */
[----:B------:R1:W-:Y:S02]  /*1a850*/  STL.64 [R1+0x8d8], R4 ;  /* 0x0008d80401007387 */ /* 0x0003e40000100a00 */
[C---:B-1----:R-:W-:Y:S02]  /*1a860*/  IMAD.WIDE R4, R2.reuse, 0x4, R144 ;  /* 0x0000000402047825 */ /* 0x042fe400078e0290 */
[----:B------:R-:W4:Y:S04]  /*1a870*/  LDL.LU.64 R144, [R1+0x170] ;  /* 0x0001700001907983 */ /* 0x000f280000300a00 */
[----:B------:R1:W-:Y:S01]  /*1a880*/  STL.64 [R1+0x9d0], R8 ;  /* 0x0009d00801007387 */ /* 0x0003e20000100a00 */
[----:B------:R-:W-:-:S03]  /*1a890*/  IMAD.WIDE R118, R2, 0x4, R172 ;  /* 0x0000000402767825 */ /* 0x000fc600078e02ac */
[----:B------:R5:W-:Y:S01]  /*1a8a0*/  STL.64 [R1+0xa78], R4 ;  /* 0x000a780401007387 */ /* 0x000be20000100a00 */
[----:B-1----:R-:W-:-:S04]  /*1a8b0*/  IMAD.WIDE R8, R2, 0x4, R150 ;  /* 0x0000000402087825 */ /* 0x002fc800078e0296 */
[C---:B-----5:R-:W-:Y:S01]  /*1a8c0*/  IMAD.WIDE R4, R2.reuse, 0x4, R244 ;  /* 0x0000000402047825 */ /* 0x060fe200078e02f4 */
[----:B------:R1:W-:Y:S04]  /*1a8d0*/  STL.64 [R1+0xbc0], R8 ;  /* 0x000bc00801007387 */ /* 0x0003e80000100a00 */
[----:B------:R2:W-:Y:S04]  /*1a8e0*/  STL.64 [R1+0x8d0], R118 ;  /* 0x0008d07601007387 */ /* 0x0005e80000100a00 */
[----:B------:R-:W5:Y:S01]  /*1a8f0*/  LDL.LU.64 R244, [R1+0x158] ;  /* 0x0001580001f47983 */ /* 0x000f620000300a00 */
[----:B-1----:R-:W-:-:S03]  /*1a900*/  IMAD.WIDE R8, R2, 0x4, R142 ;  /* 0x0000000402087825 */ /* 0x002fc600078e028e */
[----:B------:R1:W-:Y:S04]  /*1a910*/  STL.64 [R1+0x9b0], R4 ;  /* 0x0009b00401007387 */ /* 0x0003e80000100a00 */
[----:B------:R1:W-:Y:S01]  /*1a920*/  STL.64 [R1+0xa68], R8 ;  /* 0x000a680801007387 */ /* 0x0003e20000100a00 */
[----:B--2---:R-:W-:-:S04]  /*1a930*/  IMAD.WIDE R118, R2, 0x4, R146 ;  /* 0x0000000402767825 */ /* 0x004fc800078e0292 */
[C---:B-1----:R-:W-:Y:S02]  /*1a940*/  IMAD.WIDE R4, R2.reuse, 0x4, R116 ;  /* 0x0000000402047825 */ /* 0x042fe400078e0274 */
[----:B------:R-:W2:Y:S02]  /*1a950*/  LDL.LU.64 R116, [R1+0x1c40] ;  /* 0x001c400001747983 */ /* 0x000ea40000300a00 */
[C---:B------:R-:W-:Y:S02]  /*1a960*/  IMAD.WIDE R8, R2.reuse, 0x4, R152 ;  /* 0x0000000402087825 */ /* 0x040fe400078e0298 */
[----:B------:R-:W5:Y:S04]  /*1a970*/  LDL.LU.64 R142, [R1+0x150] ;  /* 0x00015000018e7983 */ /* 0x000f680000300a00 */
[----:B------:R1:W-:Y:S04]  /*1a980*/  STL.64 [R1+0xbb0], R4 ;  /* 0x000bb00401007387 */ /* 0x0003e80000100a00 */
[----:B------:R3:W-:Y:S04]  /*1a990*/  STL.64 [R1+0x8c0], R118 ;  /* 0x0008c07601007387 */ /* 0x0007e80000100a00 */
[----:B------:R-:W5:Y:S01]  /*1a9a0*/  LDL.LU.64 R164, [R1+0x138] ;  /* 0x0001380001a47983 */ /* 0x000f620000300a00 */
[----:B-1----:R-:W-:-:S03]  /*1a9b0*/  IMAD.WIDE R4, R2, 0x4, R210 ;  /* 0x0000000402047825 */ /* 0x002fc600078e02d2 */
[----:B------:R1:W-:Y:S01]  /*1a9c0*/  STL.64 [R1+0x9a8], R8 ;  /* 0x0009a80801007387 */ /* 0x0003e20000100a00 */
[----:B---3--:R-:W-:-:S03]  /*1a9d0*/  IMAD.WIDE R118, R2, 0x4, R100 ;  /* 0x0000000402767825 */ /* 0x008fc600078e0264 */
[----:B------:R-:W3:Y:S04]  /*1a9e0*/  LDL.LU.64 R210, [R1+0x130] ;  /* 0x0001300001d27983 */ /* 0x000ee80000300a00 */
[----:B------:R1:W-:Y:S04]  /*1a9f0*/  STL.64 [R1+0xa58], R4 ;  /* 0x000a580401007387 */ /* 0x0003e80000100a00 */
[----:B------:R-:W5:Y:S01]  /*1aa00*/  LDL.LU.64 R100, [R1+0x1c38] ;  /* 0x001c380001647983 */ /* 0x000f620000300a00 */
[----:B-1----:R-:W-:-:S03]  /*1aa10*/  IMAD.WIDE R8, R2, 0x4, R138 ;  /* 0x0000000402087825 */ /* 0x002fc600078e028a */
[----:B------:R-:W-:Y:S01]  /*1aa20*/  STL.64 [R1+0xb90], R118 ;  /* 0x000b907601007387 */ /* 0x000fe20000100a00 */
[----:B------:R-:W-:-:S03]  /*1aa30*/  IMAD.WIDE R4, R2, 0x4, R6 ;  /* 0x0000000402047825 */ /* 0x000fc600078e0206 */
[----:B------:R-:W3:Y:S04]  /*1aa40*/  LDL.LU.64 R150, [R1+0x118] ;  /* 0x0001180001967983 */ /* 0x000ee80000300a00 */
[----:B------:R1:W-:Y:S04]  /*1aa50*/  STL.64 [R1+0x898], R8 ;  /* 0x0008980801007387 */ /* 0x0003e80000100a00 */
[----:B------:R-:W3:Y:S04]  /*1aa60*/  LDL.LU.64 R6, [R1+0x110] ;  /* 0x0001100001067983 */ /* 0x000ee80000300a00 */
[----:B------:R2:W-:Y:S01]  /*1aa70*/  STL.64 [R1+0x8b0], R4 ;  /* 0x0008b00401007387 */ /* 0x0005e20000100a00 */
[----:B-1----:R-:W-:-:S04]  /*1aa80*/  IMAD.WIDE R8, R2, 0x4, R108 ;  /* 0x0000000402087825 */ /* 0x002fc800078e026c */
[C---:B--2---:R-:W-:Y:S02]  /*1aa90*/  IMAD.WIDE R4, R2.reuse, 0x4, R116 ;  /* 0x0000000402047825 */ /* 0x044fe400078e0274 */
[----:B------:R-:W2:Y:S04]  /*1aaa0*/  LDL.LU.64 R116, [R1+0x1c30] ;  /* 0x001c300001747983 */ /* 0x000ea80000300a00 */
[----:B------:R-:W2:Y:S04]  /*1aab0*/  LDL.LU.64 R108, [R1+0x1c28] ;  /* 0x001c2800016c7983 */ /* 0x000ea80000300a00 */
[----:B------:R1:W-:Y:S04]  /*1aac0*/  STL.64 [R1+0xa38], R4 ;  /* 0x000a380401007387 */ /* 0x0003e80000100a00 */
[----:B------:R-:W2:Y:S04]  /*1aad0*/  LDL.LU.64 R172, [R1+0xf8] ;  /* 0x0000f80001ac7983 */ /* 0x000ea80000300a00 */
[----:B------:R4:W-:Y:S01]  /*1aae0*/  STL.64 [R1+0xb70], R8 ;  /* 0x000b700801007387 */ /* 0x0009e20000100a00 */
[----:B-1----:R-:W-:-:S03]  /*1aaf0*/  IMAD.WIDE R4, R2, 0x4, R176 ;  /* 0x0000000402047825 */ /* 0x002fc600078e02b0 */
[----:B------:R-:W2:Y:S04]  /*1ab00*/  LDL.LU.64 R146, [R1+0xf0] ;  /* 0x0000f00001927983 */ /* 0x000ea80000300a00 */
[----:B------:R5:W-:Y:S01]  /*1ab10*/  STL.64 [R1+0x860], R4 ;  /* 0x0008600401007387 */ /* 0x000be20000100a00 */
[----:B----4-:R-:W-:-:S04]  /*1ab20*/  IMAD.WIDE R8, R2, 0x4, R140 ;  /* 0x0000000402087825 */ /* 0x010fc800078e028c */
[C---:B-----5:R-:W-:Y:S02]  /*1ab30*/  IMAD.WIDE R4, R2.reuse, 0x4, R100 ;  /* 0x0000000402047825 */ /* 0x060fe400078e0264 */
[----:B------:R-:W4:Y:S04]  /*1ab40*/  LDL.LU.64 R100, [R1+0x1c20] ;  /* 0x001c200001647983 */ /* 0x000f280000300a00 */
[----:B------:R1:W-:Y:S04]  /*1ab50*/  STL.64 [R1+0x890], R8 ;  /* 0x0008900801007387 */ /* 0x0003e80000100a00 */
[----:B------:R-:W5:Y:S04]  /*1ab60*/  LDL.LU.64 R152, [R1+0xd8] ;  /* 0x0000d80001987983 */ /* 0x000f680000300a00 */
[----:B------:R-:W4:Y:S01]  /*1ab70*/  LDL.LU.64 R138, [R1+0xd0] ;  /* 0x0000d000018a7983 */ /* 0x000f220000300a00 */
[----:B-1----:R-:W-:-:S03]  /*1ab80*/  IMAD.WIDE R8, R2, 0x4, R92 ;  /* 0x0000000402087825 */ /* 0x002fc600078e025c */
[----:B------:R1:W-:Y:S04]  /*1ab90*/  STL.64 [R1+0xa18], R4 ;  /* 0x000a180401007387 */ /* 0x0003e80000100a00 */
[----:B------:R-:W4:Y:S04]  /*1aba0*/  LDL.LU.64 R92, [R1+0x1c18] ;  /* 0x001c1800015c7983 */ /* 0x000f280000300a00 */
[----:B------:R-:W4:Y:S04]  /*1abb0*/  LDL.LU.64 R176, [R1+0xb8] ;  /* 0x0000b80001b07983 */ /* 0x000f280000300a00 */
[----:B------:R3:W-:Y:S04]  /*1abc0*/  STL.64 [R1+0xb50], R8 ;  /* 0x000b500801007387 */ /* 0x0007e80000100a00 */
[----:B------:R-:W4:Y:S01]  /*1abd0*/  LDL.LU.64 R140, [R1+0xb0] ;  /* 0x0000b000018c7983 */ /* 0x000f220000300a00 */
[----:B-1----:R-:W-:-:S05]  /*1abe0*/  IMAD.WIDE R4, R2, 0x4, R148 ;  /* 0x0000000402047825 */ /* 0x002fca00078e0294 */
[----:B------:R1:W-:Y:S01]  /*1abf0*/  STL.64 [R1+0x818], R4 ;  /* 0x0008180401007387 */ /* 0x0003e20000100a00 */
[----:B---3--:R-:W-:-:S04]  /*1ac00*/  IMAD.WIDE R8, R2, 0x4, R144 ;  /* 0x0000000402087825 */ /* 0x008fc800078e0290 */
[C---:B-1----:R-:W-:Y:S02]  /*1ac10*/  IMAD.WIDE R4, R2.reuse, 0x4, R84 ;  /* 0x0000000402047825 */ /* 0x042fe400078e0254 */
[----:B------:R-:W3:Y:S04]  /*1ac20*/  LDL.LU.64 R84, [R1+0x1c10] ;  /* 0x001c100001547983 */ /* 0x000ee80000300a00 */
[----:B------:R1:W-:Y:S04]  /*1ac30*/  STL.64 [R1+0x880], R8 ;  /* 0x0008800801007387 */ /* 0x0003e80000100a00 */
[----:B------:R-:W3:Y:S04]  /*1ac40*/  LDL.LU.64 R148, [R1+0x98] ;  /* 0x0000980001947983 */ /* 0x000ee80000300a00 */
[----:B------:R-:W3:Y:S04]  /*1ac50*/  LDL.LU.64 R144, [R1+0x90] ;  /* 0x0000900001907983 */ /* 0x000ee80000300a00 */
[----:B------:R1:W-:Y:S02]  /*1ac60*/  STL.64 [R1+0x9f8], R4 ;  /* 0x0009f80401007387 */ /* 0x0003e40000100a00 */
[----:B-1----:R-:W-:-:S04]  /*1ac70*/  IMAD.WIDE R8, R2, 0x4, R244 ;  /* 0x0000000402087825 */ /* 0x002fc800078e02f4 */
[C---:B------:R-:W-:Y:S02]  /*1ac80*/  IMAD.WIDE R4, R2.reuse, 0x4, R76 ;  /* 0x0000000402047825 */ /* 0x040fe400078e024c */
[----:B------:R-:W3:Y:S04]  /*1ac90*/  LDL.LU.64 R76, [R1+0x1c08] ;  /* 0x001c0800014c7983 */ /* 0x000ee80000300a00 */
[----:B------:R-:W3:Y:S04]  /*1aca0*/  LDL.LU.64 R244, [R1+0x78] ;  /* 0x0000780001f47983 */ /* 0x000ee80000300a00 */
[----:B------:R1:W-:Y:S04]  /*1acb0*/  STL.64 [R1+0xb30], R4 ;  /* 0x000b300401007387 */ /* 0x0003e80000100a00 */
[----:B------:R1:W-:Y:S02]  /*1acc0*/  STL.64 [R1+0x808], R8 ;  /* 0x0008080801007387 */ /* 0x0003e40000100a00 */
[----:B-1----:R-:W-:-:S04]  /*1acd0*/  IMAD.WIDE R4, R2, 0x4, R142 ;  /* 0x0000000402047825 */ /* 0x002fc800078e028e */
[C---:B------:R-:W-:Y:S02]  /*1ace0*/  IMAD.WIDE R8, R2.reuse, 0x4, R68 ;  /* 0x0000000402087825 */ /* 0x040fe400078e0244 */
[----:B------:R-:W3:Y:S04]  /*1acf0*/  LDL.LU.64 R68, [R1+0x1c00] ;  /* 0x001c000001447983 */ /* 0x000ee80000300a00 */
[----:B------:R1:W-:Y:S01]  /*1ad00*/  STL.64 [R1+0x870], R4 ;  /* 0x0008700401007387 */ /* 0x0003e20000100a00 */
[----:B------:R-:W-:-:S04]  /*1ad10*/  IMAD.WIDE R118, R2, 0x4, R164 ;  /* 0x0000000402767825 */ /* 0x000fc800078e02a4 */
[C---:B-1----:R-:W-:Y:S02]  /*1ad20*/  IMAD.WIDE R4, R2.reuse, 0x4, R60 ;  /* 0x0000000402047825 */ /* 0x042fe400078e023c */
[----:B------:R-:W3:Y:S04]  /*1ad30*/  LDL.LU.64 R60, [R1+0x1bf8] ;  /* 0x001bf800013c7983 */ /* 0x000ee80000300a00 */
[----:B------:R1:W-:Y:S04]  /*1ad40*/  STL.64 [R1+0x9d8], R8 ;  /* 0x0009d80801007387 */ /* 0x0003e80000100a00 */
[----:B------:R-:W3:Y:S04]  /*1ad50*/  LDL.LU.64 R142, [R1+0x58] ;  /* 0x00005800018e7983 */ /* 0x000ee80000300a00 */
[----:B------:R1:W-:Y:S02]  /*1ad60*/  STL.64 [R1+0xb20], R4 ;  /* 0x000b200401007387 */ /* 0x0003e40000100a00 */
[----:B-1----:R-:W-:-:S02]  /*1ad70*/  IMAD.WIDE R8, R2, 0x4, R210 ;  /* 0x0000000402087825 */ /* 0x002fc400078e02d2 */
[----:B------:R1:W-:Y:S02]  /*1ad80*/  STL.64 [R1+0x7d8], R118 ;  /* 0x0007d87601007387 */ /* 0x0003e40000100a00 */
[C---:B------:R-:W-:Y:S02]  /*1ad90*/  IMAD.WIDE R4, R2.reuse, 0x4, R52 ;  /* 0x0000000402047825 */ /* 0x040fe400078e0234 */
[----:B------:R-:W3:Y:S02]  /*1ada0*/  LDL.LU.64 R52, [R1+0x1bf0] ;  /* 0x001bf00001347983 */ /* 0x000ee40000300a00 */
[C---:B-1----:R-:W-:Y:S02]  /*1adb0*/  IMAD.WIDE R118, R2.reuse, 0x4, R44 ;  /* 0x0000000402767825 */ /* 0x042fe400078e022c */
[----:B------:R1:W-:Y:S04]  /*1adc0*/  STL.64 [R1+0x848], R8 ;  /* 0x0008480801007387 */ /* 0x0003e80000100a00 */
[----:B------:R-:W3:Y:S04]  /*1add0*/  LDL.LU.64 R210, [R1+0x38] ;  /* 0x0000380001d27983 */ /* 0x000ee80000300a00 */
[----:B------:R1:W-:Y:S04]  /*1ade0*/  STL.64 [R1+0x9b8], R4 ;  /* 0x0009b80401007387 */ /* 0x0003e80000100a00 */
[----:B------:R-:W3:Y:S01]  /*1adf0*/  LDL.LU.64 R44, [R1+0x1be8] ;  /* 0x001be800012c7983 */ /* 0x000ee20000300a00 */
[----:B-1----:R-:W-:-:S03]  /*1ae00*/  IMAD.WIDE R8, R2, 0x4, R6 ;  /* 0x0000000402087825 */ /* 0x002fc600078e0206 */
[----:B------:R-:W-:Y:S01]  /*1ae10*/  STL.64 [R1+0xb00], R118 ;  /* 0x000b007601007387 */ /* 0x000fe20000100a00 */
[----:B------:R-:W-:-:S03]  /*1ae20*/  IMAD.WIDE R4, R2, 0x4, R150 ;  /* 0x0000000402047825 */ /* 0x000fc600078e0296 */
[----:B------:R-:W3:Y:S04]  /*1ae30*/  LDL.LU.64 R6, [R1+0x18] ;  /* 0x0000180001067983 */ /* 0x000ee80000300a00 */
[----:B------:R1:W-:Y:S04]  /*1ae40*/  STL.64 [R1+0x7c8], R4 ;  /* 0x0007c80401007387 */ /* 0x0003e80000100a00 */
[----:B------:R1:W-:Y:S02]  /*1ae50*/  STL.64 [R1+0x800], R8 ;  /* 0x0008000801007387 */ /* 0x0003e40000100a00 */
[----:B-1----:R-:W-:-:S02]  /*1ae60*/  IMAD.WIDE R4, R2, 0x4, R36 ;  /* 0x0000000402047825 */ /* 0x002fc400078e0224 */
[----:B------:R-:W3:Y:S02]  /*1ae70*/  LDL.LU.64 R36, [R1+0x1be0] ;  /* 0x001be00001247983 */ /* 0x000ee40000300a00 */
[C---:B------:R-:W-:Y:S02]  /*1ae80*/  IMAD.WIDE R8, R2.reuse, 0x4, R28 ;  /* 0x0000000402087825 */ /* 0x040fe400078e021c */
[----:B------:R-:W3:Y:S04]  /*1ae90*/  LDL.LU.64 R28, [R1+0x1bd8] ;  /* 0x001bd800011c7983 */ /* 0x000ee80000300a00 */
[----:B------:R-:W-:Y:S04]  /*1aea0*/  STL.64 [R1+0x998], R4 ;  /* 0x0009980401007387 */ /* 0x000fe80000100a00 */
[----:B------:R1:W-:Y:S02]  /*1aeb0*/  STL.64 [R1+0xae0], R8 ;  /* 0x000ae00801007387 */ /* 0x0003e40000100a00 */
[----:B-1----:R-:W-:-:S04]  /*1aec0*/  IMAD.WIDE R8, R2, 0x4, R20 ;  /* 0x0000000402087825 */ /* 0x002fc800078e0214 */
[----:B--2---:R-:W-:-:S05]  /*1aed0*/  IMAD.WIDE R118, R2, 0x4, R172 ;  /* 0x0000000402767825 */ /* 0x004fca00078e02ac */
[----:B------:R-:W-:Y:S01]  /*1aee0*/  STL.64 [R1+0x790], R118 ;  /* 0x0007907601007387 */ /* 0x000fe20000100a00 */
[----:B------:R-:W-:-:S03]  /*1aef0*/  IMAD.WIDE R4, R2, 0x4, R146 ;  /* 0x0000000402047825 */ /* 0x000fc600078e0292 */
[----:B------:R-:W2:Y:S04]  /*1af00*/  LDL.LU.64 R20, [R1+0x1bd0] ;  /* 0x001bd00001147983 */ /* 0x000ea80000300a00 */
[----:B------:R1:W-:Y:S02]  /*1af10*/  STL.64 [R1+0x7c0], R4 ;  /* 0x0007c00401007387 */ /* 0x0003e40000100a00 */
[C---:B-1----:R-:W-:Y:S02]  /*1af20*/  IMAD.WIDE R4, R2.reuse, 0x4, R12 ;  /* 0x0000000402047825 */ /* 0x042fe400078e020c */
[----:B------:R-:W2:Y:S04]  /*1af30*/  LDL.LU.64 R12, [R1+0x1bc8] ;  /* 0x001bc800010c7983 */ /* 0x000ea80000300a00 */
[----:B------:R4:W-:Y:S01]  /*1af40*/  STL.64 [R1+0x840], R8 ;  /* 0x0008400801007387 */ /* 0x0009e20000100a00 */
[----:B-----5:R-:W-:-:S03]  /*1af50*/  IMAD.WIDE R118, R2, 0x4, R152 ;  /* 0x0000000402767825 */ /* 0x020fc600078e0298 */
[----:B------:R1:W-:Y:S04]  /*1af60*/  STL.64 [R1+0xac0], R4 ;  /* 0x000ac00401007387 */ /* 0x0003e80000100a00 */
[----:B------:R5:W-:Y:S01]  /*1af70*/  STL.64 [R1+0x780], R118 ;  /* 0x0007807601007387 */ /* 0x000be20000100a00 */
[----:B----4-:R-:W-:-:S04]  /*1af80*/  IMAD.WIDE R8, R2, 0x4, R138 ;  /* 0x0000000402087825 */ /* 0x010fc800078e028a */
[C---:B-1----:R-:W-:Y:S02]  /*1af90*/  IMAD.WIDE R4, R2.reuse, 0x4, R34 ;  /* 0x0000000402047825 */ /* 0x042fe400078e0222 */
[----:B------:R-:W4:Y:S02]  /*1afa0*/  LDL.LU.64 R34, [R1+0x1bc0] ;  /* 0x001bc00001227983 */ /* 0x000f240000300a00 */
[C---:B-----5:R-:W-:Y:S02]  /*1afb0*/  IMAD.WIDE R118, R2.reuse, 0x4, R176 ;  /* 0x0000000402767825 */ /* 0x060fe400078e02b0 */
[----:B------:R1:W-:Y:S02]  /*1afc0*/  STL.64 [R1+0x788], R8 ;  /* 0x0007880801007387 */ /* 0x0003e40000100a00 */
[C---:B-1----:R-:W-:Y:S02]  /*1afd0*/  IMAD.WIDE R8, R2.reuse, 0x4, R50 ;  /* 0x0000000402087825 */ /* 0x042fe400078e0232 */
[----:B------:R-:W5:Y:S04]  /*1afe0*/  LDL.LU.64 R50, [R1+0x1bb8] ;  /* 0x001bb80001327983 */ /* 0x000f680000300a00 */
[----:B------:R1:W-:Y:S04]  /*1aff0*/  STL.64 [R1+0x820], R4 ;  /* 0x0008200401007387 */ /* 0x0003e80000100a00 */
[----:B------:R1:W-:Y:S04]  /*1b000*/  STL.64 [R1+0xaa8], R8 ;  /* 0x000aa80801007387 */ /* 0x0003e80000100a00 */
[----:B------:R-:W-:Y:S01]  /*1b010*/  STL.64 [R1+0x740], R118 ;  /* 0x0007407601007387 */ /* 0x000fe20000100a00 */
[----:B-1----:R-:W-:-:S04]  /*1b020*/  IMAD.WIDE R4, R2, 0x4, R140 ;  /* 0x0000000402047825 */ /* 0x002fc800078e028c */
[C---:B------:R-:W-:Y:S02]  /*1b030*/  IMAD.WIDE R8, R2.reuse, 0x4, R74 ;  /* 0x0000000402087825 */ /* 0x040fe400078e024a */
[----:B------:R-:W2:Y:S04]  /*1b040*/  LDL.LU.64 R74, [R1+0x1bb0] ;  /* 0x001bb000014a7983 */ /* 0x000ea80000300a00 */
[----:B------:R1:W-:Y:S02]  /*1b050*/  STL.64 [R1+0x758], R4 ;  /* 0x0007580401007387 */ /* 0x0003e40000100a00 */
[C---:B-1----:R-:W-:Y:S02]  /*1b060*/  IMAD.WIDE R4, R2.reuse, 0x4, R98 ;  /* 0x0000000402047825 */ /* 0x042fe400078e0262 */
[----:B------:R-:W4:Y:S02]  /*1b070*/  LDL.LU.64 R98, [R1+0x1ba8] ;  /* 0x001ba80001627983 */ /* 0x000f240000300a00 */
[----:B---3--:R-:W-:-:S02]  /*1b080*/  IMAD.WIDE R118, R2, 0x4, R148 ;  /* 0x0000000402767825 */ /* 0x008fc400078e0294 */
[----:B------:R1:W-:Y:S04]  /*1b090*/  STL.64 [R1+0x7e0], R8 ;  /* 0x0007e00801007387 */ /* 0x0003e80000100a00 */
[----:B------:R3:W-:Y:S04]  /*1b0a0*/  STL.64 [R1+0xa88], R4 ;  /* 0x000a880401007387 */ /* 0x0007e80000100a00 */
[----:B------:R3:W-:Y:S01]  /*1b0b0*/  STL.64 [R1+0x728], R118 ;  /* 0x0007287601007387 */ /* 0x0007e20000100a00 */
[----:B-1----:R-:W-:-:S04]  /*1b0c0*/  IMAD.WIDE R8, R2, 0x4, R144 ;  /* 0x0000000402087825 */ /* 0x002fc800078e0290 */
[C---:B---3--:R-:W-:Y:S02]  /*1b0d0*/  IMAD.WIDE R4, R2.reuse, 0x4, R114 ;  /* 0x0000000402047825 */ /* 0x048fe400078e0272 */
[----:B------:R-:W3:Y:S02]  /*1b0e0*/  LDL.LU.64 R114, [R1+0x1ba0] ;  /* 0x001ba00001727983 */ /* 0x000ee40000300a00 */
[C---:B------:R-:W-:Y:S02]  /*1b0f0*/  IMAD.WIDE R118, R2.reuse, 0x4, R106 ;  /* 0x0000000402767825 */ /* 0x040fe400078e026a */
[----:B------:R-:W-:Y:S04]  /*1b100*/  STL.64 [R1+0x738], R8 ;  /* 0x0007380801007387 */ /* 0x000fe80000100a00 */
[----:B------:R-:W3:Y:S04]  /*1b110*/  LDL.LU.64 R106, [R1+0x1b98] ;  /* 0x001b9800016a7983 */ /* 0x000ee80000300a00 */
[----:B------:R1:W-:Y:S04]  /*1b120*/  STL.64 [R1+0x7a0], R4 ;  /* 0x0007a00401007387 */ /* 0x0003e80000100a00 */
[----:B------:R1:W-:Y:S02]  /*1b130*/  STL.64 [R1+0xa48], R118 ;  /* 0x000a487601007387 */ /* 0x0003e40000100a00 */
[----:B-1----:R-:W-:-:S04]  /*1b140*/  IMAD.WIDE R4, R2, 0x4, R244 ;  /* 0x0000000402047825 */ /* 0x002fc800078e02f4 */
[----:B------:R-:W-:-:S04]  /*1b150*/  IMAD.WIDE R118, R2, 0x4, R82 ;  /* 0x0000000402767825 */ /* 0x000fc800078e0252 */
[----:B------:R-:W-:-:S04]  /*1b160*/  IMAD.WIDE R6, R2, 0x4, R6 ;  /* 0x0000000402067825 */ /* 0x000fc800078e0206 */
[C---:B----4-:R-:W-:Y:S02]  /*1b170*/  IMAD.WIDE R8, R2.reuse, 0x4, R98 ;  /* 0x0000000402087825 */ /* 0x050fe400078e0262 */
[----:B------:R-:W4:Y:S04]  /*1b180*/  LDL.LU.64 R98, [R1+0x1b90] ;  /* 0x001b900001627983 */ /* 0x000f280000300a00 */
[----:B------:R1:W-:Y:S02]  /*1b190*/  STL.64 [R1+0x700], R4 ;  /* 0x0007000401007387 */ /* 0x0003e40000100a00 */
[C---:B-1----:R-:W-:Y:S02]  /*1b1a0*/  IMAD.WIDE R4, R2.reuse, 0x4, R90 ;  /* 0x0000000402047825 */ /* 0x042fe400078e025a */
[----:B------:R-:W3:Y:S04]  /*1b1b0*/  LDL.LU.64 R90, [R1+0x1b88] ;  /* 0x001b8800015a7983 */ /* 0x000ee80000300a00 */
[----:B------:R2:W-:Y:S04]  /*1b1c0*/  STL.64 [R1+0x6f8], R8 ;  /* 0x0006f80801007387 */ /* 0x0005e80000100a00 */
[----:B------:R-:W4:Y:S04]  /*1b1d0*/  LDL.LU.64 R82, [R1+0x1b80] ;  /* 0x001b800001527983 */ /* 0x000f280000300a00 */
[----:B------:R1:W-:Y:S01]  /*1b1e0*/  STL.64 [R1+0x760], R4 ;  /* 0x0007600401007387 */ /* 0x0003e20000100a00 */
[----:B--2---:R-:W-:-:S03]  /*1b1f0*/  IMAD.WIDE R8, R2, 0x4, R74 ;  /* 0x0000000402087825 */ /* 0x004fc600078e024a */
[----:B------:R2:W-:Y:S04]  /*1b200*/  STL.64 [R1+0xa28], R118 ;  /* 0x000a287601007387 */ /* 0x0005e80000100a00 */
[----:B------:R-:W3:Y:S01]  /*1b210*/  LDL.LU.64 R74, [R1+0x1b78] ;  /* 0x001b7800014a7983 */ /* 0x000ee20000300a00 */
[----:B-1----:R-:W-:-:S05]  /*1b220*/  IMAD.WIDE R4, R2, 0x4, R142 ;  /* 0x0000000402047825 */ /* 0x002fca00078e028e */
[----:B------:R1:W-:Y:S01]  /*1b230*/  STL.64 [R1+0x6d0], R4 ;  /* 0x0006d00401007387 */ /* 0x0003e20000100a00 */
[----:B--2---:R-:W-:-:S04]  /*1b240*/  IMAD.WIDE R118, R2, 0x4, R58 ;  /* 0x0000000402767825 */ /* 0x004fc800078e023a */
[C---:B-1----:R-:W-:Y:S02]  /*1b250*/  IMAD.WIDE R4, R2.reuse, 0x4, R66 ;  /* 0x0000000402047825 */ /* 0x042fe400078e0242 */
[----:B------:R-:W2:Y:S04]  /*1b260*/  LDL.LU.64 R66, [R1+0x1b70] ;  /* 0x001b700001427983 */ /* 0x000ea80000300a00 */
[----:B------:R5:W-:Y:S04]  /*1b270*/  STL.64 [R1+0x6c0], R8 ;  /* 0x0006c00801007387 */ /* 0x000be80000100a00 */
[----:B------:R-:W4:Y:S04]  /*1b280*/  LDL.LU.64 R58, [R1+0x1b68] ;  /* 0x001b6800013a7983 */ /* 0x000f280000300a00 */
[----:B------:R1:W-:Y:S01]  /*1b290*/  STL.64 [R1+0x720], R4 ;  /* 0x0007200401007387 */ /* 0x0003e20000100a00 */
[----:B-----5:R-:W-:-:S03]  /*1b2a0*/  IMAD.WIDE R8, R2, 0x4, R50 ;  /* 0x0000000402087825 */ /* 0x020fc600078e0232 */
[----:B------:R-:W-:Y:S04]  /*1b2b0*/  STL.64 [R1+0xa08], R118 ;  /* 0x000a087601007387 */ /* 0x000fe80000100a00 */
[----:B------:R-:W5:Y:S01]  /*1b2c0*/  LDL.LU.64 R50, [R1+0x1b60] ;  /* 0x001b600001327983 */ /* 0x000f620000300a00 */
[----:B-1----:R-:W-:-:S05]  /*1b2d0*/  IMAD.WIDE R4, R2, 0x4, R210 ;  /* 0x0000000402047825 */ /* 0x002fca00078e02d2 */
[----:B------:R1:W-:Y:S02]  /*1b2e0*/  STL.64 [R1+0x6a8], R4 ;  /* 0x0006a80401007387 */ /* 0x0003e40000100a00 */
[C---:B-1----:R-:W-:Y:S02]  /*1b2f0*/  IMAD.WIDE R4, R2.reuse, 0x4, R42 ;  /* 0x0000000402047825 */ /* 0x042fe400078e022a */
[----:B------:R-:W3:Y:S04]  /*1b300*/  LDL.LU.64 R42, [R1+0x1b58] ;  /* 0x001b5800012a7983 */ /* 0x000ee80000300a00 */
[----:B------:R1:W-:Y:S02]  /*1b310*/  STL.64 [R1+0x680], R8 ;  /* 0x0006800801007387 */ /* 0x0003e40000100a00 */
[----:B-1----:R-:W-:-:S02]  /*1b320*/  IMAD.WIDE R8, R2, 0x4, R10 ;  /* 0x0000000402087825 */ /* 0x002fc400078e020a */
[----:B------:R-:W2:Y:S04]  /*1b330*/  LDL.LU.64 R10, [R1+0x1b50] ;  /* 0x001b5000010a7983 */ /* 0x000ea80000300a00 */
[----:B------:R1:W-:Y:S04]  /*1b340*/  STL.64 [R1+0x6e0], R4 ;  /* 0x0006e00401007387 */ /* 0x0003e80000100a00 */
[----:B------:R-:W-:Y:S01]  /*1b350*/  STL.64 [R1+0x9e8], R8 ;  /* 0x0009e80801007387 */ /* 0x000fe20000100a00 */
[----:B-1----:R-:W-:-:S03]  /*1b360*/  IMAD.WIDE R4, R2, 0x4, R34 ;  /* 0x0000000402047825 */ /* 0x002fc600078e0222 */
[----:B------:R-:W4:Y:S04]  /*1b370*/  LDL.LU.64 R34, [R1+0x1b48] ;  /* 0x001b480001227983 */ /* 0x000f280000300a00 */
[----:B------:R1:W-:Y:S02]  /*1b380*/  STL.64 [R1+0x3e8], R6 ;  /* 0x0003e80601007387 */ /* 0x0003e40000100a00 */
[C---:B-1----:R-:W-:Y:S02]  /*1b390*/  IMAD.WIDE R6, R2.reuse, 0x4, R18 ;  /* 0x0000000402067825 */ /* 0x042fe400078e0212 */
[----:B------:R-:W5:Y:S04]  /*1b3a0*/  LDL.LU.64 R18, [R1+0x1b40] ;  /* 0x001b400001127983 */ /* 0x000f680000300a00 */
[----:B------:R1:W-:Y:S02]  /*1b3b0*/  STL.64 [R1+0x218], R4 ;  /* 0x0002180401007387 */ /* 0x0003e40000100a00 */
[----:B-1----:R-:W-:-:S02]  /*1b3c0*/  IMAD.WIDE R4, R2, 0x4, R26 ;  /* 0x0000000402047825 */ /* 0x002fc400078e021a */
[----:B------:R-:W3:Y:S04]  /*1b3d0*/  LDL.LU.64 R26, [R1+0x1b38] ;  /* 0x001b3800011a7983 */ /* 0x000ee80000300a00 */
[----:B------:R1:W-:Y:S04]  /*1b3e0*/  STL.64 [R1+0x6a0], R6 ;  /* 0x0006a00601007387 */ /* 0x0003e80000100a00 */
[----:B------:R1:W-:Y:S02]  /*1b3f0*/  STL.64 [R1+0x9c8], R4 ;  /* 0x0009c80401007387 */ /* 0x0003e40000100a00 */
[----:B-1----:R-:W-:-:S04]  /*1b400*/  IMAD.WIDE R6, R2, 0x4, R12 ;  /* 0x0000000402067825 */ /* 0x002fc800078e020c */
[----:B------:R-:W-:-:S04]  /*1b410*/  IMAD.WIDE R4, R2, 0x4, R14 ;  /* 0x0000000402047825 */ /* 0x000fc800078e020e */
[----:B--2---:R-:W-:-:S05]  /*1b420*/  IMAD.WIDE R8, R2, 0x4, R10 ;  /* 0x0000000402087825 */ /* 0x004fca00078e020a */
[----:B------:R1:W-:Y:S04]  /*1b430*/  STL.64 [R1+0x208], R8 ;  /* 0x0002080801007387 */ /* 0x0003e80000100a00 */
[----:B------:R-:W-:Y:S04]  /*1b440*/  STL.64 [R1+0x200], R6 ;  /* 0x0002000601007387 */ /* 0x000fe80000100a00 */
[----:B------:R2:W-:Y:S01]  /*1b450*/  STL.64 [R1+0x210], R4 ;  /* 0x0002100401007387 */ /* 0x0005e20000100a00 */
[----:B-1----:R-:W-:-:S05]  /*1b460*/  IMAD.WIDE R8, R2, 0x4, R16 ;  /* 0x0000000402087825 */ /* 0x002fca00078e0210 */
[----:B------:R1:W-:Y:S01]  /*1b470*/  STL.64 [R1+0x830], R8 ;  /* 0x0008300801007387 */ /* 0x0003e20000100a00 */
[----:B--2---:R-:W-:-:S04]  /*1b480*/  IMAD.WIDE R4, R2, 0x4, R20 ;  /* 0x0000000402047825 */ /* 0x004fc800078e0214 */
[----:B-----5:R-:W-:-:S04]  /*1b490*/  IMAD.WIDE R6, R2, 0x4, R18 ;  /* 0x0000000402067825 */ /* 0x020fc800078e0212 */
[C---:B-1----:R-:W-:Y:S01]  /*1b4a0*/  IMAD.WIDE R8, R2.reuse, 0x4, R22 ;  /* 0x0000000402087825 */ /* 0x042fe200078e0216 */
[----:B------:R1:W-:Y:S04]  /*1b4b0*/  STL.64 [R1+0x1e8], R6 ;  /* 0x0001e80601007387 */ /* 0x0003e80000100a00 */
[----:B------:R3:W-:Y:S04]  /*1b4c0*/  STL.64 [R1+0x1e0], R4 ;  /* 0x0001e00401007387 */ /* 0x0007e80000100a00 */
[----:B------:R2:W-:Y:S01]  /*1b4d0*/  STL.64 [R1+0x1f8], R8 ;  /* 0x0001f80801007387 */ /* 0x0005e20000100a00 */
[----:B-1----:R-:W-:-:S04]  /*1b4e0*/  IMAD.WIDE R6, R2, 0x4, R24 ;  /* 0x0000000402067825 */ /* 0x002fc800078e0218 */
[C---:B---3--:R-:W-:Y:S01]  /*1b4f0*/  IMAD.WIDE R4, R2.reuse, 0x4, R26 ;  /* 0x0000000402047825 */ /* 0x048fe200078e021a */
[----:B------:R1:W-:Y:S03]  /*1b500*/  STL.64 [R1+0x7b0], R6 ;  /* 0x0007b00601007387 */ /* 0x0003e60000100a00 */
[C---:B--2---:R-:W-:Y:S01]  /*1b510*/  IMAD.WIDE R8, R2.reuse, 0x4, R28 ;  /* 0x0000000402087825 */ /* 0x044fe200078e021c */
[----:B------:R2:W-:Y:S04]  /*1b520*/  STL.64 [R1+0x1d0], R4 ;  /* 0x0001d00401007387 */ /* 0x0005e80000100a00 */
[----:B------:R4:W-:Y:S01]  /*1b530*/  STL.64 [R1+0x1c8], R8 ;  /* 0x0001c80801007387 */ /* 0x0009e20000100a00 */
[----:B-1----:R-:W-:-:S04]  /*1b540*/  IMAD.WIDE R6, R2, 0x4, R30 ;  /* 0x0000000402067825 */ /* 0x002fc800078e021e */
[C---:B--2---:R-:W-:Y:S01]  /*1b550*/  IMAD.WIDE R4, R2.reuse, 0x4, R32 ;  /* 0x0000000402047825 */ /* 0x044fe200078e0220 */
[----:B------:R1:W-:Y:S03]  /*1b560*/  STL.64 [R1+0x1d8], R6 ;  /* 0x0001d80601007387 */ /* 0x0003e60000100a00 */
[C---:B----4-:R-:W-:Y:S01]  /*1b570*/  IMAD.WIDE R8, R2.reuse, 0x4, R34 ;  /* 0x0000000402087825 */ /* 0x050fe200078e0222 */
[----:B------:R2:W-:Y:S04]  /*1b580*/  STL.64 [R1+0x748], R4 ;  /* 0x0007480401007387 */ /* 0x0005e80000100a00 */
[----:B------:R3:W-:Y:S01]  /*1b590*/  STL.64 [R1+0x1b8], R8 ;  /* 0x0001b80801007387 */ /* 0x0007e20000100a00 */
[----:B-1----:R-:W-:-:S04]  /*1b5a0*/  IMAD.WIDE R6, R2, 0x4, R36 ;  /* 0x0000000402067825 */ /* 0x002fc800078e0224 */
[C---:B--2---:R-:W-:Y:S01]  /*1b5b0*/  IMAD.WIDE R4, R2.reuse, 0x4, R38 ;  /* 0x0000000402047825 */ /* 0x044fe200078e0226 */
[----:B------:R1:W-:Y:S03]  /*1b5c0*/  STL.64 [R1+0x1b0], R6 ;  /* 0x0001b00601007387 */ /* 0x0003e60000100a00 */
[C---:B---3--:R-:W-:Y:S01]  /*1b5d0*/  IMAD.WIDE R8, R2.reuse, 0x4, R40 ;  /* 0x0000000402087825 */ /* 0x048fe200078e0228 */
        /* <DEDUP_REMOVED lines=38> */
[----:B-1----:R-:W-:-:S03]  /*1b840*/  IMAD.WIDE R6, R2, 0x4, R78 ;  /* 0x0000000402067825 */ /* 0x002fc600078e024e */
[----:B------:R-:W4:Y:S01]  /*1b850*/  LDL.LU.64 R150, [R1+0x220] ;  /* 0x0002200001967983 */ /* 0x000f220000300a00 */
[----:B--2---:R-:W-:-:S03]  /*1b860*/  IMAD.WIDE R4, R2, 0x4, R80 ;  /* 0x0000000402047825 */ /* 0x004fc600078e0250 */
[----:B------:R1:W-:Y:S04]  /*1b870*/  STL.64 [R1+0x118], R6 ;  /* 0x0001180601007387 */ /* 0x0003e80000100a00 */
[----:B------:R-:W2:Y:S01]  /*1b880*/  LDL.LU.64 R172, [R1+0x228] ;  /* 0x0002280001ac7983 */ /* 0x000ea20000300a00 */
[----:B---3--:R-:W-:-:S03]  /*1b890*/  IMAD.WIDE R8, R2, 0x4, R84 ;  /* 0x0000000402087825 */ /* 0x008fc600078e0254 */
[----:B------:R3:W-:Y:S04]  /*1b8a0*/  STL.64 [R1+0x110], R4 ;  /* 0x0001100401007387 */ /* 0x0007e80000100a00 */
[----:B------:R-:W5:Y:S01]  /*1b8b0*/  LDL.LU.64 R146, [R1+0x230] ;  /* 0x0002300001927983 */ /* 0x000f620000300a00 */
[----:B-1----:R-:W-:-:S03]  /*1b8c0*/  IMAD.WIDE R6, R2, 0x4, R86 ;  /* 0x0000000402067825 */ /* 0x002fc600078e0256 */
[----:B------:R-:W5:Y:S01]  /*1b8d0*/  LDL.LU.64 R176, [R1+0x238] ;  /* 0x0002380001b07983 */ /* 0x000f620000300a00 */
[----:B---3--:R-:W-:-:S03]  /*1b8e0*/  IMAD.WIDE R4, R2, 0x4, R82 ;  /* 0x0000000402047825 */ /* 0x008fc600078e0252 */
[----:B------:R-:W3:Y:S04]  /*1b8f0*/  LDL.LU.64 R140, [R1+0x240] ;  /* 0x00024000018c7983 */ /* 0x000ee80000300a00 */
[----:B------:R1:W-:Y:S04]  /*1b900*/  STL.64 [R1+0x108], R4 ;  /* 0x0001080401007387 */ /* 0x0003e80000100a00 */
[----:B------:R-:W-:Y:S04]  /*1b910*/  STL.64 [R1+0x100], R8 ;  /* 0x0001000801007387 */ /* 0x000fe80000100a00 */
[----:B------:R-:W3:Y:S01]  /*1b920*/  LDL.LU.64 R152, [R1+0x248] ;  /* 0x0002480001987983 */ /* 0x000ee20000300a00 */
[----:B-1----:R-:W-:-:S03]  /*1b930*/  IMAD.WIDE R4, R2, 0x4, R88 ;  /* 0x0000000402047825 */ /* 0x002fc600078e0258 */
[----:B------:R1:W-:Y:S04]  /*1b940*/  STL.64 [R1+0xf8], R6 ;  /* 0x0000f80601007387 */ /* 0x0003e80000100a00 */
[----:B------:R-:W3:Y:S04]  /*1b950*/  LDL.LU.64 R148, [R1+0x250] ;  /* 0x0002500001947983 */ /* 0x000ee80000300a00 */
[----:B------:R1:W-:Y:S04]  /*1b960*/  STL.64 [R1+0xf0], R4 ;  /* 0x0000f00401007387 */ /* 0x0003e80000100a00 */
[----:B------:R-:W3:Y:S01]  /*1b970*/  LDL.LU.64 R138, [R1+0x258] ;  /* 0x00025800018a7983 */ /* 0x000ee20000300a00 */
[----:B-1----:R-:W-:-:S03]  /*1b980*/  IMAD.WIDE R6, R2, 0x4, R92 ;  /* 0x0000000402067825 */ /* 0x002fc600078e025c */
[----:B------:R-:W3:Y:S01]  /*1b990*/  LDL.LU.64 R244, [R1+0x260] ;  /* 0x0002600001f47983 */ /* 0x000ee20000300a00 */
[----:B------:R-:W-:-:S05]  /*1b9a0*/  IMAD.WIDE R4, R2, 0x4, R90 ;  /* 0x0000000402047825 */ /* 0x000fca00078e025a */
[----:B------:R1:W-:Y:S01]  /*1b9b0*/  STL.64 [R1+0xe8], R4 ;  /* 0x0000e80401007387 */ /* 0x0003e20000100a00 */
[----:B------:R-:W-:-:S03]  /*1b9c0*/  IMAD.WIDE R8, R2, 0x4, R96 ;  /* 0x0000000402087825 */ /* 0x000fc600078e0260 */
[----:B------:R1:W-:Y:S02]  /*1b9d0*/  STL.64 [R1+0xe0], R6 ;  /* 0x0000e00601007387 */ /* 0x0003e40000100a00 */
[----:B-1----:R-:W-:-:S05]  /*1b9e0*/  IMAD.WIDE R4, R2, 0x4, R94 ;  /* 0x0000000402047825 */ /* 0x002fca00078e025e */
[----:B------:R1:W-:Y:S01]  /*1b9f0*/  STL.64 [R1+0xd8], R4 ;  /* 0x0000d80401007387 */ /* 0x0003e20000100a00 */
[----:B------:R-:W-:-:S03]  /*1ba00*/  IMAD.WIDE R6, R2, 0x4, R98 ;  /* 0x0000000402067825 */ /* 0x000fc600078e0262 */
[----:B------:R-:W-:Y:S04]  /*1ba10*/  STL.64 [R1+0xd0], R8 ;  /* 0x0000d00801007387 */ /* 0x000fe80000100a00 */
[----:B------:R-:W3:Y:S01]  /*1ba20*/  LDL.LU.64 R144, [R1+0x268] ;  /* 0x0002680001907983 */ /* 0x000ee20000300a00 */
[----:B-1----:R-:W-:-:S03]  /*1ba30*/  IMAD.WIDE R4, R2, 0x4, R100 ;  /* 0x0000000402047825 */ /* 0x002fc600078e0264 */
[----:B------:R1:W-:Y:S04]  /*1ba40*/  STL.64 [R1+0xc8], R6 ;  /* 0x0000c80601007387 */ /* 0x0003e80000100a00 */
[----:B------:R1:W-:Y:S04]  /*1ba50*/  STL.64 [R1+0xc0], R4 ;  /* 0x0000c00401007387 */ /* 0x0003e80000100a00 */
[----:B------:R-:W3:Y:S01]  /*1ba60*/  LDL.LU.64 R142, [R1+0x270] ;  /* 0x00027000018e7983 */ /* 0x000ee20000300a00 */
[----:B-1----:R-:W-:-:S05]  /*1ba70*/  IMAD.WIDE R6, R2, 0x4, R102 ;  /* 0x0000000402067825 */ /* 0x002fca00078e0266 */
[----:B------:R1:W-:Y:S04]  /*1ba80*/  STL.64 [R1+0xb8], R6 ;  /* 0x0000b80601007387 */ /* 0x0003e80000100a00 */
[----:B------:R-:W3:Y:S01]  /*1ba90*/  LDL.LU.64 R210, [R1+0x278] ;  /* 0x0002780001d27983 */ /* 0x000ee20000300a00 */
[----:B------:R-:W-:-:S05]  /*1baa0*/  IMAD.WIDE R4, R2, 0x4, R104 ;  /* 0x0000000402047825 */ /* 0x000fca00078e0268 */
[----:B------:R1:W-:Y:S02]  /*1bab0*/  STL.64 [R1+0xb0], R4 ;  /* 0x0000b00401007387 */ /* 0x0003e40000100a00 */
[----:B-1----:R-:W-:-:S05]  /*1bac0*/  IMAD.WIDE R6, R2, 0x4, R106 ;  /* 0x0000000402067825 */ /* 0x002fca00078e026a */
[----:B------:R1:W-:Y:S01]  /*1bad0*/  STL.64 [R1+0xa8], R6 ;  /* 0x0000a80601007387 */ /* 0x0003e20000100a00 */
[----:B------:R-:W-:-:S04]  /*1bae0*/  IMAD.WIDE R4, R2, 0x4, R108 ;  /* 0x0000000402047825 */ /* 0x000fc800078e026c */
[C---:B------:R-:W-:Y:S01]  /*1baf0*/  IMAD.WIDE R8, R2.reuse, 0x4, R112 ;  /* 0x0000000402087825 */ /* 0x040fe200078e0270 */
[----:B------:R1:W-:Y:S03]  /*1bb00*/  STL.64 [R1+0xa0], R4 ;  /* 0x0000a00401007387 */ /* 0x0003e60000100a00 */
[----:B-1----:R-:W-:-:S05]  /*1bb10*/  IMAD.WIDE R6, R2, 0x4, R110 ;  /* 0x0000000402067825 */ /* 0x002fca00078e026e */
[----:B------:R1:W-:Y:S01]  /*1bb20*/  STL.64 [R1+0x98], R6 ;  /* 0x0000980601007387 */ /* 0x0003e20000100a00 */
[----:B------:R-:W-:-:S04]  /*1bb30*/  IMAD.WIDE R4, R2, 0x4, R114 ;  /* 0x0000000402047825 */ /* 0x000fc800078e0272 */
[C---:B------:R-:W-:Y:S01]  /*1bb40*/  IMAD.WIDE R10, R2.reuse, 0x4, R116 ;  /* 0x00000004020a7825 */ /* 0x040fe200078e0274 */
[----:B-1----:R-:W3:Y:S04]  /*1bb50*/  LDL.LU.64 R6, [R1+0x280] ;  /* 0x0002800001067983 */ /* 0x002ee80000300a00 */
[----:B------:R-:W-:Y:S04]  /*1bb60*/  STL.64 [R1+0x90], R8 ;  /* 0x0000900801007387 */ /* 0x000fe80000100a00 */
[----:B------:R4:W-:Y:S04]  /*1bb70*/  STL.64 [R1+0x88], R4 ;  /* 0x0000880401007387 */ /* 0x0009e80000100a00 */
[----:B------:R1:W-:Y:S01]  /*1bb80*/  STL.64 [R1+0x80], R10 ;  /* 0x0000800a01007387 */ /* 0x0003e20000100a00 */
[----:B----4-:R-:W-:-:S05]  /*1bb90*/  IMAD.WIDE R4, R2, 0x4, R150 ;  /* 0x0000000402047825 */ /* 0x010fca00078e0296 */
[----:B------:R3:W-:Y:S01]  /*1bba0*/  STL.64 [R1+0x78], R4 ;  /* 0x0000780401007387 */ /* 0x0007e20000100a00 */
[----:B--2---:R-:W-:-:S04]  /*1bbb0*/  IMAD.WIDE R8, R2, 0x4, R172 ;  /* 0x0000000402087825 */ /* 0x004fc800078e02ac */
[----:B-----5:R-:W-:-:S04]  /*1bbc0*/  IMAD.WIDE R12, R2, 0x4, R146 ;  /* 0x00000004020c7825 */ /* 0x020fc800078e0292 */
[C---:B-1----:R-:W-:Y:S01]  /*1bbd0*/  IMAD.WIDE R10, R2.reuse, 0x4, R176 ;  /* 0x00000004020a7825 */ /* 0x042fe200078e02b0 */
[----:B------:R-:W-:Y:S03]  /*1bbe0*/  STL.64 [R1+0x68], R12 ;  /* 0x0000680c01007387 */ /* 0x000fe60000100a00 */
[C---:B---3--:R-:W-:Y:S01]  /*1bbf0*/  IMAD.WIDE R4, R2.reuse, 0x4, R140 ;  /* 0x0000000402047825 */ /* 0x048fe200078e028c */
[----:B------:R-:W2:Y:S04]  /*1bc00*/  LDL.LU.64 R176, [R1+0x288] ;  /* 0x0002880001b07983 */ /* 0x000ea80000300a00 */
[----:B------:R-:W-:Y:S04]  /*1bc10*/  STL.64 [R1+0x60], R10 ;  /* 0x0000600a01007387 */ /* 0x000fe80000100a00 */
[----:B------:R-:W3:Y:S04]  /*1bc20*/  LDL.LU.64 R140, [R1+0x290] ;  /* 0x00029000018c7983 */ /* 0x000ee80000300a00 */
[----:B------:R-:W-:Y:S04]  /*1bc30*/  STL.64 [R1+0x58], R4 ;  /* 0x0000580401007387 */ /* 0x000fe80000100a00 */
[----:B------:R-:W-:Y:S04]  /*1bc40*/  STL.64 [R1+0x70], R8 ;  /* 0x0000700801007387 */ /* 0x000fe80000100a00 */
[----:B------:R1:W-:Y:S01]  /*1bc50*/  STL.64 [R1+0x1a10], R8 ;  /* 0x001a100801007387 */ /* 0x0003e20000100a00 */
[----:B------:R-:W-:-:S04]  /*1bc60*/  IMAD.WIDE R250, R2, 0x4, R152 ;  /* 0x0000000402fa7825 */ /* 0x000fc800078e0298 */
[C---:B-1----:R-:W-:Y:S02]  /*1bc70*/  IMAD.WIDE R8, R2.reuse, 0x4, R148 ;  /* 0x0000000402087825 */ /* 0x042fe400078e0294 */
[----:B------:R-:W4:Y:S02]  /*1bc80*/  LDL.LU.64 R148, [R1+0x298] ;  /* 0x0002980001947983 */ /* 0x000f240000300a00 */
[C---:B------:R-:W-:Y:S02]  /*1bc90*/  IMAD.WIDE R4, R2.reuse, 0x4, R138 ;  /* 0x0000000402047825 */ /* 0x040fe400078e028a */
[----:B------:R1:W-:Y:S02]  /*1bca0*/  STL.64 [R1+0x48], R8 ;  /* 0x0000480801007387 */ /* 0x0003e40000100a00 */
[C---:B-1----:R-:W-:Y:S02]  /*1bcb0*/  IMAD.WIDE R8, R2.reuse, 0x4, R244 ;  /* 0x0000000402087825 */ /* 0x042fe400078e02f4 */
[----:B------:R-:W5:Y:S04]  /*1bcc0*/  LDL.LU.64 R244, [R1+0x2a0] ;  /* 0x0002a00001f47983 */ /* 0x000f680000300a00 */
[----:B------:R-:W-:Y:S04]  /*1bcd0*/  STL.64 [R1+0x50], R250 ;  /* 0x000050fa01007387 */ /* 0x000fe80000100a00 */
[----:B------:R-:W-:Y:S04]  /*1bce0*/  STL.64 [R1+0x1a18], R250 ;  /* 0x001a18fa01007387 */ /* 0x000fe80000100a00 */
[----:B------:R-:W-:Y:S01]  /*1bcf0*/  STL.64 [R1+0x40], R4 ;  /* 0x0000400401007387 */ /* 0x000fe20000100a00 */
[----:B------:R-:W-:-:S03]  /*1bd00*/  IMAD.WIDE R248, R2, 0x4, R144 ;  /* 0x0000000402f87825 */ /* 0x000fc600078e0290 */
[----:B------:R1:W-:Y:S04]  /*1bd10*/  STL.64 [R1+0x1a40], R4 ;  /* 0x001a400401007387 */ /* 0x0003e80000100a00 */
[----:B------:R-:W5:Y:S04]  /*1bd20*/  LDL.LU.64 R144, [R1+0x2a8] ;  /* 0x0002a80001907983 */ /* 0x000f680000300a00 */
[----:B------:R-:W-:Y:S01]  /*1bd30*/  STL.64 [R1+0x38], R8 ;  /* 0x0000380801007387 */ /* 0x000fe20000100a00 */
[----:B-1----:R-:W-:-:S03]  /*1bd40*/  IMAD.WIDE R4, R2, 0x4, R142 ;  /* 0x0000000402047825 */ /* 0x002fc600078e028e */
[----:B------:R-:W-:Y:S04]  /*1bd50*/  STL.64 [R1+0x1a20], R8 ;  /* 0x001a200801007387 */ /* 0x000fe80000100a00 */
[----:B------:R-:W5:Y:S04]  /*1bd60*/  LDL.LU.64 R142, [R1+0x2b0] ;  /* 0x0002b000018e7983 */ /* 0x000f680000300a00 */
[----:B------:R-:W5:Y:S01]  /*1bd70*/  LDL.LU.64 R146, [R1+0x2b8] ;  /* 0x0002b80001927983 */ /* 0x000f620000300a00 */
[----:B------:R-:W-:-:S03]  /*1bd80*/  IMAD.WIDE R250, R2, 0x4, R210 ;  /* 0x0000000402fa7825 */ /* 0x000fc600078e02d2 */
[----:B------:R-:W-:Y:S04]  /*1bd90*/  STL.64 [R1+0x28], R4 ;  /* 0x0000280401007387 */ /* 0x000fe80000100a00 */
[----:B------:R-:W-:Y:S04]  /*1bda0*/  STL.64 [R1+0x1b28], R4 ;  /* 0x001b280401007387 */ /* 0x000fe80000100a00 */
[----:B------:R-:W5:Y:S04]  /*1bdb0*/  LDL.LU.64 R210, [R1+0x2c0] ;  /* 0x0002c00001d27983 */ /* 0x000f680000300a00 */
[----:B------:R-:W5:Y:S04]  /*1bdc0*/  LDL.LU.64 R152, [R1+0x2c8] ;  /* 0x0002c80001987983 */ /* 0x000f680000300a00 */
[----:B------:R-:W-:Y:S04]  /*1bdd0*/  STL.64 [R1+0x30], R248 ;  /* 0x000030f801007387 */ /* 0x000fe80000100a00 */
[----:B------:R3:W-:Y:S04]  /*1bde0*/  STL.64 [R1+0x1a28], R248 ;  /* 0x001a28f801007387 */ /* 0x0007e80000100a00 */
[----:B------:R-:W-:Y:S04]  /*1bdf0*/  STL.64 [R1+0x20], R250 ;  /* 0x000020fa01007387 */ /* 0x000fe80000100a00 */
[----:B------:R1:W-:Y:S04]  /*1be00*/  STL.64 [R1+0x1a48], R250 ;  /* 0x001a48fa01007387 */ /* 0x0003e80000100a00 */
[----:B------:R-:W5:Y:S01]  /*1be10*/  LDL.LU.64 R138, [R1+0x2d0] ;  /* 0x0002d000018a7983 */ /* 0x000f620000300a00 */
[----:B------:R-:W-:-:S04]  /*1be20*/  IMAD.WIDE R6, R2, 0x4, R6 ;  /* 0x0000000402067825 */ /* 0x000fc800078e0206 */
[C---:B--2---:R-:W-:Y:S02]  /*1be30*/  IMAD.WIDE R246, R2.reuse, 0x4, R176 ;  /* 0x0000000402f67825 */ /* 0x044fe400078e02b0 */
[----:B------:R-:W2:Y:S04]  /*1be40*/  LDL.LU.64 R176, [R1+0x2d8] ;  /* 0x0002d80001b07983 */ /* 0x000ea80000300a00 */
[----:B------:R-:W-:Y:S01]  /*1be50*/  STL.64 [R1+0x18], R6 ;  /* 0x0000180601007387 */ /* 0x000fe20000100a00 */
[----:B---3--:R-:W-:-:S03]  /*1be60*/  IMAD.WIDE R248, R2, 0x4, R140 ;  /* 0x0000000402f87825 */ /* 0x008fc600078e028c */
[----:B------:R-:W-:Y:S04]  /*1be70*/  STL.64 [R1+0x1a30], R6 ;  /* 0x001a300601007387 */ /* 0x000fe80000100a00 */
[----:B------:R-:W3:Y:S04]  /*1be80*/  LDL.LU.64 R140, [R1+0x2e0] ;  /* 0x0002e000018c7983 */ /* 0x000ee80000300a00 */
[----:B------:R-:W-:Y:S04]  /*1be90*/  STL.64 [R1+0x8], R248 ;  /* 0x000008f801007387 */ /* 0x000fe80000100a00 */
[----:B------:R1:W-:Y:S01]  /*1bea0*/  STL.64 [R1+0x1b30], R248 ;  /* 0x001b30f801007387 */ /* 0x0003e20000100a00 */
[----:B----4-:R-:W-:-:S03]  /*1beb0*/  IMAD.WIDE R8, R2, 0x4, R148 ;  /* 0x0000000402087825 */ /* 0x010fc600078e0294 */
[----:B------:R-:W4:Y:S01]  /*1bec0*/  LDL.LU.64 R148, [R1+0x2e8] ;  /* 0x0002e80001947983 */ /* 0x000f220000300a00 */
[----:B-----5:R-:W-:-:S05]  /*1bed0*/  IMAD.WIDE R244, R2, 0x4, R244 ;  /* 0x0000000402f47825 */ /* 0x020fca00078e02f4 */
[----:B------:R-:W-:Y:S04]  /*1bee0*/  STL.64 [R1+0x1a50], R244 ;  /* 0x001a50f401007387 */ /* 0x000fe80000100a00 */
[----:B------:R-:W-:Y:S04]  /*1bef0*/  STL.64 [R1+0x10], R246 ;  /* 0x000010f601007387 */ /* 0x000fe80000100a00 */
[----:B------:R-:W-:Y:S01]  /*1bf00*/  STL.64 [R1+0x1a58], R246 ;  /* 0x001a58f601007387 */ /* 0x000fe20000100a00 */
[----:B------:R-:W-:-:S03]  /*1bf10*/  IMAD.WIDE R242, R2, 0x4, R144 ;  /* 0x0000000402f27825 */ /* 0x000fc600078e0290 */
[----:B------:R-:W5:Y:S04]  /*1bf20*/  LDL.LU.64 R144, [R1+0x2f0] ;  /* 0x0002f00001907983 */ /* 0x000f680000300a00 */
[----:B------:R-:W-:Y:S04]  /*1bf30*/  STL.64 [R1+0x1a60], R242 ;  /* 0x001a60f201007387 */ /* 0x000fe80000100a00 */
[----:B------:R-:W-:Y:S01]  /*1bf40*/  STL.64 [R1], R8 ;  /* 0x0000000801007387 */ /* 0x000fe20000100a00 */
[----:B------:R-:W-:-:S03]  /*1bf50*/  IMAD.WIDE R240, R2, 0x4, R142 ;  /* 0x0000000402f07825 */ /* 0x000fc600078e028e */
[----:B------:R-:W-:Y:S04]  /*1bf60*/  STL.64 [R1+0x1a68], R8 ;  /* 0x001a680801007387 */ /* 0x000fe80000100a00 */
[----:B------:R-:W5:Y:S01]  /*1bf70*/  LDL.LU.64 R142, [R1+0x2f8] ;  /* 0x0002f800018e7983 */ /* 0x000f620000300a00 */
[----:B------:R-:W-:-:S03]  /*1bf80*/  IMAD.WIDE R238, R2, 0x4, R146 ;  /* 0x0000000402ee7825 */ /* 0x000fc600078e0292 */
[----:B------:R-:W5:Y:S04]  /*1bf90*/  LDL.LU.64 R154, [R1+0x300] ;  /* 0x00030000019a7983 */ /* 0x000f680000300a00 */
[----:B------:R-:W-:Y:S01]  /*1bfa0*/  STL.64 [R1+0x1a70], R238 ;  /* 0x001a70ee01007387 */ /* 0x000fe20000100a00 */
[----:B------:R-:W-:-:S03]  /*1bfb0*/  IMAD.WIDE R236, R2, 0x4, R210 ;  /* 0x0000000402ec7825 */ /* 0x000fc600078e02d2 */
[----:B------:R-:W5:Y:S01]  /*1bfc0*/  LDL.LU.64 R210, [R1+0x308] ;  /* 0x0003080001d27983 */ /* 0x000f620000300a00 */
[----:B------:R-:W-:-:S03]  /*1bfd0*/  IMAD.WIDE R234, R2, 0x4, R152 ;  /* 0x0000000402ea7825 */ /* 0x000fc600078e0298 */
[----:B------:R-:W-:Y:S04]  /*1bfe0*/  STL.64 [R1+0x1a78], R236 ;  /* 0x001a78ec01007387 */ /* 0x000fe80000100a00 */
[----:B------:R-:W5:Y:S04]  /*1bff0*/  LDL.LU.64 R134, [R1+0x310] ;  /* 0x0003100001867983 */ /* 0x000f680000300a00 */
[----:B------:R-:W5:Y:S04]  /*1c000*/  LDL.LU.64 R160, [R1+0x318] ;  /* 0x0003180001a07983 */ /* 0x000f680000300a00 */
[----:B------:R-:W5:Y:S04]  /*1c010*/  LDL.LU.64 R136, [R1+0x320] ;  /* 0x0003200001887983 */ /* 0x000f680000300a00 */
[----:B------:R-:W-:Y:S04]  /*1c020*/  STL.64 [R1+0x1a80], R234 ;  /* 0x001a80ea01007387 */ /* 0x000fe80000100a00 */
[----:B------:R-:W5:Y:S04]  /*1c030*/  LDL.LU.64 R158, [R1+0x328] ;  /* 0x00032800019e7983 */ /* 0x000f680000300a00 */
[----:B------:R-:W5:Y:S04]  /*1c040*/  LDL.LU.64 R164, [R1+0x330] ;  /* 0x0003300001a47983 */ /* 0x000f680000300a00 */
[----:B------:R-:W5:Y:S01]  /*1c050*/  LDL.LU.64 R150, [R1+0x338] ;  /* 0x0003380001967983 */ /* 0x000f620000300a00 */
[----:B------:R-:W-:-:S03]  /*1c060*/  IMAD.WIDE R232, R2, 0x4, R138 ;  /* 0x0000000402e87825 */ /* 0x000fc600078e028a */
[----:B------:R-:W5:Y:S01]  /*1c070*/  LDL.LU.64 R172, [R1+0x340] ;  /* 0x0003400001ac7983 */ /* 0x000f620000300a00 */
[----:B--2---:R-:W-:-:S05]  /*1c080*/  IMAD.WIDE R230, R2, 0x4, R176 ;  /* 0x0000000402e67825 */ /* 0x004fca00078e02b0 */
[----:B------:R-:W-:Y:S04]  /*1c090*/  STL.64 [R1+0x1a88], R230 ;  /* 0x001a88e601007387 */ /* 0x000fe80000100a00 */
[----:B------:R-:W2:Y:S01]  /*1c0a0*/  LDL.LU.64 R146, [R1+0x348] ;  /* 0x0003480001927983 */ /* 0x000ea20000300a00 */
[----:B---3--:R-:W-:-:S03]  /*1c0b0*/  IMAD.WIDE R228, R2, 0x4, R140 ;  /* 0x0000000402e47825 */ /* 0x008fc600078e028c */
[----:B------:R-:W3:Y:S04]  /*1c0c0*/  LDL.LU.64 R152, [R1+0x350] ;  /* 0x0003500001987983 */ /* 0x000ee80000300a00 */
[----:B------:R-:W3:Y:S04]  /*1c0d0*/  LDL.LU.64 R138, [R1+0x358] ;  /* 0x00035800018a7983 */ /* 0x000ee80000300a00 */
[----:B------:R-:W-:Y:S04]  /*1c0e0*/  STL.64 [R1+0x1a90], R228 ;  /* 0x001a90e401007387 */ /* 0x000fe80000100a00 */
[----:B------:R-:W3:Y:S04]  /*1c0f0*/  LDL.LU.64 R176, [R1+0x360] ;  /* 0x0003600001b07983 */ /* 0x000ee80000300a00 */
[----:B------:R-:W3:Y:S01]  /*1c100*/  LDL.LU.64 R140, [R1+0x368] ;  /* 0x00036800018c7983 */ /* 0x000ee20000300a00 */
[----:B----4-:R-:W-:-:S05]  /*1c110*/  IMAD.WIDE R10, R2, 0x4, R148 ;  /* 0x00000004020a7825 */ /* 0x010fca00078e0294 */
[----:B------:R-:W-:Y:S04]  /*1c120*/  STL.64 [R1+0x1a98], R10 ;  /* 0x001a980a01007387 */ /* 0x000fe80000100a00 */
[----:B------:R-:W4:Y:S01]  /*1c130*/  LDL.LU.64 R148, [R1+0x370] ;  /* 0x0003700001947983 */ /* 0x000f220000300a00 */
[----:B-----5:R-:W-:-:S03]  /*1c140*/  IMAD.WIDE R12, R2, 0x4, R144 ;  /* 0x00000004020c7825 */ /* 0x020fc600078e0290 */
[----:B------:R-:W5:Y:S01]  /*1c150*/  LDL.LU.64 R144, [R1+0x378] ;  /* 0x0003780001907983 */ /* 0x000f620000300a00 */
[----:B------:R-:W-:-:S03]  /*1c160*/  IMAD.WIDE R14, R2, 0x4, R142 ;  /* 0x00000004020e7825 */ /* 0x000fc600078e028e */
[----:B------:R-:W5:Y:S01]  /*1c170*/  LDL.LU.64 R142, [R1+0x380] ;  /* 0x00038000018e7983 */ /* 0x000f620000300a00 */
[----:B------:R-:W-:-:S03]  /*1c180*/  IMAD.WIDE R16, R2, 0x4, R154 ;  /* 0x0000000402107825 */ /* 0x000fc600078e029a */
[----:B------:R-:W-:Y:S04]  /*1c190*/  STL.64 [R1+0x1aa0], R14 ;  /* 0x001aa00e01007387 */ /* 0x000fe80000100a00 */
[----:B------:R-:W-:Y:S01]  /*1c1a0*/  STL.64 [R1+0x1aa8], R16 ;  /* 0x001aa81001007387 */ /* 0x000fe20000100a00 */
[----:B------:R-:W-:-:S03]  /*1c1b0*/  IMAD.WIDE R18, R2, 0x4, R210 ;  /* 0x0000000402127825 */ /* 0x000fc600078e02d2 */
[----:B------:R-:W5:Y:S04]  /*1c1c0*/  LDL.LU.64 R210, [R1+0x388] ;  /* 0x0003880001d27983 */ /* 0x000f680000300a00 */
[----:B------:R-:W-:Y:S01]  /*1c1d0*/  STL.64 [R1+0x1ab0], R18 ;  /* 0x001ab01201007387 */ /* 0x000fe20000100a00 */
[----:B------:R-:W-:-:S04]  /*1c1e0*/  IMAD.WIDE R22, R2, 0x4, R160 ;  /* 0x0000000402167825 */ /* 0x000fc800078e02a0 */
[C---:B------:R-:W-:Y:S01]  /*1c1f0*/  IMAD.WIDE R24, R2.reuse, 0x4, R136 ;  /* 0x0000000402187825 */ /* 0x040fe200078e0288 */
[----:B------:R-:W-:Y:S03]  /*1c200*/  STL.64 [R1+0x1ab8], R22 ;  /* 0x001ab81601007387 */ /* 0x000fe60000100a00 */
[C---:B------:R-:W-:Y:S01]  /*1c210*/  IMAD.WIDE R26, R2.reuse, 0x4, R158 ;  /* 0x00000004021a7825 */ /* 0x040fe200078e029e */
[----:B------:R-:W-:Y:S03]  /*1c220*/  STL.64 [R1+0x1ac0], R24 ;  /* 0x001ac01801007387 */ /* 0x000fe60000100a00 */
[C---:B------:R-:W-:Y:S01]  /*1c230*/  IMAD.WIDE R30, R2.reuse, 0x4, R150 ;  /* 0x00000004021e7825 */ /* 0x040fe200078e0296 */
[----:B------:R-:W-:Y:S03]  /*1c240*/  STL.64 [R1+0x1ac8], R26 ;  /* 0x001ac81a01007387 */ /* 0x000fe60000100a00 */
[C---:B------:R-:W-:Y:S01]  /*1c250*/  IMAD.WIDE R32, R2.reuse, 0x4, R172 ;  /* 0x0000000402207825 */ /* 0x040fe200078e02ac */
[----:B------:R-:W-:Y:S04]  /*1c260*/  STL.64 [R1+0x1ad0], R30 ;  /* 0x001ad01e01007387 */ /* 0x000fe80000100a00 */
[----:B------:R-:W-:Y:S01]  /*1c270*/  STL.64 [R1+0x1ad8], R32 ;  /* 0x001ad82001007387 */ /* 0x000fe20000100a00 */
[----:B------:R-:W-:-:S04]  /*1c280*/  IMAD.WIDE R20, R2, 0x4, R134 ;  /* 0x0000000402147825 */ /* 0x000fc800078e0286 */
[----:B------:R-:W-:-:S04]  /*1c290*/  IMAD.WIDE R28, R2, 0x4, R164 ;  /* 0x00000004021c7825 */ /* 0x000fc800078e02a4 */
[----:B--2---:R-:W-:-:S04]  /*1c2a0*/  IMAD.WIDE R34, R2, 0x4, R146 ;  /* 0x0000000402227825 */ /* 0x004fc800078e0292 */
[C---:B---3--:R-:W-:Y:S01]  /*1c2b0*/  IMAD.WIDE R38, R2.reuse, 0x4, R138 ;  /* 0x0000000402267825 */ /* 0x048fe200078e028a */
[----:B------:R-:W-:Y:S03]  /*1c2c0*/  STL.64 [R1+0x1ae0], R34 ;  /* 0x001ae02201007387 */ /* 0x000fe60000100a00 */
[C---:B------:R-:W-:Y:S01]  /*1c2d0*/  IMAD.WIDE R40, R2.reuse, 0x4, R176 ;  /* 0x0000000402287825 */ /* 0x040fe200078e02b0 */
[----:B------:R-:W-:Y:S03]  /*1c2e0*/  STL.64 [R1+0x1ae8], R38 ;  /* 0x001ae82601007387 */ /* 0x000fe60000100a00 */
[C---:B------:R-:W-:Y:S01]  /*1c2f0*/  IMAD.WIDE R42, R2.reuse, 0x4, R140 ;  /* 0x00000004022a7825 */ /* 0x040fe200078e028c */
[----:B------:R-:W-:Y:S04]  /*1c300*/  STL.64 [R1+0x1af0], R40 ;  /* 0x001af02801007387 */ /* 0x000fe80000100a00 */
[----:B------:R-:W-:Y:S01]  /*1c310*/  STL.64 [R1+0x1af8], R42 ;  /* 0x001af82a01007387 */ /* 0x000fe20000100a00 */
[----:B------:R-:W-:-:S04]  /*1c320*/  IMAD.WIDE R36, R2, 0x4, R152 ;  /* 0x0000000402247825 */ /* 0x000fc800078e0298 */
[----:B----4-:R-:W-:-:S04]  /*1c330*/  IMAD.WIDE R44, R2, 0x4, R148 ;  /* 0x00000004022c7825 */ /* 0x010fc800078e0294 */
[----:B-----5:R-:W-:-:S05]  /*1c340*/  IMAD.WIDE R46, R2, 0x4, R144 ;  /* 0x00000004022e7825 */ /* 0x020fca00078e0290 */
[----:B------:R-:W-:Y:S04]  /*1c350*/  STL.64 [R1+0x1b00], R46 ;  /* 0x001b002e01007387 */ /* 0x000fe80000100a00 */
[----:B------:R-:W2:Y:S04]  /*1c360*/  LDL.LU.64 R190, [R1+0x390] ;  /* 0x0003900001be7983 */ /* 0x000ea80000300a00 */
[----:B------:R-:W3:Y:S01]  /*1c370*/  LDL.LU.64 R174, [R1+0x398] ;  /* 0x0003980001ae7983 */ /* 0x000ee20000300a00 */
[----:B------:R-:W-:-:S03]  /*1c380*/  IMAD.WIDE R48, R2, 0x4, R142 ;  /* 0x0000000402307825 */ /* 0x000fc600078e028e */
[----:B------:R-:W4:Y:S04]  /*1c390*/  LDL.LU.64 R184, [R1+0x3a0] ;  /* 0x0003a00001b87983 */ /* 0x000f280000300a00 */
[----:B------:R-:W-:Y:S04]  /*1c3a0*/  STL.64 [R1+0x1b08], R48 ;  /* 0x001b083001007387 */ /* 0x000fe80000100a00 */
        /* <DEDUP_REMOVED lines=18> */
[----:B------:R-:W-:-:S03]  /*1c4d0*/  IMAD.WIDE R50, R2, 0x4, R210 ;  /* 0x0000000402327825 */ /* 0x000fc600078e02d2 */
[----:B------:R-:W5:Y:S04]  /*1c4e0*/  LDL.LU.64 R138, [R1+0x440] ;  /* 0x00044000018a7983 */ /* 0x000f680000300a00 */
[----:B------:R-:W5:Y:S04]  /*1c4f0*/  LDL.LU.64 R176, [R1+0x448] ;  /* 0x0004480001b07983 */ /* 0x000f680000300a00 */
[----:B------:R-:W5:Y:S04]  /*1c500*/  LDL.LU.64 R140, [R1+0x450] ;  /* 0x00045000018c7983 */ /* 0x000f680000300a00 */
[----:B------:R-:W5:Y:S04]  /*1c510*/  LDL.LU.64 R148, [R1+0x458] ;  /* 0x0004580001947983 */ /* 0x000f680000300a00 */
[----:B------:R-:W2:Y:S04]  /*1c520*/  LDL.LU.64 R210, [R1+0x460] ;  /* 0x0004600001d27983 */ /* 0x000ea80000300a00 */
[----:B------:R-:W5:Y:S04]  /*1c530*/  LDL.LU.64 R144, [R1+0x468] ;  /* 0x0004680001907983 */ /* 0x000f680000300a00 */
[----:B------:R-:W5:Y:S04]  /*1c540*/  LDL.LU.64 R142, [R1+0x470] ;  /* 0x00047000018e7983 */ /* 0x000f680000300a00 */
[----:B------:R-:W-:Y:S01]  /*1c550*/  STL.64 [R1+0x1b10], R50 ;  /* 0x001b103201007387 */ /* 0x000fe20000100a00 */
[----:B---3--:R-:W-:-:S04]  /*1c560*/  IMAD.WIDE R54, R2, 0x4, R174 ;  /* 0x0000000402367825 */ /* 0x008fc800078e02ae */
[C---:B----4-:R-:W-:Y:S01]  /*1c570*/  IMAD.WIDE R56, R2.reuse, 0x4, R184 ;  /* 0x0000000402387825 */ /* 0x050fe200078e02b8 */
[----:B------:R-:W-:Y:S04]  /*1c580*/  STL.64 [R1+0x1b18], R54 ;  /* 0x001b183601007387 */ /* 0x000fe80000100a00 */
[----:B------:R3:W-:Y:S01]  /*1c590*/  STL.64 [R1+0x1b20], R56 ;  /* 0x001b203801007387 */ /* 0x0007e20000100a00 */
[----:B--2---:R-:W-:-:S03]  /*1c5a0*/  IMAD.WIDE R102, R2, 0x4, R210 ;  /* 0x0000000402667825 */ /* 0x004fc600078e02d2 */
[----:B------:R-:W2:Y:S01]  /*1c5b0*/  LDL.LU.64 R210, [R1+0x478] ;  /* 0x0004780001d27983 */ /* 0x000ea20000300a00 */
[----:B------:R-:W-:-:S03]  /*1c5c0*/  IMAD.WIDE R52, R2, 0x4, R190 ;  /* 0x0000000402347825 */ /* 0x000fc600078e02be */
[----:B------:R-:W4:Y:S04]  /*1c5d0*/  LDL.LU.64 R212, [R1+0x480] ;  /* 0x0004800001d47983 */ /* 0x000f280000300a00 */
[----:B------:R-:W3:Y:S01]  /*1c5e0*/  LDL.LU.64 R180, [R1+0x488] ;  /* 0x0004880001b47983 */ /* 0x000ee20000300a00 */
[----:B-----5:R-:W-:-:S03]  /*1c5f0*/  IMAD.WIDE R58, R2, 0x4, R168 ;  /* 0x00000004023a7825 */ /* 0x020fc600078e02a8 */
[----:B------:R-:W5:Y:S01]  /*1c600*/  LDL.LU.64 R190, [R1+0x490] ;  /* 0x0004900001be7983 */ /* 0x000f620000300a00 */
[----:B------:R-:W-:-:S03]  /*1c610*/  IMAD.WIDE R60, R2, 0x4, R130 ;  /* 0x00000004023c7825 */ /* 0x000fc600078e0282 */
[----:B------:R-:W4:Y:S01]  /*1c620*/  LDL.LU.64 R174, [R1+0x498] ;  /* 0x0004980001ae7983 */ /* 0x000f220000300a00 */
[----:B------:R-:W-:-:S03]  /*1c630*/  IMAD.WIDE R62, R2, 0x4, R192 ;  /* 0x00000004023e7825 */ /* 0x000fc600078e02c0 */
[----:B------:R-:W5:Y:S01]  /*1c640*/  LDL.LU.64 R184, [R1+0x4a0] ;  /* 0x0004a00001b87983 */ /* 0x000f620000300a00 */
        /* <DEDUP_REMOVED lines=41> */
[----:B------:R-:W5:Y:S04]  /*1c8e0*/  LDL.LU.64 R160, [R1+0x548] ;  /* 0x0005480001a07983 */ /* 0x000f680000300a00 */
[----:B------:R-:W5:Y:S04]  /*1c8f0*/  LDL.LU.64 R164, [R1+0x550] ;  /* 0x0005500001a47983 */ /* 0x000f680000300a00 */
[----:B------:R-:W5:Y:S04]  /*1c900*/  LDL.LU.64 R172, [R1+0x558] ;  /* 0x0005580001ac7983 */ /* 0x000f680000300a00 */
[----:B------:R-:W5:Y:S01]  /*1c910*/  LDL.LU.64 R176, [R1+0x560] ;  /* 0x0005600001b07983 */ /* 0x000f620000300a00 */
[----:B--2---:R-:W-:-:S03]  /*1c920*/  IMAD.WIDE R108, R2, 0x4, R210 ;  /* 0x00000004026c7825 */ /* 0x004fc600078e02d2 */
[----:B------:R-:W2:Y:S01]  /*1c930*/  LDL.LU.64 R210, [R1+0x568] ;  /* 0x0005680001d27983 */ /* 0x000ea20000300a00 */
[----:B---3--:R-:W-:-:S04]  /*1c940*/  IMAD.WIDE R112, R2, 0x4, R180 ;  /* 0x0000000402707825 */ /* 0x008fc800078e02b4 */
[----:B----4-:R-:W-:-:S04]  /*1c950*/  IMAD.WIDE R116, R2, 0x4, R174 ;  /* 0x0000000402747825 */ /* 0x010fc800078e02ae */
[----:B-----5:R-:W-:-:S04]  /*1c960*/  IMAD.WIDE R118, R2, 0x4, R184 ;  /* 0x0000000402767825 */ /* 0x020fc800078e02b8 */
[----:B------:R-:W-:-:S04]  /*1c970*/  IMAD.WIDE R122, R2, 0x4, R130 ;  /* 0x00000004027a7825 */ /* 0x000fc800078e0282 */
[----:B------:R-:W-:-:S04]  /*1c980*/  IMAD.WIDE R114, R2, 0x4, R190 ;  /* 0x0000000402727825 */ /* 0x000fc800078e02be */
[----:B------:R-:W-:-:S04]  /*1c990*/  IMAD.WIDE R130, R2, 0x4, R166 ;  /* 0x0000000402827825 */ /* 0x000fc800078e02a6 */
[C---:B------:R-:W-:Y:S02]  /*1c9a0*/  IMAD.WIDE R132, R2.reuse, 0x4, R170 ;  /* 0x0000000402847825 */ /* 0x040fe400078e02aa */
[----:B------:R-:W3:Y:S02]  /*1c9b0*/  LDL.LU.64 R170, [R1+0x570] ;  /* 0x0005700001aa7983 */ /* 0x000ee40000300a00 */
[----:B------:R-:W-:-:S04]  /*1c9c0*/  IMAD.WIDE R124, R2, 0x4, R192 ;  /* 0x00000004027c7825 */ /* 0x000fc800078e02c0 */
[----:B------:R-:W-:-:S04]  /*1c9d0*/  IMAD.WIDE R126, R2, 0x4, R156 ;  /* 0x00000004027e7825 */ /* 0x000fc800078e029c */
[----:B------:R-:W-:-:S04]  /*1c9e0*/  IMAD.WIDE R120, R2, 0x4, R168 ;  /* 0x0000000402787825 */ /* 0x000fc800078e02a8 */
[----:B------:R-:W-:-:S04]  /*1c9f0*/  IMAD.WIDE R110, R2, 0x4, R212 ;  /* 0x00000004026e7825 */ /* 0x000fc800078e02d4 */
[----:B------:R-:W-:-:S04]  /*1ca00*/  IMAD.WIDE R128, R2, 0x4, R220 ;  /* 0x0000000402807825 */ /* 0x000fc800078e02dc */
[----:B------:R-:W-:-:S04]  /*1ca10*/  IMAD.WIDE R162, R2, 0x4, R164 ;  /* 0x0000000402a27825 */ /* 0x000fc800078e02a4 */
[C---:B------:R-:W-:Y:S02]  /*1ca20*/  IMAD.WIDE R164, R2.reuse, 0x4, R172 ;  /* 0x0000000402a47825 */ /* 0x040fe400078e02ac */
[----:B------:R-:W4:Y:S02]  /*1ca30*/  LDL.LU.64 R172, [R1+0x578] ;  /* 0x0005780001ac7983 */ /* 0x000f240000300a00 */
[C---:B------:R-:W-:Y:S02]  /*1ca40*/  IMAD.WIDE R166, R2.reuse, 0x4, R176 ;  /* 0x0000000402a67825 */ /* 0x040fe400078e02b0 */
[----:B------:R-:W5:Y:S04]  /*1ca50*/  LDL.LU.64 R174, [R1+0x580] ;  /* 0x0005800001ae7983 */ /* 0x000f680000300a00 */
[----:B------:R-:W3:Y:S04]  /*1ca60*/  LDL.LU.64 R176, [R1+0x588] ;  /* 0x0005880001b07983 */ /* 0x000ee80000300a00 */
[----:B------:R-:W3:Y:S04]  /*1ca70*/  LDL.LU.64 R178, [R1+0x590] ;  /* 0x0005900001b27983 */ /* 0x000ee80000300a00 */
[----:B------:R-:W5:Y:S04]  /*1ca80*/  LDL.LU.64 R180, [R1+0x598] ;  /* 0x0005980001b47983 */ /* 0x000f680000300a00 */
[----:B------:R-:W3:Y:S04]  /*1ca90*/  LDL.LU.64 R182, [R1+0x5a0] ;  /* 0x0005a00001b67983 */ /* 0x000ee80000300a00 */
[----:B------:R-:W3:Y:S04]  /*1caa0*/  LDL.LU.64 R184, [R1+0x5a8] ;  /* 0x0005a80001b87983 */ /* 0x000ee80000300a00 */
[----:B------:R-:W3:Y:S04]  /*1cab0*/  LDL.LU.64 R186, [R1+0x5b0] ;  /* 0x0005b00001ba7983 */ /* 0x000ee80000300a00 */
[----:B------:R-:W3:Y:S04]  /*1cac0*/  LDL.LU.64 R188, [R1+0x5b8] ;  /* 0x0005b80001bc7983 */ /* 0x000ee80000300a00 */
[----:B------:R-:W3:Y:S04]  /*1cad0*/  LDL.LU.64 R190, [R1+0x5c0] ;  /* 0x0005c00001be7983 */ /* 0x000ee80000300a00 */
[----:B------:R-:W3:Y:S04]  /*1cae0*/  LDL.LU.64 R192, [R1+0x5c8] ;  /* 0x0005c80001c07983 */ /* 0x000ee80000300a00 */
[----:B------:R-:W3:Y:S04]  /*1caf0*/  LDL.LU.64 R194, [R1+0x5d0] ;  /* 0x0005d00001c27983 */ /* 0x000ee80000300a00 */
[----:B------:R-:W3:Y:S01]  /*1cb00*/  LDL.LU.64 R196, [R1+0x5d8] ;  /* 0x0005d80001c47983 */ /* 0x000ee20000300a00 */
[----:B------:R-:W-:-:S03]  /*1cb10*/  IMAD.WIDE R156, R2, 0x4, R206 ;  /* 0x00000004029c7825 */ /* 0x000fc600078e02ce */
[----:B------:R-:W3:Y:S04]  /*1cb20*/  LDL.LU.64 R198, [R1+0x5e0] ;  /* 0x0005e00001c67983 */ /* 0x000ee80000300a00 */
[----:B------:R-:W3:Y:S04]  /*1cb30*/  LDL.LU.64 R200, [R1+0x5e8] ;  /* 0x0005e80001c87983 */ /* 0x000ee80000300a00 */
[----:B------:R-:W3:Y:S04]  /*1cb40*/  LDL.LU.64 R202, [R1+0x5f0] ;  /* 0x0005f00001ca7983 */ /* 0x000ee80000300a00 */
[----:B------:R-:W3:Y:S04]  /*1cb50*/  LDL.LU.64 R204, [R1+0x5f8] ;  /* 0x0005f80001cc7983 */ /* 0x000ee80000300a00 */
[----:B------:R-:W3:Y:S04]  /*1cb60*/  LDL.LU.64 R206, [R1+0x600] ;  /* 0x0006000001ce7983 */ /* 0x000ee80000300a00 */
[----:B------:R-:W3:Y:S01]  /*1cb70*/  LDL.LU.64 R208, [R1+0x608] ;  /* 0x0006080001d07983 */ /* 0x000ee20000300a00 */
[----:B--2---:R-:W-:-:S03]  /*1cb80*/  IMAD.WIDE R168, R2, 0x4, R210 ;  /* 0x0000000402a87825 */ /* 0x004fc600078e02d2 */
[----:B------:R-:W2:Y:S04]  /*1cb90*/  LDL.LU.64 R210, [R1+0x610] ;  /* 0x0006100001d27983 */ /* 0x000ea80000300a00 */
        /* <DEDUP_REMOVED lines=8> */
[----:B-1----:R-:W4:Y:S04]  /*1cc20*/  LDL.64 R250, [R1+0x8d8] ;  /* 0x0008d80001fa7983 */ /* 0x002f280000100a00 */
[----:B------:R-:W5:Y:S04]  /*1cc30*/  LDL.64 R4, [R1+0x8d0] ;  /* 0x0008d00001047983 */ /* 0x000f680000100a00 */
[----:B------:R-:W3:Y:S04]  /*1cc40*/  LDL.64 R248, [R1+0x8c0] ;  /* 0x0008c00001f87983 */ /* 0x000ee80000100a00 */
[----:B------:R-:W2:Y:S04]  /*1cc50*/  LDL.64 R56, [R1+0x860] ;  /* 0x0008600001387983 */ /* 0x000ea80000100a00 */
        /* <DEDUP_REMOVED lines=27> */
[----:B----4-:R-:W-:Y:S04]  /*1ce10*/  LDGSTS.E [R0+0x20000], desc[UR4][R250.64], P0 ;  /* 0x20000000fa007fae */ /* 0x010fe80008121844 */
[----:B-----5:R-:W-:Y:S04]  /*1ce20*/  LDGSTS.E [R0+0x20400], desc[UR4][R4.64], P0 ;  /* 0x2040000004007fae */ /* 0x020fe80008121844 */
[----:B---3--:R-:W-:Y:S04]  /*1ce30*/  LDGSTS.E [R0+0x20800], desc[UR4][R248.64], P0 ;  /* 0x20800000f8007fae */ /* 0x008fe80008121844 */
[----:B------:R-:W3:Y:S04]  /*1ce40*/  LDL.64 R250, [R1+0x48] ;  /* 0x0000480001fa7983 */ /* 0x000ee80000100a00 */
[----:B------:R-:W4:Y:S04]  /*1ce50*/  LDL.64 R4, [R1+0x898] ;  /* 0x0008980001047983 */ /* 0x000f280000100a00 */
[----:B------:R-:W5:Y:S04]  /*1ce60*/  LDL.LU.64 R248, [R1+0x1b30] ;  /* 0x001b300001f87983 */ /* 0x000f680000300a00 */
[----:B----4-:R-:W-:Y:S04]  /*1ce70*/  LDGSTS.E [R0+0x20c00], desc[UR4][R4.64], P0 ;  /* 0x20c0000004007fae */ /* 0x010fe80008121844 */
[----:B--2---:R-:W-:Y:S04]  /*1ce80*/  LDGSTS.E [R0+0x21000], desc[UR4][R56.64], P0 ;  /* 0x2100000038007fae */ /* 0x004fe80008121844 */
[----:B------:R-:W-:Y:S04]  /*1ce90*/  LDGSTS.E [R0+0x21400], desc[UR4][R54.64], P0 ;  /* 0x2140000036007fae */ /* 0x000fe80008121844 */
[----:B------:R-:W2:Y:S04]  /*1cea0*/  LDL.LU.64 R4, [R1+0x1b28] ;  /* 0x001b280001047983 */ /* 0x000ea80000300a00 */
        /* <DEDUP_REMOVED lines=26> */
[----:B---3--:R-:W-:Y:S04]  /*1d050*/  LDGSTS.E [R0+0x30000], desc[UR4][R250.64], P0 ;  /* 0x30000000fa007fae */ /* 0x008fe80008121844 */
[----:B------:R-:W3:Y:S04]  /*1d060*/  LDL.64 R56, [R1+0x9b0] ;  /* 0x0009b00001387983 */ /* 0x000ee80000100a00 */
[----:B------:R-:W4:Y:S04]  /*1d070*/  LDL.64 R54, [R1+0x9a8] ;  /* 0x0009a80001367983 */ /* 0x000f280000100a00 */
[----:B------:R-:W4:Y:S04]  /*1d080*/  LDL.64 R50, [R1+0x8b0] ;  /* 0x0008b00001327983 */ /* 0x000f280000100a00 */
[----:B------:R-:W4:Y:S04]  /*1d090*/  LDL.64 R48, [R1+0x890] ;  /* 0x0008900001307983 */ /* 0x000f280000100a00 */
[----:B------:R-:W4:Y:S04]  /*1d0a0*/  LDL.64 R46, [R1+0x880] ;  /* 0x00088000012e7983 */ /* 0x000f280000100a00 */
[----:B------:R-:W4:Y:S04]  /*1d0b0*/  LDL.64 R42, [R1+0x870] ;  /* 0x00087000012a7983 */ /* 0x000f280000100a00 */
[----:B------:R-:W4:Y:S04]  /*1d0c0*/  LDL.64 R40, [R1+0x848] ;  /* 0x0008480001287983 */ /* 0x000f280000100a00 */
[----:B------:R-:W4:Y:S01]  /*1d0d0*/  LDL.64 R38, [R1+0x800] ;  /* 0x0008000001267983 */ /* 0x000f220000100a00 */
[----:B------:R-:W-:-:S03]  /*1d0e0*/  IMAD.WIDE R140, R2, 0x4, R140 ;  /* 0x00000004028c7825 */ /* 0x000fc600078e028c */
[----:B------:R-:W4:Y:S01]  /*1d0f0*/  LDL.64 R34, [R1+0x7c0] ;  /* 0x0007c00001227983 */ /* 0x000f220000100a00 */
[----:B------:R-:W-:-:S03]  /*1d100*/  IMAD.WIDE R148, R2, 0x4, R148 ;  /* 0x0000000402947825 */ /* 0x000fc600078e0294 */
[----:B------:R-:W4:Y:S04]  /*1d110*/  LDL.64 R32, [R1+0x788] ;  /* 0x0007880001207983 */ /* 0x000f280000100a00 */
[----:B------:R-:W4:Y:S04]  /*1d120*/  LDL.64 R30, [R1+0x758] ;  /* 0x00075800011e7983 */ /* 0x000f280000100a00 */
[----:B------:R-:W4:Y:S01]  /*1d130*/  LDL.64 R26, [R1+0x738] ;  /* 0x00073800011a7983 */ /* 0x000f220000100a00 */
[----:B------:R-:W-:-:S03]  /*1d140*/  IMAD.WIDE R172, R2, 0x4, R172 ;  /* 0x0000000402ac7825 */ /* 0x000fc600078e02ac */
        /* <DEDUP_REMOVED lines=23> */
[----:B--2---:R-:W-:Y:S04]  /*1d2c0*/  LDGSTS.E [R0+0x30400], desc[UR4][R4.64], P0 ;  /* 0x3040000004007fae */ /* 0x004fe80008121844 */
[----:B-----5:R-:W-:Y:S04]  /*1d2d0*/  LDGSTS.E [R0+0x30800], desc[UR4][R248.64], P0 ;  /* 0x30800000f8007fae */ /* 0x020fe80008121844 */
        /* <DEDUP_REMOVED lines=30> */
[----:B------:R-:W5:Y:S04]  /*1d4c0*/  LDL.64 R248, [R1+0x60] ;  /* 0x0000600001f87983 */ /* 0x000f680000100a00 */
[----:B--2---:R-:W-:Y:S04]  /*1d4d0*/  LDGSTS.E [R3+0x20100], desc[UR4][R4.64], P0 ;  /* 0x2010000004037fae */ /* 0x004fe80008121844 */
[----:B---3--:R-:W-:Y:S04]  /*1d4e0*/  LDGSTS.E [R3+0x20500], desc[UR4][R56.64], P0 ;  /* 0x2050000038037fae */ /* 0x008fe80008121844 */
[----:B----4-:R-:W-:Y:S04]  /*1d4f0*/  LDGSTS.E [R3+0x20900], desc[UR4][R54.64], P0 ;  /* 0x2090000036037fae */ /* 0x010fe80008121844 */
[----:B------:R-:W2:Y:S04]  /*1d500*/  LDL.64 R4, [R1+0xa0] ;  /* 0x0000a00001047983 */ /* 0x000ea80000100a00 */
[----:B------:R-:W3:Y:S04]  /*1d510*/  LDL.LU.64 R56, [R1+0x1b20] ;  /* 0x001b200001387983 */ /* 0x000ee80000300a00 */
[----:B------:R-:W4:Y:S04]  /*1d520*/  LDL.LU.64 R54, [R1+0x1b18] ;  /* 0x001b180001367983 */ /* 0x000f280000300a00 */
[----:B------:R-:W-:Y:S04]  /*1d530*/  LDGSTS.E [R3+0x20d00], desc[UR4][R50.64], P0 ;  /* 0x20d0000032037fae */ /* 0x000fe80008121844 */
[----:B------:R-:W-:Y:S04]  /*1d540*/  LDGSTS.E [R3+0x21100], desc[UR4][R48.64], P0 ;  /* 0x2110000030037fae */ /* 0x000fe80008121844 */
[----:B------:R-:W-:Y:S04]  /*1d550*/  LDGSTS.E [R3+0x21500], desc[UR4][R46.64], P0 ;  /* 0x215000002e037fae */ /* 0x000fe80008121844 */
[----:B------:R-:W3:Y:S04]  /*1d560*/  LDL.LU.64 R50, [R1+0x1b10] ;  /* 0x001b100001327983 */ /* 0x000ee80000300a00 */
        /* <DEDUP_REMOVED lines=42> */
[----:B------:R-:W4:Y:S04]  /*1d810*/  LDL.LU.64 R242, [R1+0x1a60] ;  /* 0x001a600001f27983 */ /* 0x000f280000300a00 */
[----:B------:R-:W4:Y:S04]  /*1d820*/  LDL.LU.64 R246, [R1+0x1a58] ;  /* 0x001a580001f67983 */ /* 0x000f280000300a00 */
[----:B------:R-:W-:Y:S04]  /*1d830*/  LDGSTS.E [R3+0x26d00], desc[UR4][R244.64], P0 ;  /* 0x26d00000f4037fae */ /* 0x000fe80008121844 */
[----:B------:R-:W-:Y:S04]  /*1d840*/  LDGSTS.E [R3+0x27100], desc[UR4][R250.64], P0 ;  /* 0x27100000fa037fae */ /* 0x000fe80008121844 */
[----:B------:R-:W4:Y:S04]  /*1d850*/  LDL.LU.64 R244, [R1+0x1a50] ;  /* 0x001a500001f47983 */ /* 0x000f280000300a00 */
[----:B------:R-:W3:Y:S04]  /*1d860*/  LDL.LU.64 R250, [R1+0x1a48] ;  /* 0x001a480001fa7983 */ /* 0x000ee80000300a00 */
[----:B--2---:R-:W-:Y:S04]  /*1d870*/  LDGSTS.E [R3+0x27500], desc[UR4][R4.64], P0 ;  /* 0x2750000004037fae */ /* 0x004fe80008121844 */
[----:B------:R-:W-:Y:S04]  /*1d880*/  LDGSTS.E [R3+0x27900], desc[UR4][R6.64], P0 ;  /* 0x2790000006037fae */ /* 0x000fe80008121844 */
[----:B-----5:R-:W-:Y:S04]  /*1d890*/  LDGSTS.E [R3+0x27d00], desc[UR4][R248.64], P0 ;  /* 0x27d00000f8037fae */ /* 0x020fe80008121844 */
[----:B------:R-:W2:Y:S01]  /*1d8a0*/  LDL.LU.64 R4, [R1+0x1a40] ;  /* 0x001a400001047983 */ /* 0x000ea20000300a00 */
[----:B------:R-:W-:-:S04]  /*1d8b0*/  IMAD.WIDE R134, R2, 0x4, R134 ;  /* 0x0000000402867825 */ /* 0x000fc800078e0286 */
[----:B------:R-:W-:-:S04]  /*1d8c0*/  IMAD.WIDE R142, R2, 0x4, R142 ;  /* 0x00000004028e7825 */ /* 0x000fc800078e028e */
[----:B------:R-:W-:-:S04]  /*1d8d0*/  IMAD.WIDE R150, R2, 0x4, R150 ;  /* 0x0000000402967825 */ /* 0x000fc800078e0296 */
[----:B------:R-:W-:-:S04]  /*1d8e0*/  IMAD.WIDE R158, R2, 0x4, R158 ;  /* 0x00000004029e7825 */ /* 0x000fc800078e029e */
[----:B------:R-:W-:-:S04]  /*1d8f0*/  IMAD.WIDE R174, R2, 0x4, R174 ;  /* 0x0000000402ae7825 */ /* 0x000fc800078e02ae */
[----:B------:R-:W-:-:S04]  /*1d900*/  IMAD.WIDE R182, R2, 0x4, R182 ;  /* 0x0000000402b67825 */ /* 0x000fc800078e02b6 */
[----:B------:R-:W-:-:S04]  /*1d910*/  IMAD.WIDE R190, R2, 0x4, R190 ;  /* 0x0000000402be7825 */ /* 0x000fc800078e02be */
[----:B------:R-:W-:-:S04]  /*1d920*/  IMAD.WIDE R198, R2, 0x4, R198 ;  /* 0x0000000402c67825 */ /* 0x000fc800078e02c6 */
[C---:B------:R-:W-:Y:S01]  /*1d930*/  IMAD.WIDE R206, R2.reuse, 0x4, R206 ;  /* 0x0000000402ce7825 */ /* 0x040fe200078e02ce */
[----:B--2---:R-:W-:Y:S04]  /*1d940*/  LDGSTS.E [R3+0x30100], desc[UR4][R4.64], P0 ;  /* 0x3010000004037fae */ /* 0x004fe80008121844 */
[----:B---3--:R-:W-:Y:S04]  /*1d950*/  LDGSTS.E [R3+0x30500], desc[UR4][R250.64], P0 ;  /* 0x30500000fa037fae */ /* 0x008fe80008121844 */
[----:B------:R-:W-:Y:S04]  /*1d960*/  LDGSTS.E [R3+0x30900], desc[UR4][R8.64], P0 ;  /* 0x3090000008037fae */ /* 0x000fe80008121844 */
[----:B------:R-:W2:Y:S04]  /*1d970*/  LDL.LU.64 R4, [R1+0x1a38] ;  /* 0x001a380001047983 */ /* 0x000ea80000300a00 */
[----:B------:R-:W2:Y:S04]  /*1d980*/  LDL.64 R250, [R1+0xa78] ;  /* 0x000a780001fa7983 */ /* 0x000ea80000100a00 */
[----:B----4-:R-:W-:Y:S04]  /*1d990*/  STL.64 [R1+0x1910], R238 ;  /* 0x001910ee01007387 */ /* 0x010fe80000100a00 */
[----:B------:R-:W-:Y:S04]  /*1d9a0*/  STL.64 [R1+0x1918], R230 ;  /* 0x001918e601007387 */ /* 0x000fe80000100a00 */
        /* <DEDUP_REMOVED lines=24> */
[----:B------:R1:W-:Y:S04]  /*1db30*/  STL.64 [R1+0x19e0], R206 ;  /* 0x0019e0ce01007387 */ /* 0x0003e80000100a00 */
[----:B------:R-:W3:Y:S04]  /*1db40*/  LDL.64 R6, [R1+0xa68] ;  /* 0x000a680001067983 */ /* 0x000ee80000100a00 */
[----:B------:R-:W4:Y:S04]  /*1db50*/  LDL.64 R248, [R1+0xa58] ;  /* 0x000a580001f87983 */ /* 0x000f280000100a00 */
        /* <DEDUP_REMOVED lines=19> */
[----:B------:R-:W-:Y:S01]  /*1dc90*/  LDGSTS.E [R3+0x35500], desc[UR4][R142.64], P0 ;  /* 0x355000008e037fae */ /* 0x000fe20008121844 */
[----:B------:R-:W-:-:S03]  /*1dca0*/  IMAD.WIDE R214, R2, 0x4, R214 ;  /* 0x0000000402d67825 */ /* 0x000fc600078e02d6 */
[----:B------:R-:W-:Y:S01]  /*1dcb0*/  LDGSTS.E [R3+0x35900], desc[UR4][R150.64], P0 ;  /* 0x3590000096037fae */ /* 0x000fe20008121844 */
[----:B------:R-:W-:-:S03]  /*1dcc0*/  IMAD.WIDE R222, R2, 0x4, R222 ;  /* 0x0000000402de7825 */ /* 0x000fc600078e02de */
        /* <DEDUP_REMOVED lines=9> */
[----:B-1----:R-:W5:Y:S04]  /*1dd60*/  LDL.64 R206, [R1+0x9f8] ;  /* 0x0009f80001ce7983 */ /* 0x002f680000100a00 */
        /* <DEDUP_REMOVED lines=28> */
[----:B---3--:R-:W-:Y:S04]  /*1df30*/  LDGSTS.E [R4+0x20600], desc[UR4][R6.64], P0 ;  /* 0x2060000006047fae */ /* 0x008fe80008121844 */
[----:B----4-:R-:W-:Y:S04]  /*1df40*/  LDGSTS.E [R4+0x20a00], desc[UR4][R248.64], P0 ;  /* 0x20a00000f8047fae */ /* 0x010fe80008121844 */
[----:B-----5:R-:W-:Y:S04]  /*1df50*/  LDGSTS.E [R4+0x20e00], desc[UR4][R8.64], P0 ;  /* 0x20e0000008047fae */ /* 0x020fe80008121844 */
[----:B------:R-:W3:Y:S04]  /*1df60*/  LDL.LU.64 R6, [R1+0x1a30] ;  /* 0x001a300001067983 */ /* 0x000ee80000300a00 */
[----:B------:R-:W4:Y:S04]  /*1df70*/  LDL.LU.64 R248, [R1+0x1a28] ;  /* 0x001a280001f87983 */ /* 0x000f280000300a00 */
[----:B------:R-:W5:Y:S04]  /*1df80*/  LDL.LU.64 R8, [R1+0x1a20] ;  /* 0x001a200001087983 */ /* 0x000f680000300a00 */
[----:B--2---:R-:W-:Y:S04]  /*1df90*/  LDGSTS.E [R4+0x21200], desc[UR4][R250.64], P0 ;  /* 0x21200000fa047fae */ /* 0x004fe80008121844 */
        /* <DEDUP_REMOVED lines=27> */
[----:B------:R-:W2:Y:S04]  /*1e150*/  LDL.LU.64 R250, [R1+0x1a18] ;  /* 0x001a180001fa7983 */ /* 0x000ea80000300a00 */
[----:B-----5:R-:W-:Y:S04]  /*1e160*/  LDGSTS.E [R4+0x30200], desc[UR4][R8.64], P0 ;  /* 0x3020000008047fae */ /* 0x020fe80008121844 */
[----:B---3--:R-:W-:Y:S04]  /*1e170*/  LDGSTS.E [R4+0x30600], desc[UR4][R6.64], P0 ;  /* 0x3060000006047fae */ /* 0x008fe80008121844 */
[----:B------:R-:W-:Y:S04]  /*1e180*/  LDGSTS.E [R4+0x30a00], desc[UR4][R244.64], P0 ;  /* 0x30a00000f4047fae */ /* 0x000fe80008121844 */
[----:B------:R-:W3:Y:S04]  /*1e190*/  LDL.LU.64 R8, [R1+0x1a10] ;  /* 0x001a100001087983 */ /* 0x000ee80000300a00 */
[----:B------:R-:W5:Y:S04]  /*1e1a0*/  LDL.LU.64 R6, [R1+0x1a08] ;  /* 0x001a080001067983 */ /* 0x000f680000300a00 */
[----:B------:R-:W4:Y:S04]  /*1e1b0*/  LDL.64 R206, [R1+0xb70] ;  /* 0x000b700001ce7983 */ /* 0x000f280000100a00 */
[----:B------:R-:W2:Y:S04]  /*1e1c0*/  LDL.64 R198, [R1+0xb50] ;  /* 0x000b500001c67983 */ /* 0x000ea80000100a00 */
[----:B------:R-:W3:Y:S04]  /*1e1d0*/  LDL.64 R190, [R1+0xb30] ;  /* 0x000b300001be7983 */ /* 0x000ee80000100a00 */
        /* <DEDUP_REMOVED lines=24> */
[----:B------:R1:W-:Y:S04]  /*1e360*/  STL.64 [R1+0x1850], R244 ;  /* 0x001850f401007387 */ /* 0x0003e80000100a00 */
[----:B------:R-:W-:Y:S04]  /*1e370*/  LDGSTS.E [R4+0x30e00], desc[UR4][R236.64], P0 ;  /* 0x30e00000ec047fae */ /* 0x000fe80008121844 */
[----:B------:R-:W-:Y:S04]  /*1e380*/  LDGSTS.E [R4+0x31200], desc[UR4][R228.64], P0 ;  /* 0x31200000e4047fae */ /* 0x000fe80008121844 */
[----:B-1----:R-:W4:Y:S04]  /*1e390*/  LDL.64 R244, [R1+0xb90] ;  /* 0x000b900001f47983 */ /* 0x002f280000100a00 */
[----:B------:R1:W-:Y:S04]  /*1e3a0*/  STL.64 [R1+0x1858], R236 ;  /* 0x001858ec01007387 */ /* 0x0003e80000100a00 */
[----:B------:R-:W-:Y:S04]  /*1e3b0*/  LDGSTS.E [R4+0x31600], desc[UR4][R16.64], P0 ;  /* 0x3160000010047fae */ /* 0x000fe80008121844 */
[----:B------:R1:W-:Y:S04]  /*1e3c0*/  LDGSTS.E [R4+0x31a00], desc[UR4][R24.64], P0 ;  /* 0x31a0000018047fae */ /* 0x0003e80008121844 */
[----:B-1----:R-:W2:Y:S04]  /*1e3d0*/  LDL.64 R236, [R1+0xbb0] ;  /* 0x000bb00001ec7983 */ /* 0x002ea80000100a00 */
[----:B------:R1:W-:Y:S04]  /*1e3e0*/  STL.64 [R1+0x1860], R228 ;  /* 0x001860e401007387 */ /* 0x0003e80000100a00 */
[----:B------:R1:W-:Y:S04]  /*1e3f0*/  LDGSTS.E [R4+0x31e00], desc[UR4][R32.64], P0 ;  /* 0x31e0000020047fae */ /* 0x0003e80008121844 */
[----:B------:R-:W-:Y:S04]  /*1e400*/  LDGSTS.E [R4+0x32200], desc[UR4][R40.64], P0 ;  /* 0x3220000028047fae */ /* 0x000fe80008121844 */
[----:B-1----:R-:W5:Y:S04]  /*1e410*/  LDL.64 R228, [R1+0xbc0] ;  /* 0x000bc00001e47983 */ /* 0x002f680000100a00 */
[----:B------:R-:W-:Y:S04]  /*1e420*/  LDGSTS.E [R4+0x32600], desc[UR4][R48.64], P0 ;  /* 0x3260000030047fae */ /* 0x000fe80008121844 */
[----:B------:R-:W-:Y:S04]  /*1e430*/  LDGSTS.E [R4+0x32a00], desc[UR4][R56.64], P0 ;  /* 0x32a0000038047fae */ /* 0x000fe80008121844 */
[----:B------:R-:W-:Y:S01]  /*1e440*/  LDGSTS.E [R4+0x32e00], desc[UR4][R64.64], P0 ;  /* 0x32e0000040047fae */ /* 0x000fe20008121844 */
[----:B------:R-:W-:-:S03]  /*1e450*/  IMAD.WIDE R136, R2, 0x4, R136 ;  /* 0x0000000402887825 */ /* 0x000fc600078e0288 */
[----:B------:R-:W-:Y:S01]  /*1e460*/  LDGSTS.E [R4+0x33200], desc[UR4][R72.64], P0 ;  /* 0x3320000048047fae */ /* 0x000fe20008121844 */
[----:B------:R-:W-:-:S03]  /*1e470*/  IMAD.WIDE R144, R2, 0x4, R144 ;  /* 0x0000000402907825 */ /* 0x000fc600078e0290 */
[----:B------:R-:W-:Y:S01]  /*1e480*/  LDGSTS.E [R4+0x33600], desc[UR4][R80.64], P0 ;  /* 0x3360000050047fae */ /* 0x000fe20008121844 */
[----:B------:R-:W-:-:S03]  /*1e490*/  IMAD.WIDE R152, R2, 0x4, R152 ;  /* 0x0000000402987825 */ /* 0x000fc600078e0298 */
[----:B------:R-:W-:Y:S01]  /*1e4a0*/  LDGSTS.E [R4+0x33a00], desc[UR4][R88.64], P0 ;  /* 0x33a0000058047fae */ /* 0x000fe20008121844 */
[----:B------:R-:W-:-:S03]  /*1e4b0*/  IMAD.WIDE R160, R2, 0x4, R160 ;  /* 0x0000000402a07825 */ /* 0x000fc600078e02a0 */
        /* <DEDUP_REMOVED lines=24> */
[----:B------:R-:W-:Y:S04]  /*1e640*/  STL.64 [R1+0x1868], R16 ;  /* 0x0018681001007387 */ /* 0x000fe80000100a00 */
[----:B------:R1:W-:Y:S04]  /*1e650*/  STL.64 [R1+0x1870], R24 ;  /* 0x0018701801007387 */ /* 0x0003e80000100a00 */
[----:B------:R1:W-:Y:S04]  /*1e660*/  STL.64 [R1+0x1878], R32 ;  /* 0x0018782001007387 */ /* 0x0003e80000100a00 */
[----:B------:R3:W-:Y:S04]  /*1e670*/  STL.64 [R1+0x1880], R40 ;  /* 0x0018802801007387 */ /* 0x0007e80000100a00 */
[----:B------:R-:W-:Y:S01]  /*1e680*/  STL.64 [R1+0x1888], R48 ;  /* 0x0018883001007387 */ /* 0x000fe20000100a00 */
[C---:B------:R-:W-:Y:S01]  /*1e690*/  IMAD.WIDE R138, R2.reuse, 0x4, R138 ;  /* 0x00000004028a7825 */ /* 0x040fe200078e028a */
[----:B-1----:R-:W1:Y:S02]  /*1e6a0*/  LDC R25, c[0x0][0x230] ;  /* 0x00008c00ff197b82 */ /* 0x002e640000000800 */
[----:B------:R-:W-:Y:S04]  /*1e6b0*/  STL.64 [R1+0x1890], R56 ;  /* 0x0018903801007387 */ /* 0x000fe80000100a00 */
[----:B------:R-:W-:Y:S01]  /*1e6c0*/  STL.64 [R1+0x1898], R64 ;  /* 0x0018984001007387 */ /* 0x000fe20000100a00 */
[C---:B------:R-:W-:Y:S01]  /*1e6d0*/  IMAD.WIDE R146, R2.reuse, 0x4, R146 ;  /* 0x0000000402927825 */ /* 0x040fe200078e0292 */
[----:B------:R-:W1:Y:S02]  /*1e6e0*/  LDC R33, c[0x0][0x230] ;  /* 0x00008c00ff217b82 */ /* 0x000e640000000800 */
        /* <DEDUP_REMOVED lines=14> */
[----:B-----5:R-:W-:Y:S04]  /*1e7d0*/  LDGSTS.E [R7+0x20300], desc[UR4][R228.64], P0 ;  /* 0x20300000e4077fae */ /* 0x020fe80008121844 */
[----:B--2---:R-:W-:Y:S04]  /*1e7e0*/  LDGSTS.E [R7+0x20700], desc[UR4][R236.64], P0 ;  /* 0x20700000ec077fae */ /* 0x004fe80008121844 */
[----:B----4-:R-:W-:Y:S04]  /*1e7f0*/  LDGSTS.E [R7+0x20b00], desc[UR4][R244.64], P0 ;  /* 0x20b00000f4077fae */ /* 0x010fe80008121844 */
[----:B------:R-:W-:Y:S04]  /*1e800*/  LDGSTS.E [R7+0x20f00], desc[UR4][R206.64], P0 ;  /* 0x20f00000ce077fae */ /* 0x000fe80008121844 */
        /* <DEDUP_REMOVED lines=17> */
[----:B------:R2:W-:Y:S04]  /*1e920*/  LDGSTS.E [R7+0x25700], desc[UR4][R62.64], P0 ;  /* 0x257000003e077fae */ /* 0x0005e80008121844 */
[----:B------:R-:W-:Y:S04]  /*1e930*/  LDGSTS.E [R7+0x25b00], desc[UR4][R54.64], P0 ;  /* 0x25b0000036077fae */ /* 0x000fe80008121844 */
[----:B------:R-:W-:Y:S04]  /*1e940*/  LDGSTS.E [R7+0x25f00], desc[UR4][R46.64], P0 ;  /* 0x25f000002e077fae */ /* 0x000fe80008121844 */
[----:B------:R-:W-:Y:S01]  /*1e950*/  LDGSTS.E [R7+0x26300], desc[UR4][R38.64], P0 ;  /* 0x2630000026077fae */ /* 0x000fe20008121844 */
[C---:B------:R-:W-:Y:S01]  /*1e960*/  IMAD.WIDE R154, R2.reuse, 0x4, R154 ;  /* 0x00000004029a7825 */ /* 0x040fe200078e029a */
[----:B--2---:R-:W2:Y:S02]  /*1e970*/  LDC R63, c[0x0][0x230] ;  /* 0x00008c00ff3f7b82 */ /* 0x004ea40000000800 */
[----:B------:R-:W-:Y:S04]  /*1e980*/  LDGSTS.E [R7+0x26700], desc[UR4][R30.64], P0 ;  /* 0x267000001e077fae */ /* 0x000fe80008121844 */
[----:B------:R3:W-:Y:S01]  /*1e990*/  LDGSTS.E [R7+0x26b00], desc[UR4][R22.64], P0 ;  /* 0x26b0000016077fae */ /* 0x0007e20008121844 */
[C---:B------:R-:W-:Y:S01]  /*1e9a0*/  IMAD.WIDE R170, R2.reuse, 0x4, R170 ;  /* 0x0000000402aa7825 */ /* 0x040fe200078e02aa */
[----:B------:R-:W4:Y:S02]  /*1e9b0*/  LDC R62, c[0x0][0x230] ;  /* 0x00008c00ff3e7b82 */ /* 0x000f240000000800 */
[----:B------:R-:W-:Y:S04]  /*1e9c0*/  LDGSTS.E [R7+0x26f00], desc[UR4][R14.64], P0 ;  /* 0x26f000000e077fae */ /* 0x000fe80008121844 */
[----:B------:R-:W-:Y:S04]  /*1e9d0*/  LDGSTS.E [R7+0x27300], desc[UR4][R230.64], P0 ;  /* 0x27300000e6077fae */ /* 0x000fe80008121844 */
[----:B------:R-:W-:Y:S01]  /*1e9e0*/  LDGSTS.E [R7+0x27700], desc[UR4][R238.64], P0 ;  /* 0x27700000ee077fae */ /* 0x000fe20008121844 */
[C---:B------:R-:W-:Y:S01]  /*1e9f0*/  IMAD.WIDE R178, R2.reuse, 0x4, R178 ;  /* 0x0000000402b27825 */ /* 0x040fe200078e02b2 */
[----:B---3--:R-:W3:Y:S02]  /*1ea00*/  LDC R23, c[0x0][0x230] ;  /* 0x00008c00ff177b82 */ /* 0x008ee40000000800 */
[----:B------:R-:W-:Y:S04]  /*1ea10*/  LDGSTS.E [R7+0x27b00], desc[UR4][R8.64], P0 ;  /* 0x27b0000008077fae */ /* 0x000fe80008121844 */
[----:B------:R-:W-:Y:S01]  /*1ea20*/  LDGSTS.E [R7+0x27f00], desc[UR4][R250.64], P0 ;  /* 0x27f00000fa077fae */ /* 0x000fe20008121844 */
[C---:B------:R-:W-:Y:S01]  /*1ea30*/  IMAD.WIDE R186, R2.reuse, 0x4, R186 ;  /* 0x0000000402ba7825 */ /* 0x040fe200078e02ba */
[----:B------:R-:W5:Y:S02]  /*1ea40*/  LDC R22, c[0x0][0x230] ;  /* 0x00008c00ff167b82 */ /* 0x000f640000000800 */
[----:B------:R-:W-:Y:S04]  /*1ea50*/  LDGSTS.E [R7+0x30300], desc[UR4][R248.64], P0 ;  /* 0x30300000f8077fae */ /* 0x000fe80008121844 */
[----:B------:R-:W3:Y:S04]  /*1ea60*/  LDL.LU.64 R8, [R1+0x1a00] ;  /* 0x001a000001087983 */ /* 0x000ee80000300a00 */
[----:B------:R-:W5:Y:S04]  /*1ea70*/  LDL.LU.64 R250, [R1+0x19f8] ;  /* 0x0019f80001fa7983 */ /* 0x000f680000300a00 */
[----:B------:R-:W5:Y:S04]  /*1ea80*/  LDL.LU.64 R248, [R1+0x19f0] ;  /* 0x0019f00001f87983 */ /* 0x000f680000300a00 */
[----:B------:R-:W-:Y:S04]  /*1ea90*/  LDGSTS.E [R7+0x30700], desc[UR4][R246.64], P0 ;  /* 0x30700000f6077fae */ /* 0x000fe80008121844 */
[----:B------:R-:W-:Y:S04]  /*1eaa0*/  LDGSTS.E [R7+0x30b00], desc[UR4][R242.64], P0 ;  /* 0x30b00000f2077fae */ /* 0x000fe80008121844 */
[----:B------:R-:W-:Y:S04]  /*1eab0*/  LDGSTS.E [R7+0x30f00], desc[UR4][R234.64], P0 ;  /* 0x30f00000ea077fae */ /* 0x000fe80008121844 */
[----:B------:R-:W5:Y:S04]  /*1eac0*/  LDL.LU.64 R246, [R1+0x19e8] ;  /* 0x0019e80001f67983 */ /* 0x000f680000300a00 */
[----:B------:R-:W3:Y:S04]  /*1ead0*/  LDL.64 R70, [R1+0x960] ;  /* 0x0009600001467983 */ /* 0x000ee80000100a00 */
[----:B------:R-:W5:Y:S04]  /*1eae0*/  LDL.LU.64 R46, [R1+0x958] ;  /* 0x00095800012e7983 */ /* 0x000f680000300a00 */
[----:B------:R-:W3:Y:S04]  /*1eaf0*/  LDL.LU.64 R54, [R1+0x950] ;  /* 0x0009500001367983 */ /* 0x000ee80000300a00 */
[----:B------:R-:W3:Y:S04]  /*1eb00*/  LDL.LU.64 R30, [R1+0x948] ;  /* 0x00094800011e7983 */ /* 0x000ee80000300a00 */
[----:B------:R-:W3:Y:S04]  /*1eb10*/  LDL.LU.64 R38, [R1+0x750] ;  /* 0x0007500001267983 */ /* 0x000ee80000300a00 */
[----:B------:R-:W3:Y:S04]  /*1eb20*/  LDL.LU.64 R14, [R1+0x768] ;  /* 0x00076800010e7983 */ /* 0x000ee80000300a00 */
[----:B------:R-:W3:Y:S04]  /*1eb30*/  LDL.LU.64 R230, [R1+0x770] ;  /* 0x0007700001e67983 */ /* 0x000ee80000300a00 */
[----:B------:R-:W3:Y:S04]  /*1eb40*/  LDL.LU.64 R238, [R1+0x778] ;  /* 0x0007780001ee7983 */ /* 0x000ee80000300a00 */
        /* <DEDUP_REMOVED lines=33> */
[----:B------:R-:W0:Y:S01]  /*1ed60*/  LDGDEPBAR ;  /* 0x00000000000079af */ /* 0x000e220000000000 */
[----:B------:R-:W-:-:S02]  /*1ed70*/  VIADD R252, R252, 0xffffff5e ;  /* 0xffffff5efcfc7836 */ /* 0x000fc40000000000 */
[----:B----4-:R-:W-:-:S03]  /*1ed80*/  VIADD R24, R62, 0xffffff5d ;  /* 0xffffff5d3e187836 */ /* 0x010fc60000000000 */
[----:B------:R-:W-:Y:S01]  /*1ed90*/  ISETP.GE.U32.AND P0, PT, R252, 0x7fffff1f, PT ;  /* 0x7fffff1ffc00780c */ /* 0x000fe20003f06070 */
[----:B--2---:R-:W-:Y:S02]  /*1eda0*/  VIADD R252, R63, 0xffffff5c ;  /* 0xffffff5c3ffc7836 */ /* 0x004fe40000000000 */
[C---:B-----5:R-:W-:Y:S02]  /*1edb0*/  IMAD.WIDE R16, R5.reuse, 0x4, R46 ;  /* 0x0000000405107825 */ /* 0x060fe400078e022e */
[----:B------:R-:W2:Y:S02]  /*1edc0*/  LDC R47, c[0x0][0x230] ;  /* 0x00008c00ff2f7b82 */ /* 0x000ea40000000800 */
[----:B---3--:R-:W-:-:S06]  /*1edd0*/  IMAD.WIDE R40, R5, 0x4, R70 ;  /* 0x0000000405287825 */ /* 0x008fcc00078e0246 */
[----:B------:R-:W-:Y:S06]  /*1ede0*/  BAR.SYNC.DEFER_BLOCKING 0x0 ;  /* 0x0000000000007b1d */ /* 0x000fec0000010000 */
[----:B------:R3:W-:Y:S04]  /*1edf0*/  STL.64 [R1+0x600], R40 ;  /* 0x0006002801007387 */ /* 0x0007e80000100a00 */
[----:B------:R4:W-:Y:S01]  /*1ee00*/  STL.64 [R1+0x608], R16 ;  /* 0x0006081001007387 */ /* 0x0009e20000100a00 */
[----:B--2---:R-:W-:-:S02]  /*1ee10*/  VIADD R32, R47, 0xffffff7b ;  /* 0xffffff7b2f207836 */ /* 0x004fc40000000000 */
[----:B------:R-:W2:Y:S01]  /*1ee20*/  LDC R47, c[0x0][0x230] ;  /* 0x00008c00ff2f7b82 */ /* 0x000ea20000000800 */
[----:B------:R-:W-:Y:S01]  /*1ee30*/  @!PT LDS RZ, [RZ] ;  /* 0x00000000fffff984 */ /* 0x000fe20000000800 */
[----:B------:R-:W-:Y:S01]  /*1ee40*/  @!PT LDS RZ, [RZ] ;  /* 0x00000000fffff984 */ /* 0x000fe20000000800 */
[----:B------:R-:W-:Y:S01]  /*1ee50*/  @!PT LDS RZ, [RZ] ;  /* 0x00000000fffff984 */ /* 0x000fe20000000800 */
[----:B------:R3:W-:Y:S04]  /*1ee60*/  LDGSTS.E [R9+-0x70000], desc[UR4][R40.64], !P2 ;  /* 0x9000000028097fae */ /* 0x0007e8000d121844 */
[----:B------:R4:W-:Y:S01]  /*1ee70*/  LDGSTS.E [R9+-0x6fffc], desc[UR4][R16.64], !P3 ;  /* 0x9000400010097fae */ /* 0x0009e2000d921844 */
[----:B---3--:R-:W-:-:S04]  /*1ee80*/  IMAD.WIDE R40, R5, 0x4, R54 ;  /* 0x0000000405287825 */ /* 0x008fc800078e0236 */
[C---:B----4-:R-:W-:Y:S01]  /*1ee90*/  IMAD.WIDE R16, R5.reuse, 0x4, R30 ;  /* 0x0000000405107825 */ /* 0x050fe200078e021e */
[----:B------:R1:W-:Y:S04]  /*1eea0*/  STL.64 [R1+0x610], R40 ;  /* 0x0006102801007387 */ /* 0x0003e80000100a00 */
[----:B------:R-:W3:Y:S01]  /*1eeb0*/  LDL.LU.64 R30, [R1+0x940] ;  /* 0x00094000011e7983 */ /* 0x000ee20000300a00 */
[C---:B------:R-:W-:Y:S01]  /*1eec0*/  IMAD.WIDE R62, R5.reuse, 0x4, R38 ;  /* 0x00000004053e7825 */ /* 0x040fe200078e0226 */
[----:B------:R-:W-:Y:S02]  /*1eed0*/  ISETP.GE.U32.AND P3, PT, R252, 0x7fffff1d, PT ;  /* 0x7fffff1dfc00780c */ /* 0x000fe40003f66070 */
[----:B------:R-:W4:Y:S01]  /*1eee0*/  LDL.64 R54, [R1+0x938] ;  /* 0x0009380001367983 */ /* 0x000f220000100a00 */
[----:B------:R-:W-:-:S03]  /*1eef0*/  IMAD.WIDE R14, R5, 0x4, R14 ;  /* 0x00000004050e7825 */ /* 0x000fc600078e020e */
[----:B------:R5:W-:Y:S01]  /*1ef00*/  STL.64 [R1+0x618], R16 ;  /* 0x0006181001007387 */ /* 0x000be20000100a00 */
[----:B------:R-:W-:-:S03]  /*1ef10*/  IMAD.WIDE R56, R5, 0x4, R230 ;  /* 0x0000000405387825 */ /* 0x000fc600078e02e6 */
[----:B------:R-:W-:Y:S01]  /*1ef20*/  STL.64 [R1+0x750], R62 ;  /* 0x0007503e01007387 */ /* 0x000fe20000100a00 */
[----:B--2---:R-:W-:Y:S02]  /*1ef30*/  VIADD R252, R47, 0xffffff7a ;  /* 0xffffff7a2ffc7836 */ /* 0x004fe40000000000 */
[----:B------:R-:W-:Y:S01]  /*1ef40*/  IMAD.WIDE R48, R5, 0x4, R238 ;  /* 0x0000000405307825 */ /* 0x000fe200078e02ee */
[----:B------:R2:W-:Y:S04]  /*1ef50*/  STL.64 [R1+0x768], R14 ;  /* 0x0007680e01007387 */ /* 0x0005e80000100a00 */
[----:B------:R1:W-:Y:S04]  /*1ef60*/  LDGSTS.E [R9+-0x6fff8], desc[UR4][R40.64], !P4 ;  /* 0x9000800028097fae */ /* 0x0003e8000e121844 */
[----:B------:R-:W4:Y:S04]  /*1ef70*/  LDL.LU.64 R46, [R1+0x930] ;  /* 0x00093000012e7983 */ /* 0x000f280000300a00 */
[----:B------:R5:W-:Y:S01]  /*1ef80*/  LDGSTS.E [R9+-0x6fff4], desc[UR4][R16.64], !P5 ;  /* 0x9000c00010097fae */ /* 0x000be2000e921844 */
[----:B------:R-:W-:Y:S01]  /*1ef90*/  ISETP.GE.U32.AND P5, PT, R252, 0x7fffff3b, PT ;  /* 0x7fffff3bfc00780c */ /* 0x000fe20003fa6070 */
[----:B------:R-:W-:-:S02]  /*1efa0*/  VIADD R252, R22, 0xffffff5b ;  /* 0xffffff5b16fc7836 */ /* 0x000fc40000000000 */
[----:B------:R-:W-:Y:S01]  /*1efb0*/  STL.64 [R1+0x770], R56 ;  /* 0x0007703801007387 */ /* 0x000fe20000100a00 */
[----:B-1----:R-:W-:Y:S02]  /*1efc0*/  VIADD R40, R33, 0xffffff79 ;  /* 0xffffff7921287836 */ /* 0x002fe40000000000 */
[----:B------:R-:W-:Y:S01]  /*1efd0*/  VIADD R33, R23, 0xffffff78 ;  /* 0xffffff7817217836 */ /* 0x000fe20000000000 */
[----:B------:R-:W4:Y:S04]  /*1efe0*/  LDL.LU.64 R38, [R1+0x7d0] ;  /* 0x0007d00001267983 */ /* 0x000f280000300a00 */
[----:B------:R-:W-:Y:S01]  /*1eff0*/  STL.64 [R1+0x778], R48 ;  /* 0x0007783001007387 */ /* 0x000fe20000100a00 */
[----:B------:R-:W-:Y:S01]  /*1f000*/  ISETP.GE.U32.AND P2, PT, R24, 0x7fffff1e, PT ;  /* 0x7fffff1e1800780c */ /* 0x000fe20003f46070 */
[----:B-----5:R-:W1:Y:S02]  /*1f010*/  LDC R17, c[0x0][0x230] ;  /* 0x00008c00ff117b82 */ /* 0x020e640000000800 */
[----:B------:R-:W-:Y:S04]  /*1f020*/  LDGSTS.E [R9+-0x6c000], desc[UR4][R62.64], !P1 ;  /* 0x940000003e097fae */ /* 0x000fe8000c921844 */
[----:B------:R-:W5:Y:S02]  /*1f030*/  LDL.LU.64 R22, [R1+0x798] ;  /* 0x0007980001167983 */ /* 0x000f640000300a00 */
[----:B------:R-:W1:Y:S02]  /*1f040*/  LDC R24, c[0x0][0x230] ;  /* 0x00008c00ff187b82 */ /* 0x000e640000000800 */
[----:B------:R-:W-:Y:S01]  /*1f050*/  LDGSTS.E [R9+-0x6bffc], desc[UR4][R14.64], !P0 ;  /* 0x940040000e097fae */ /* 0x000fe2000c121844 */
[----:B------:R-:W-:-:S03]  /*1f060*/  ISETP.GE.U32.AND P4, PT, R32, 0x7fffff3c, PT ;  /* 0x7fffff3c2000780c */ /* 0x000fc60003f86070 */
[----:B------:R-:W-:Y:S02]  /*1f070*/  LDGSTS.E [R9+-0x6bff8], desc[UR4][R56.64], !P2 ;  /* 0x9400800038097fae */ /* 0x000fe4000d121844 */
[----:B------:R-:W1:Y:S02]  /*1f080*/  LDC R32, c[0x0][0x230] ;  /* 0x00008c00ff207b82 */ /* 0x000e640000000800 */
[----:B------:R1:W-:Y:S04]  /*1f090*/  LDGSTS.E [R9+-0x6bff4], desc[UR4][R48.64], !P3 ;  /* 0x9400c00030097fae */ /* 0x0003e8000d921844 */
[----:B--2---:R-:W2:Y:S02]  /*1f0a0*/  LDL.LU.64 R14, [R1+0x7a8] ;  /* 0x0007a800010e7983 */ /* 0x004ea40000300a00 */
[----:B------:R-:W4:Y:S02]  /*1f0b0*/  LDC R16, c[0x0][0x230] ;  /* 0x00008c00ff107b82 */ /* 0x000f240000000800 */
[----:B------:R-:W2:Y:S04]  /*1f0c0*/  LDL.LU.64 R230, [R1+0x7b8] ;  /* 0x0007b80001e67983 */ /* 0x000ea80000300a00 */
[----:B------:R-:W2:Y:S01]  /*1f0d0*/  LDL.LU.64 R238, [R1+0x658] ;  /* 0x0006580001ee7983 */ /* 0x000ea20000300a00 */
[----:B------:R-:W-:Y:S01]  /*1f0e0*/  ISETP.GE.U32.AND P2, PT, R252, 0x7fffff1c, PT ;  /* 0x7fffff1cfc00780c */ /* 0x000fe20003f46070 */
[----:B-1----:R-:W-:Y:S01]  /*1f0f0*/  VIADD R252, R24, 0xffffff59 ;  /* 0xffffff5918fc7836 */ /* 0x002fe20000000000 */
[----:B------:R-:W-:-:S02]  /*1f100*/  IADD3 R9, R25, -0xa6, RZ ;  /* 0xffffff5a19097810 */ /* 0x000fc40007ffe0ff */
[----:B------:R-:W-:Y:S02]  /*1f110*/  ISETP.GE.U32.AND P0, PT, R40, 0x7fffff3a, PT ;  /* 0x7fffff3a2800780c */ /* 0x000fe40003f06070 */
[----:B------:R-:W-:Y:S02]  /*1f120*/  ISETP.GE.U32.AND P3, PT, R33, 0x7fffff39, PT ;  /* 0x7fffff392100780c */ /* 0x000fe40003f66070 */
[----:B------:R-:W-:Y:S01]  /*1f130*/  ISETP.GE.U32.AND P1, PT, R9, 0x7fffff1b, PT ;  /* 0x7fffff1b0900780c */ /* 0x000fe20003f26070 */
[----:B------:R-:W-:Y:S01]  /*1f140*/  VIADD R9, R32, 0xffffff58 ;  /* 0xffffff5820097836 */ /* 0x000fe20000000000 */
[----:B------:R-:W1:Y:S08]  /*1f150*/  LDC R33, c[0x0][0x230] ;  /* 0x00008c00ff217b82 */ /* 0x000e700000000800 */
[----:B------:R-:W1:Y:S01]  /*1f160*/  LDC R32, c[0x0][0x230] ;  /* 0x00008c00ff207b82 */ /* 0x000e620000000800 */
[----:B---3--:R-:W-:-:S05]  /*1f170*/  IMAD.WIDE R30, R5, 0x4, R30 ;  /* 0x00000004051e7825 */ /* 0x008fca00078e021e */
[----:B------:R3:W-:Y:S04]  /*1f180*/  STL.64 [R1+0x620], R30 ;  /* 0x0006201e01007387 */ /* 0x0007e80000100a00 */
[----:B------:R3:W-:Y:S01]  /*1f190*/  LDGSTS.E [R246+-0x70000], desc[UR4][R30.64], !P4 ;  /* 0x900000001ef67fae */ /* 0x0007e2000e121844 */
[C---:B----4-:R-:W-:Y:S01]  /*1f1a0*/  IMAD.WIDE R24, R5.reuse, 0x4, R54 ;  /* 0x0000000405187825 */ /* 0x050fe200078e0236 */
[----:B------:R-:W-:Y:S01]  /*1f1b0*/  ISETP.GE.U32.AND P4, PT, R252, 0x7fffff1a, PT ;  /* 0x7fffff1afc00780c */ /* 0x000fe20003f86070 */
[----:B---3--:R-:W3:Y:S08]  /*1f1c0*/  LDC R30, c[0x0][0x230] ;  /* 0x00008c00ff1e7b82 */ /* 0x008ef00000000800 */
[----:B------:R-:W4:Y:S01]  /*1f1d0*/  LDC R31, c[0x0][0x230] ;  /* 0x00008c00ff1f7b82 */ /* 0x000f220000000800 */
[C---:B------:R-:W-:Y:S01]  /*1f1e0*/  IMAD.WIDE R48, R5.reuse, 0x4, R46 ;  /* 0x0000000405307825 */ /* 0x040fe200078e022e */
[----:B------:R1:W-:Y:S04]  /*1f1f0*/  STL.64 [R1+0x628], R24 ;  /* 0x0006281801007387 */ /* 0x0003e80000100a00 */
[----:B------:R1:W-:Y:S01]  /*1f200*/  LDGSTS.E [R246+-0x6fffc], desc[UR4][R24.64], !P5 ;  /* 0x9000400018f67fae */ /* 0x0003e2000e921844 */
[----:B------:R-:W-:Y:S01]  /*1f210*/  IMAD.WIDE R46, R5, 0x4, R38 ;  /* 0x00000004052e7825 */ /* 0x000fe200078e0226 */
[----:B------:R-:W-:-:S02]  /*1f220*/  ISETP.GE.U32.AND P5, PT, R9, 0x7fffff19, PT ;  /* 0x7fffff190900780c */ /* 0x000fc40003fa6070 */
[----:B------:R-:W4:Y:S01]  /*1f230*/  LDL.LU.64 R54, [R1+0x928] ;  /* 0x0009280001367983 */ /* 0x000f220000300a00 */
[----:B------:R-:W-:Y:S02]  /*1f240*/  VIADD R252, R17, 0xffffff77 ;  /* 0xffffff7711fc7836 */ /* 0x000fe40000000000 */
[----:B------:R-:W-:Y:S01]  /*1f250*/  VIADD R9, R16, 0xffffff76 ;  /* 0xffffff7610097836 */ /* 0x000fe20000000000 */
[----:B------:R-:W-:Y:S01]  /*1f260*/  STL.64 [R1+0x630], R48 ;  /* 0x0006303001007387 */ /* 0x000fe20000100a00 */
[----:B-----5:R-:W-:-:S03]  /*1f270*/  IMAD.WIDE R40, R5, 0x4, R22 ;  /* 0x0000000405287825 */ /* 0x020fc600078e0216 */
[----:B------:R-:W-:Y:S01]  /*1f280*/  STL.64 [R1+0x638], R46 ;  /* 0x0006382e01007387 */ /* 0x000fe20000100a00 */
[----:B-1----:R-:W1:Y:S03]  /*1f290*/  LDC R25, c[0x0][0x230] ;  /* 0x00008c00ff197b82 */ /* 0x002e660000000800 */
[----:B------:R-:W5:Y:S04]  /*1f2a0*/  LDL.LU.64 R22, [R1+0x810] ;  /* 0x0008100001167983 */ /* 0x000f680000300a00 */
[----:B------:R-:W-:Y:S01]  /*1f2b0*/  LDGSTS.E [R246+-0x6fff8], desc[UR4][R48.64], !P0 ;  /* 0x9000800030f67fae */ /* 0x000fe2000c121844 */
[----:B---3--:R-:W-:Y:S01]  /*1f2c0*/  VIADD R30, R30, 0xffffff75 ;  /* 0xffffff751e1e7836 */ /* 0x008fe20000000000 */
[----:B------:R-:W3:Y:S01]  /*1f2d0*/  LDC R24, c[0x0][0x230] ;  /* 0x00008c00ff187b82 */ /* 0x000ee20000000800 */
[C---:B--2---:R-:W-:Y:S01]  /*1f2e0*/  IMAD.WIDE R38, R5.reuse, 0x4, R14 ;  /* 0x0000000405267825 */ /* 0x044fe200078e020e */
[----:B------:R-:W-:Y:S03]  /*1f2f0*/  STL.64 [R1+0x798], R40 ;  /* 0x0007982801007387 */ /* 0x000fe60000100a00 */
[C---:B------:R-:W-:Y:S01]  /*1f300*/  IMAD.WIDE R14, R5.reuse, 0x4, R230 ;  /* 0x00000004050e7825 */ /* 0x040fe200078e02e6 */
[----:B------:R-:W-:Y:S03]  /*1f310*/  LDGSTS.E [R246+-0x6fff4], desc[UR4][R46.64], !P3 ;  /* 0x9000c0002ef67fae */ /* 0x000fe6000d921844 */
[----:B------:R-:W-:Y:S01]  /*1f320*/  IMAD.WIDE R16, R5, 0x4, R238 ;  /* 0x0000000405107825 */ /* 0x000fe200078e02ee */
[----:B------:R-:W-:Y:S04]  /*1f330*/  STL.64 [R1+0x7a8], R38 ;  /* 0x0007a82601007387 */ /* 0x000fe80000100a00 */
[----:B------:R-:W-:Y:S04]  /*1f340*/  LDGSTS.E [R246+-0x6c000], desc[UR4][R40.64], !P2 ;  /* 0x9400000028f67fae */ /* 0x000fe8000d121844 */
[----:B------:R2:W-:Y:S04]  /*1f350*/  STL.64 [R1+0x7b8], R14 ;  /* 0x0007b80e01007387 */ /* 0x0005e80000100a00 */
[----:B------:R-:W-:Y:S04]  /*1f360*/  LDGSTS.E [R246+-0x6bffc], desc[UR4][R38.64], !P1 ;  /* 0x9400400026f67fae */ /* 0x000fe8000c921844 */
[----:B------:R1:W-:Y:S04]  /*1f370*/  STL.64 [R1+0x7d0], R16 ;  /* 0x0007d01001007387 */ /* 0x0003e80000100a00 */
[----:B------:R-:W-:Y:S01]  /*1f380*/  LDGSTS.E [R246+-0x6bff8], desc[UR4][R14.64], !P4 ;  /* 0x940080000ef67fae */ /* 0x000fe2000e121844 */
[----:B------:R-:W-:Y:S01]  /*1f390*/  ISETP.GE.U32.AND P1, PT, R9, 0x7fffff37, PT ;  /* 0x7fffff370900780c */ /* 0x000fe20003f26070 */
[----:B----4-:R-:W-:Y:S01]  /*1f3a0*/  VIADD R9, R31, 0xffffff56 ;  /* 0xffffff561f097836 */ /* 0x010fe20000000000 */
[----:B------:R-:W-:Y:S01]  /*1f3b0*/  ISETP.GE.U32.AND P0, PT, R30, 0x7fffff36, PT ;  /* 0x7fffff361e00780c */ /* 0x000fe20003f06070 */
[----:B------:R4:W-:Y:S04]  /*1f3c0*/  LDGSTS.E [R246+-0x6bff4], desc[UR4][R16.64], !P5 ;  /* 0x9400c00010f67fae */ /* 0x0009e8000e921844 */
[----:B--2---:R-:W2:Y:S04]  /*1f3d0*/  LDL.LU.64 R14, [R1+0x7f8] ;  /* 0x0007f800010e7983 */ /* 0x004ea80000300a00 */
[----:B------:R-:W3:Y:S01]  /*1f3e0*/  LDL.LU.64 R46, [R1+0x7f0] ;  /* 0x0007f000012e7983 */ /* 0x000ee20000300a00 */
[----:B------:R-:W-:Y:S01]  /*1f3f0*/  ISETP.GE.U32.AND P2, PT, R252, 0x7fffff38, PT ;  /* 0x7fffff38fc00780c */ /* 0x000fe20003f46070 */
[----:B----4-:R-:W-:Y:S01]  /*1f400*/  VIADD R246, R32, 0xffffff57 ;  /* 0xffffff5720f67836 */ /* 0x010fe20000000000 */
[----:B------:R-:W-:Y:S01]  /*1f410*/  ISETP.GE.U32.AND P3, PT, R9, 0x7fffff17, PT ;  /* 0x7fffff170900780c */ /* 0x000fe20003f66070 */
[----:B------:R-:W4:Y:S01]  /*1f420*/  LDL.LU.64 R38, [R1+0x7e8] ;  /* 0x0007e80001267983 */ /* 0x000f220000300a00 */
[----:B------:R-:W-:Y:S01]  /*1f430*/  VIADD R252, R33, 0xffffff74 ;  /* 0xffffff7421fc7836 */ /* 0x000fe20000000000 */
[----:B-1----:R-:W1:Y:S02]  /*1f440*/  LDC R17, c[0x0][0x230] ;  /* 0x00008c00ff117b82 */ /* 0x002e640000000800 */
[----:B------:R-:W4:Y:S04]  /*1f450*/  LDL.LU.64 R30, [R1+0x670] ;  /* 0x00067000011e7983 */ /* 0x000f280000300a00 */
[----:B------:R-:W4:Y:S01]  /*1f460*/  LDL.LU.64 R230, [R1+0x668] ;  /* 0x0006680001e67983 */ /* 0x000f220000300a00 */
[----:B------:R-:W-:Y:S01]  /*1f470*/  ISETP.GE.U32.AND P4, PT, R246, 0x7fffff18, PT ;  /* 0x7fffff18f600780c */ /* 0x000fe20003f86070 */
[----:B------:R-:W1:Y:S02]  /*1f480*/  LDC R16, c[0x0][0x230] ;  /* 0x00008c00ff107b82 */ /* 0x000e640000000800 */
[----:B------:R-:W4:Y:S01]  /*1f490*/  LDL.LU.64 R238, [R1+0x660] ;  /* 0x0006600001ee7983 */ /* 0x000f220000300a00 */
[----:B------:R-:W-:Y:S01]  /*1f4a0*/  ISETP.GE.U32.AND P5, PT, R252, 0x7fffff35, PT ;  /* 0x7fffff35fc00780c */ /* 0x000fe20003fa6070 */
[----:B------:R-:W-:-:S04]  /*1f4b0*/  IMAD.WIDE R40, R5, 0x4, R54 ;  /* 0x0000000405287825 */ /* 0x000fc800078e0236 */
[----:B------:R-:W1:Y:S01]  /*1f4c0*/  LDC R33, c[0x0][0x230] ;  /* 0x00008c00ff217b82 */ /* 0x000e620000000800 */
[----:B------:R3:W-:Y:S04]  /*1f4d0*/  STL.64 [R1+0x640], R40 ;  /* 0x0006402801007387 */ /* 0x0007e80000100a00 */
[----:B------:R3:W-:Y:S03]  /*1f4e0*/  LDGSTS.E [R247+-0x70000], desc[UR4][R40.64], !P2 ;  /* 0x9000000028f77fae */ /* 0x0007e6000d121844 */
[----:B------:R-:W1:Y:S01]  /*1f4f0*/  LDC R32, c[0x0][0x230] ;  /* 0x00008c00ff207b82 */ /* 0x000e620000000800 */
[----:B-----5:R-:W-:-:S04]  /*1f500*/  IMAD.WIDE R22, R5, 0x4, R22 ;  /* 0x0000000405167825 */ /* 0x020fc800078e0216 */
[C---:B--2---:R-:W-:Y:S01]  /*1f510*/  IMAD.WIDE R14, R5.reuse, 0x4, R14 ;  /* 0x00000004050e7825 */ /* 0x044fe200078e020e */
[----:B------:R2:W-:Y:S02]  /*1f520*/  STL.64 [R1+0x648], R22 ;  /* 0x0006481601007387 */ /* 0x0005e40000100a00 */
[----:B------:R-:W5:Y:S01]  /*1f530*/  LDC R252, c[0x0][0x230] ;  /* 0x00008c00fffc7b82 */ /* 0x000f620000000800 */
[C---:B---3--:R-:W-:Y:S01]  /*1f540*/  IMAD.WIDE R40, R5.reuse, 0x4, R46 ;  /* 0x0000000405287825 */ /* 0x048fe200078e022e */
[----:B------:R2:W-:Y:S03]  /*1f550*/  LDGSTS.E [R247+-0x6fffc], desc[UR4][R22.64], !P1 ;  /* 0x9000400016f77fae */ /* 0x0005e6000c921844 */
[C---:B----4-:R-:W-:Y:S01]  /*1f560*/  IMAD.WIDE R38, R5.reuse, 0x4, R38 ;  /* 0x0000000405267825 */ /* 0x050fe200078e0226 */
[----:B------:R3:W-:Y:S03]  /*1f570*/  STL.64 [R1+0x650], R14 ;  /* 0x0006500e01007387 */ /* 0x0007e60000100a00 */
[C---:B------:R-:W-:Y:S01]  /*1f580*/  IMAD.WIDE R30, R5.reuse, 0x4, R30 ;  /* 0x00000004051e7825 */ /* 0x040fe200078e021e */
[----:B------:R-:W4:Y:S03]  /*1f590*/  LDL.LU.64 R62, [R1+0x858] ;  /* 0x00085800013e7983 */ /* 0x000f260000300a00 */
[----:B------:R-:W-:Y:S01]  /*1f5a0*/  IMAD.WIDE R48, R5, 0x4, R230 ;  /* 0x0000000405307825 */ /* 0x000fe200078e02e6 */
[----:B------:R-:W-:Y:S01]  /*1f5b0*/  LDGSTS.E [R247+-0x6fff8], desc[UR4][R14.64], !P0 ;  /* 0x900080000ef77fae */ /* 0x000fe2000c121844 */
[----:B--2---:R-:W2:Y:S03]  /*1f5c0*/  LDC R23, c[0x0][0x230] ;  /* 0x00008c00ff177b82 */ /* 0x004ea60000000800 */
[----:B------:R1:W-:Y:S04]  /*1f5d0*/  STL.64 [R1+0x658], R40 ;  /* 0x0006582801007387 */ /* 0x0003e80000100a00 */
[----:B------:R1:W-:Y:S01]  /*1f5e0*/  LDGSTS.E [R247+-0x6fff4], desc[UR4][R40.64], !P5 ;  /* 0x9000c00028f77fae */ /* 0x0003e2000e921844 */
[----:B------:R-:W-:-:S02]  /*1f5f0*/  VIADD R246, R25, 0xffffff55 ;  /* 0xffffff5519f67836 */ /* 0x000fc40000000000 */
[----:B------:R-:W-:Y:S01]  /*1f600*/  VIADD R9, R24, 0xffffff54 ;  /* 0xffffff5418097836 */ /* 0x000fe20000000000 */
[----:B---3--:R-:W3:Y:S01]  /*1f610*/  LDL.LU.64 R14, [R1+0x850] ;  /* 0x00085000010e7983 */ /* 0x008ee20000300a00 */
[----:B------:R-:W2:Y:S03]  /*1f620*/  LDC R25, c[0x0][0x230] ;  /* 0x00008c00ff197b82 */ /* 0x000ea60000000800 */
[----:B------:R5:W-:Y:S01]  /*1f630*/  STL.64 [R1+0x7e8], R38 ;  /* 0x0007e82601007387 */ /* 0x000be20000100a00 */
[----:B-1----:R-:W-:-:S03]  /*1f640*/  IMAD.WIDE R40, R5, 0x4, R238 ;  /* 0x0000000405287825 */ /* 0x002fc600078e02ee */
[----:B------:R1:W-:Y:S01]  /*1f650*/  STL.64 [R1+0x7f0], R30 ;  /* 0x0007f01e01007387 */ /* 0x0003e20000100a00 */
[----:B------:R-:W2:Y:S03]  /*1f660*/  LDC R24, c[0x0][0x230] ;  /* 0x00008c00ff187b82 */ /* 0x000ea60000000800 */
[----:B------:R4:W-:Y:S04]  /*1f670*/  STL.64 [R1+0x7f8], R48 ;  /* 0x0007f83001007387 */ /* 0x0009e80000100a00 */
[----:B------:R-:W-:Y:S01]  /*1f680*/  STL.64 [R1+0x810], R40 ;  /* 0x0008102801007387 */ /* 0x000fe20000100a00 */
[----:B-----5:R-:W-:Y:S01]  /*1f690*/  IADD3 R252, R252, -0x8f, RZ ;  /* 0xffffff71fcfc7810 */ /* 0x020fe20007ffe0ff */
[----:B------:R-:W5:Y:S02]  /*1f6a0*/  LDC R22, c[0x0][0x230] ;  /* 0x00008c00ff167b82 */ /* 0x000f640000000800 */
[----:B------:R-:W5:Y:S04]  /*1f6b0*/  LDL.LU.64 R54, [R1+0x838] ;  /* 0x0008380001367983 */ /* 0x000f680000300a00 */
[----:B------:R-:W5:Y:S04]  /*1f6c0*/  LDL.LU.64 R46, [R1+0x828] ;  /* 0x00082800012e7983 */ /* 0x000f680000300a00 */
[----:B------:R-:W-:Y:S04]  /*1f6d0*/  LDGSTS.E [R247+-0x6c000], desc[UR4][R38.64], !P4 ;  /* 0x9400000026f77fae */ /* 0x000fe8000e121844 */
[----:B------:R-:W-:Y:S04]  /*1f6e0*/  LDGSTS.E [R247+-0x6bffc], desc[UR4][R30.64], !P3 ;  /* 0x940040001ef77fae */ /* 0x000fe8000d921844 */
[----:B------:R-:W5:Y:S04]  /*1f6f0*/  LDL.LU.64 R38, [R1+0x698] ;  /* 0x0006980001267983 */ /* 0x000f680000300a00 */
[----:B-1----:R-:W5:Y:S04]  /*1f700*/  LDL.LU.64 R30, [R1+0x690] ;  /* 0x00069000011e7983 */ /* 0x002f680000300a00 */
[----:B------:R-:W5:Y:S04]  /*1f710*/  LDL.LU.64 R230, [R1+0x688] ;  /* 0x0006880001e67983 */ /* 0x000f680000300a00 */
[----:B------:R-:W5:Y:S01]  /*1f720*/  LDL.LU.64 R238, [R1+0x678] ;  /* 0x0006780001ee7983 */ /* 0x000f620000300a00 */
[----:B------:R-:W-:Y:S01]  /*1f730*/  ISETP.GE.U32.AND P2, PT, R246, 0x7fffff16, PT ;  /* 0x7fffff16f600780c */ /* 0x000fe20003f46070 */
[----:B------:R-:W-:-:S02]  /*1f740*/  VIADD R246, R17, 0xffffff73 ;  /* 0xffffff7311f67836 */ /* 0x000fc40000000000 */
[----:B------:R-:W1:Y:S01]  /*1f750*/  LDC R17, c[0x0][0x230] ;  /* 0x00008c00ff117b82 */ /* 0x000e620000000800 */
[----:B------:R-:W-:Y:S01]  /*1f760*/  ISETP.GE.U32.AND P1, PT, R9, 0x7fffff15, PT ;  /* 0x7fffff150900780c */ /* 0x000fe20003f26070 */
[----:B------:R-:W-:Y:S01]  /*1f770*/  VIADD R9, R16, 0xffffff72 ;  /* 0xffffff7210097836 */ /* 0x000fe20000000000 */
[----:B------:R-:W-:-:S04]  /*1f780*/  ISETP.GE.U32.AND P0, PT, R246, 0x7fffff34, PT ;  /* 0x7fffff34f600780c */ /* 0x000fc80003f06070 */
[----:B------:R-:W-:Y:S01]  /*1f790*/  ISETP.GE.U32.AND P5, PT, R9, 0x7fffff33, PT ;  /* 0x7fffff330900780c */ /* 0x000fe20003fa6070 */
[----:B--2---:R-:W-:Y:S01]  /*1f7a0*/  VIADD R9, R25, 0xffffff53 ;  /* 0xffffff5319097836 */ /* 0x004fe20000000000 */
[----:B------:R-:W2:Y:S01]  /*1f7b0*/  LDC R16, c[0x0][0x230] ;  /* 0x00008c00ff107b82 */ /* 0x000ea20000000800 */
[----:B------:R-:W-:Y:S01]  /*1f7c0*/  VIADD R246, R33, 0xffffff70 ;  /* 0xffffff7021f67836 */ /* 0x000fe20000000000 */
[----:B------:R-:W-:Y:S02]  /*1f7d0*/  LDGSTS.E [R247+-0x6bff8], desc[UR4][R48.64], !P2 ;  /* 0x9400800030f77fae */ /* 0x000fe4000d121844 */
[----:B------:R-:W-:Y:S01]  /*1f7e0*/  ISETP.GE.U32.AND P3, PT, R9, 0x7fffff14, PT ;  /* 0x7fffff140900780c */ /* 0x000fe20003f66070 */
[----:B------:R-:W-:Y:S01]  /*1f7f0*/  VIADD R9, R24, 0xffffff52 ;  /* 0xffffff5218097836 */ /* 0x000fe20000000000 */
[----:B------:R4:W-:Y:S01]  /*1f800*/  LDGSTS.E [R247+-0x6bff4], desc[UR4][R40.64], !P1 ;  /* 0x9400c00028f77fae */ /* 0x0009e2000c921844 */
[----:B------:R-:W-:Y:S01]  /*1f810*/  ISETP.GE.U32.AND P4, PT, R246, 0x7fffff31, PT ;  /* 0x7fffff31f600780c */ /* 0x000fe20003f86070 */
[----:B------:R-:W2:Y:S01]  /*1f820*/  LDC R25, c[0x0][0x230] ;  /* 0x00008c00ff197b82 */ /* 0x000ea20000000800 */
[----:B------:R-:W-:Y:S01]  /*1f830*/  ISETP.GE.U32.AND P1, PT, R252, 0x7fffff32, PT ;  /* 0x7fffff32fc00780c */ /* 0x000fe20003f26070 */
[----:B------:R-:W-:Y:S01]  /*1f840*/  VIADD R252, R23, 0xffffff51 ;  /* 0xffffff5117fc7836 */ /* 0x000fe20000000000 */
[----:B------:R-:W-:Y:S01]  /*1f850*/  ISETP.GE.U32.AND P2, PT, R9, 0x7fffff13, PT ;  /* 0x7fffff130900780c */ /* 0x000fe20003f46070 */
[----:B-1----:R-:W-:-:S04]  /*1f860*/  VIADD R9, R17, 0xffffff50 ;  /* 0xffffff5011097836 */ /* 0x002fc80000000000 */
[----:B------:R-:W1:Y:S08]  /*1f870*/  LDC R23, c[0x0][0x230] ;  /* 0x00008c00ff177b82 */ /* 0x000e700000000800 */
[----:B------:R-:W1:Y:S01]  /*1f880*/  LDC R24, c[0x0][0x230] ;  /* 0x00008c00ff187b82 */ /* 0x000e620000000800 */
[----:B---3--:R-:W-:-:S07]  /*1f890*/  IMAD.WIDE R14, R5, 0x4, R14 ;  /* 0x00000004050e7825 */ /* 0x008fce00078e020e */
[----:B------:R-:W3:Y:S01]  /*1f8a0*/  LDC R17, c[0x0][0x230] ;  /* 0x00008c00ff117b82 */ /* 0x000ee20000000800 */
[----:B----4-:R-:W-:Y:S01]  /*1f8b0*/  IMAD.WIDE R246, R5, 0x4, R62 ;  /* 0x0000000405f67825 */ /* 0x010fe200078e023e */
[----:B------:R4:W-:Y:S04]  /*1f8c0*/  STL.64 [R1+0x660], R14 ;  /* 0x0006600e01007387 */ /* 0x0009e80000100a00 */
[----:B------:R-:W-:Y:S01]  /*1f8d0*/  LDGSTS.E [R248+-0x70000], desc[UR4][R246.64], !P0 ;  /* 0x90000000f6f87fae */ /* 0x000fe2000c121844 */
[----:B------:R-:W-:-:S03]  /*1f8e0*/  ISETP.GE.U32.AND P0, PT, R252, 0x7fffff12, PT ;  /* 0x7fffff12fc00780c */ /* 0x000fc60003f06070 */
[----:B------:R4:W-:Y:S01]  /*1f8f0*/  LDGSTS.E [R248+-0x6fffc], desc[UR4][R14.64], !P5 ;  /* 0x900040000ef87fae */ /* 0x0009e2000e921844 */
[----:B------:R-:W-:Y:S01]  /*1f900*/  ISETP.GE.U32.AND P5, PT, R9, 0x7fffff11, PT ;  /* 0x7fffff110900780c */ /* 0x000fe20003fa6070 */
[----:B------:R-:W-:Y:S02]  /*1f910*/  VIADD R252, R32, 0xffffff6e ;  /* 0xffffff6e20fc7836 */ /* 0x000fe40000000000 */
[----:B------:R-:W3:Y:S01]  /*1f920*/  LDL.LU.64 R70, [R1+0x920] ;  /* 0x0009200001467983 */ /* 0x000ee20000300a00 */
[----:B-----5:R-:W-:-:S04]  /*1f930*/  IMAD.WIDE R48, R5, 0x4, R54 ;  /* 0x0000000405307825 */ /* 0x020fc800078e0236 */
[C---:B------:R-:W-:Y:S01]  /*1f940*/  IMAD.WIDE R46, R5.reuse, 0x4, R46 ;  /* 0x00000004052e7825 */ /* 0x040fe200078e022e */
[----:B------:R-:W-:Y:S01]  /*1f950*/  STL.64 [R1+0x668], R48 ;  /* 0x0006683001007387 */ /* 0x000fe20000100a00 */
[----:B----4-:R-:W4:Y:S03]  /*1f960*/  LDC R14, c[0x0][0x230] ;  /* 0x00008c00ff0e7b82 */ /* 0x010f260000000800 */
[----:B------:R5:W-:Y:S04]  /*1f970*/  STL.64 [R1+0x670], R46 ;  /* 0x0006702e01007387 */ /* 0x000be80000100a00 */
[----:B------:R-:W3:Y:S01]  /*1f980*/  LDL.LU.64 R62, [R1+0x8a0] ;  /* 0x0008a000013e7983 */ /* 0x000ee20000300a00 */
[----:B--2---:R-:W-:Y:S01]  /*1f990*/  VIADD R16, R16, 0xffffff6f ;  /* 0xffffff6f10107836 */ /* 0x004fe20000000000 */
[----:B------:R-:W2:Y:S02]  /*1f9a0*/  LDC R15, c[0x0][0x230] ;  /* 0x00008c00ff0f7b82 */ /* 0x000ea40000000800 */
[----:B------:R-:W-:Y:S01]  /*1f9b0*/  LDGSTS.E [R248+-0x6fff8], desc[UR4][R48.64], !P1 ;  /* 0x9000800030f87fae */ /* 0x000fe2000c921844 */
[----:B------:R-:W-:-:S03]  /*1f9c0*/  IMAD.WIDE R40, R5, 0x4, R38 ;  /* 0x0000000405287825 */ /* 0x000fc600078e0226 */
[----:B------:R-:W-:Y:S01]  /*1f9d0*/  LDGSTS.E [R248+-0x6fff4], desc[UR4][R46.64], !P4 ;  /* 0x9000c0002ef87fae */ /* 0x000fe2000e121844 */
[----:B------:R-:W-:-:S03]  /*1f9e0*/  IMAD.WIDE R38, R5, 0x4, R30 ;  /* 0x0000000405267825 */ /* 0x000fc600078e021e */
[----:B------:R-:W-:Y:S01]  /*1f9f0*/  STL.64 [R1+0x828], R40 ;  /* 0x0008282801007387 */ /* 0x000fe20000100a00 */
[----:B------:R-:W-:-:S03]  /*1fa00*/  IMAD.WIDE R32, R5, 0x4, R230 ;  /* 0x0000000405207825 */ /* 0x000fc600078e02e6 */
[----:B------:R1:W-:Y:S01]  /*1fa10*/  STL.64 [R1+0x838], R38 ;  /* 0x0008382601007387 */ /* 0x0003e20000100a00 */
[----:B------:R-:W-:-:S03]  /*1fa20*/  IMAD.WIDE R30, R5, 0x4, R238 ;  /* 0x00000004051e7825 */ /* 0x000fc600078e02ee */
[----:B------:R-:W-:Y:S04]  /*1fa30*/  STL.64 [R1+0x850], R32 ;  /* 0x0008502001007387 */ /* 0x000fe80000100a00 */
[----:B------:R-:W2:Y:S04]  /*1fa40*/  LDL.LU.64 R54, [R1+0x888] ;  /* 0x0008880001367983 */ /* 0x000ea80000300a00 */
[----:B------:R-:W-:Y:S04]  /*1fa50*/  LDGSTS.E [R248+-0x6c000], desc[UR4][R40.64], !P3 ;  /* 0x9400000028f87fae */ /* 0x000fe8000d921844 */
[----:B------:R4:W-:Y:S04]  /*1fa60*/  STL.64 [R1+0x858], R30 ;  /* 0x0008581e01007387 */ /* 0x0009e80000100a00 */
[----:B------:R-:W-:Y:S04]  /*1fa70*/  LDGSTS.E [R248+-0x6bffc], desc[UR4][R38.64], !P2 ;  /* 0x9400400026f87fae */ /* 0x000fe8000d121844 */
[----:B------:R-:W-:Y:S04]  /*1fa80*/  LDGSTS.E [R248+-0x6bff8], desc[UR4][R32.64], !P0 ;  /* 0x9400800020f87fae */ /* 0x000fe8000c121844 */
[----:B-----5:R-:W5:Y:S04]  /*1fa90*/  LDL.LU.64 R46, [R1+0x878] ;  /* 0x00087800012e7983 */ /* 0x020f680000300a00 */
[----:B------:R4:W-:Y:S04]  /*1faa0*/  LDGSTS.E [R248+-0x6bff4], desc[UR4][R30.64], !P5 ;  /* 0x9400c0001ef87fae */ /* 0x0009e8000e921844 */
[----:B-1----:R-:W5:Y:S04]  /*1fab0*/  LDL.LU.64 R38, [R1+0x868] ;  /* 0x0008680001267983 */ /* 0x002f680000300a00 */
[----:B----4-:R-:W4:Y:S04]  /*1fac0*/  LDL.LU.64 R30, [R1+0x6c8] ;  /* 0x0006c800011e7983 */ /* 0x010f280000300a00 */
[----:B------:R-:W4:Y:S04]  /*1fad0*/  LDL.LU.64 R230, [R1+0x6b8] ;  /* 0x0006b80001e67983 */ /* 0x000f280000300a00 */
[----:B------:R-:W4:Y:S01]  /*1fae0*/  LDL.LU.64 R238, [R1+0x6b0] ;  /* 0x0006b00001ee7983 */ /* 0x000f220000300a00 */
[----:B------:R-:W-:-:S02]  /*1faf0*/  VIADD R9, R22, 0xffffff6d ;  /* 0xffffff6d16097836 */ /* 0x000fc40000000000 */
[----:B------:R-:W1:Y:S01]  /*1fb00*/  LDC R22, c[0x0][0x230] ;  /* 0x00008c00ff167b82 */ /* 0x000e620000000800 */
[----:B------:R-:W-:Y:S02]  /*1fb10*/  ISETP.GE.U32.AND P3, PT, R16, 0x7fffff30, PT ;  /* 0x7fffff301000780c */ /* 0x000fe40003f66070 */
[----:B------:R-:W-:Y:S02]  /*1fb20*/  ISETP.GE.U32.AND P4, PT, R252, 0x7fffff2f, PT ;  /* 0x7fffff2ffc00780c */ /* 0x000fe40003f86070 */
[----:B------:R-:W-:Y:S01]  /*1fb30*/  ISETP.GE.U32.AND P5, PT, R9, 0x7fffff2e, PT ;  /* 0x7fffff2e0900780c */ /* 0x000fe20003fa6070 */
[----:B------:R-:W-:Y:S02]  /*1fb40*/  VIADD R9, R25, 0xffffff6c ;  /* 0xffffff6c19097836 */ /* 0x000fe40000000000 */
[----:B------:R-:W-:Y:S01]  /*1fb50*/  VIADD R248, R23, 0xffffff4e ;  /* 0xffffff4e17f87836 */ /* 0x000fe20000000000 */
[----:B------:R-:W4:Y:S01]  /*1fb60*/  LDC R16, c[0x0][0x230] ;  /* 0x00008c00ff107b82 */ /* 0x000f220000000800 */
[----:B------:R-:W-:Y:S01]  /*1fb70*/  VIADD R252, R24, 0xffffff4f ;  /* 0xffffff4f18fc7836 */ /* 0x000fe20000000000 */
[----:B------:R-:W-:Y:S01]  /*1fb80*/  ISETP.GE.U32.AND P0, PT, R9, 0x7fffff2d, PT ;  /* 0x7fffff2d0900780c */ /* 0x000fe20003f06070 */
[----:B------:R-:W-:Y:S01]  /*1fb90*/  VIADD R9, R14, 0xffffff4d ;  /* 0xffffff4d0e097836 */ /* 0x000fe20000000000 */
[----:B------:R-:W-:-:S02]  /*1fba0*/  ISETP.GE.U32.AND P2, PT, R248, 0x7fffff0f, PT ;  /* 0x7fffff0ff800780c */ /* 0x000fc40003f46070 */
[----:B------:R-:W-:Y:S02]  /*1fbb0*/  ISETP.GE.U32.AND P1, PT, R252, 0x7fffff10, PT ;  /* 0x7fffff10fc00780c */ /* 0x000fe40003f26070 */
[----:B---3--:R-:W-:Y:S01]  /*1fbc0*/  IADD3 R248, R17, -0xb4, RZ ;  /* 0xffffff4c11f87810 */ /* 0x008fe20007ffe0ff */
[----:B------:R-:W3:Y:S08]  /*1fbd0*/  LDC R14, c[0x0][0x230] ;  /* 0x00008c00ff0e7b82 */ /* 0x000ef00000000800 */
[----:B------:R-:W3:Y:S08]  /*1fbe0*/  LDC R17, c[0x0][0x230] ;  /* 0x00008c00ff117b82 */ /* 0x000ef00000000800 */
[----:B------:R-:W3:Y:S01]  /*1fbf0*/  LDC R252, c[0x0][0x230] ;  /* 0x00008c00fffc7b82 */ /* 0x000ee20000000800 */
[----:B------:R-:W-:-:S05]  /*1fc00*/  IMAD.WIDE R24, R5, 0x4, R70 ;  /* 0x0000000405187825 */ /* 0x000fca00078e0246 */
[----:B------:R1:W-:Y:S04]  /*1fc10*/  STL.64 [R1+0x678], R24 ;  /* 0x0006781801007387 */ /* 0x0003e80000100a00 */
[----:B------:R1:W-:Y:S01]  /*1fc20*/  LDGSTS.E [R249+-0x70000], desc[UR4][R24.64], !P3 ;  /* 0x9000000018f97fae */ /* 0x0003e2000d921844 */
[----:B------:R-:W-:Y:S01]  /*1fc30*/  ISETP.GE.U32.AND P3, PT, R9, 0x7fffff0e, PT ;  /* 0x7fffff0e0900780c */ /* 0x000fe20003f66070 */
[----:B------:R-:W-:Y:S01]  /*1fc40*/  IMAD.WIDE R40, R5, 0x4, R62 ;  /* 0x0000000405287825 */ /* 0x000fe200078e023e */
[----:B-1----:R-:W1:Y:S04]  /*1fc50*/  LDC R24, c[0x0][0x230] ;  /* 0x00008c00ff187b82 */ /* 0x002e680000000800 */
[----:B------:R3:W-:Y:S04]  /*1fc60*/  STL.64 [R1+0x688], R40 ;  /* 0x0006882801007387 */ /* 0x0007e80000100a00 */
[----:B------:R3:W-:Y:S01]  /*1fc70*/  LDGSTS.E [R249+-0x6fffc], desc[UR4][R40.64], !P4 ;  /* 0x9000400028f97fae */ /* 0x0007e2000e121844 */
[----:B------:R-:W-:Y:S01]  /*1fc80*/  ISETP.GE.U32.AND P4, PT, R248, 0x7fffff0d, PT ;  /* 0x7fffff0df800780c */ /* 0x000fe20003f86070 */
[----:B------:R-:W-:-:S02]  /*1fc90*/  VIADD R248, R22, 0xffffff6a ;  /* 0xffffff6a16f87836 */ /* 0x000fc40000000000 */
[----:B------:R-:W4:Y:S01]  /*1fca0*/  LDL.LU.64 R62, [R1+0x8e0] ;  /* 0x0008e000013e7983 */ /* 0x000f220000300a00 */
[----:B--2---:R-:W-:-:S05]  /*1fcb0*/  IMAD.WIDE R32, R5, 0x4, R54 ;  /* 0x0000000405207825 */ /* 0x004fca00078e0236 */
[----:B------:R2:W-:Y:S04]  /*1fcc0*/  STL.64 [R1+0x690], R32 ;  /* 0x0006902001007387 */ /* 0x0005e80000100a00 */
[----:B------:R2:W-:Y:S04]  /*1fcd0*/  LDGSTS.E [R249+-0x6fff8], desc[UR4][R32.64], !P5 ;  /* 0x9000800020f97fae */ /* 0x0005e8000e921844 */
[----:B------:R-:W2:Y:S01]  /*1fce0*/  LDL.LU.64 R22, [R1+0x8c8] ;  /* 0x0008c80001167983 */ /* 0x000ea20000300a00 */
[----:B-----5:R-:W-:-:S04]  /*1fcf0*/  IMAD.WIDE R46, R5, 0x4, R46 ;  /* 0x00000004052e7825 */ /* 0x020fc800078e022e */
[C---:B---3--:R-:W-:Y:S01]  /*1fd00*/  IMAD.WIDE R40, R5.reuse, 0x4, R38 ;  /* 0x0000000405287825 */ /* 0x048fe200078e0226 */
[----:B------:R3:W-:Y:S04]  /*1fd10*/  STL.64 [R1+0x698], R46 ;  /* 0x0006982e01007387 */ /* 0x0007e80000100a00 */
[----:B------:R-:W-:Y:S01]  /*1fd20*/  LDGSTS.E [R249+-0x6fff4], desc[UR4][R46.64], !P0 ;  /* 0x9000c0002ef97fae */ /* 0x000fe2000c121844 */
[----:B----4-:R-:W-:-:S03]  /*1fd30*/  IMAD.WIDE R38, R5, 0x4, R30 ;  /* 0x0000000405267825 */ /* 0x010fc600078e021e */
[----:B------:R-:W-:Y:S01]  /*1fd40*/  STL.64 [R1+0x868], R40 ;  /* 0x0008682801007387 */ /* 0x000fe20000100a00 */
[----:B--2---:R-:W-:-:S03]  /*1fd50*/  IMAD.WIDE R32, R5, 0x4, R230 ;  /* 0x0000000405207825 */ /* 0x004fc600078e02e6 */
[----:B------:R2:W-:Y:S01]  /*1fd60*/  STL.64 [R1+0x878], R38 ;  /* 0x0008782601007387 */ /* 0x0005e20000100a00 */
[----:B------:R-:W-:-:S03]  /*1fd70*/  IMAD.WIDE R30, R5, 0x4, R238 ;  /* 0x00000004051e7825 */ /* 0x000fc600078e02ee */
[----:B------:R4:W-:Y:S04]  /*1fd80*/  STL.64 [R1+0x888], R32 ;  /* 0x0008882001007387 */ /* 0x0009e80000100a00 */
[----:B------:R5:W-:Y:S04]  /*1fd90*/  STL.64 [R1+0x8a0], R30 ;  /* 0x0008a01e01007387 */ /* 0x000be80000100a00 */
[----:B------:R-:W5:Y:S04]  /*1fda0*/  LDL.LU.64 R54, [R1+0x8b8] ;  /* 0x0008b80001367983 */ /* 0x000f680000300a00 */
[----:B------:R-:W-:Y:S04]  /*1fdb0*/  LDGSTS.E [R249+-0x6c000], desc[UR4][R40.64], !P1 ;  /* 0x9400000028f97fae */ /* 0x000fe8000c921844 */
[----:B------:R-:W-:Y:S04]  /*1fdc0*/  LDGSTS.E [R249+-0x6bffc], desc[UR4][R38.64], !P2 ;  /* 0x9400400026f97fae */ /* 0x000fe8000d121844 */
[----:B---3--:R-:W3:Y:S04]  /*1fdd0*/  LDL.LU.64 R46, [R1+0x8a8] ;  /* 0x0008a800012e7983 */ /* 0x008ee80000300a00 */
[----:B------:R4:W-:Y:S04]  /*1fde0*/  LDGSTS.E [R249+-0x6bff8], desc[UR4][R32.64], !P3 ;  /* 0x9400800020f97fae */ /* 0x0009e8000d921844 */
[----:B--2---:R-:W2:Y:S04]  /*1fdf0*/  LDL.LU.64 R38, [R1+0x708] ;  /* 0x0007080001267983 */ /* 0x004ea80000300a00 */
[----:B------:R3:W-:Y:S01]  /*1fe00*/  LDGSTS.E [R249+-0x6bff4], desc[UR4][R30.64], !P4 ;  /* 0x9400c0001ef97fae */ /* 0x0007e2000e121844 */
[----:B------:R-:W-:-:S02]  /*1fe10*/  VIADD R9, R15, 0xffffff6b ;  /* 0xffffff6b0f097836 */ /* 0x000fc40000000000 */
[----:B------:R-:W-:Y:S01]  /*1fe20*/  VIADD R14, R14, 0xffffff4b ;  /* 0xffffff4b0e0e7836 */ /* 0x000fe20000000000 */
[----:B----4-:R-:W4:Y:S01]  /*1fe30*/  LDC R32, c[0x0][0x230] ;  /* 0x00008c00ff207b82 */ /* 0x010f220000000800 */
[----:B-----5:R-:W5:Y:S01]  /*1fe40*/  LDL.LU.64 R30, [R1+0x6f0] ;  /* 0x0006f000011e7983 */ /* 0x020f620000300a00 */
[----:B------:R-:W-:-:S06]  /*1fe50*/  ISETP.GE.U32.AND P4, PT, R248, 0x7fffff2b, PT ;  /* 0x7fffff2bf800780c */ /* 0x000fcc0003f86070 */
[----:B------:R-:W2:Y:S01]  /*1fe60*/  LDC R15, c[0x0][0x230] ;  /* 0x00008c00ff0f7b82 */ /* 0x000ea20000000800 */
[----:B------:R-:W4:Y:S04]  /*1fe70*/  LDL.LU.64 R230, [R1+0x6e8] ;  /* 0x0006e80001e67983 */ /* 0x000f280000300a00 */
[----:B------:R-:W4:Y:S01]  /*1fe80*/  LDL.LU.64 R238, [R1+0x6d8] ;  /* 0x0006d80001ee7983 */ /* 0x000f220000300a00 */
[----:B------:R-:W-:Y:S01]  /*1fe90*/  ISETP.GE.U32.AND P5, PT, R9, 0x7fffff2c, PT ;  /* 0x7fffff2c0900780c */ /* 0x000fe20003fa6070 */
[----:B------:R-:W-:Y:S02]  /*1fea0*/  VIADD R9, R16, 0xffffff69 ;  /* 0xffffff6910097836 */ /* 0x000fe40000000000 */
[----:B------:R-:W-:-:S03]  /*1feb0*/  IMAD.WIDE R54, R5, 0x4, R54 ;  /* 0x0000000405367825 */ /* 0x000fc600078e0236 */
[----:B------:R-:W-:Y:S01]  /*1fec0*/  ISETP.GE.U32.AND P0, PT, R9, 0x7fffff2a, PT ;  /* 0x7fffff2a0900780c */ /* 0x000fe20003f06070 */
[----:B------:R-:W4:Y:S01]  /*1fed0*/  LDC R16, c[0x0][0x230] ;  /* 0x00008c00ff107b82 */ /* 0x000f220000000800 */
[----:B-1----:R-:W-:Y:S02]  /*1fee0*/  VIADD R9, R24, 0xffffff68 ;  /* 0xffffff6818097836 */ /* 0x002fe40000000000 */
[----:B------:R-:W-:-:S04]  /*1fef0*/  IMAD.WIDE R24, R5, 0x4, R22 ;  /* 0x0000000405187825 */ /* 0x000fc800078e0216 */
[C---:B---3--:R-:W-:Y:S01]  /*1ff00*/  IMAD.WIDE R48, R5.reuse, 0x4, R46 ;  /* 0x0000000405307825 */ /* 0x048fe200078e022e */
[----:B------:R1:W-:Y:S03]  /*1ff10*/  STL.64 [R1+0x6b0], R24 ;  /* 0x0006b01801007387 */ /* 0x0003e60000100a00 */
[C---:B------:R-:W-:Y:S01]  /*1ff20*/  IMAD.WIDE R248, R5.reuse, 0x4, R62 ;  /* 0x0000000405f87825 */ /* 0x040fe200078e023e */
[----:B------:R3:W-:Y:S03]  /*1ff30*/  STL.64 [R1+0x6b8], R54 ;  /* 0x0006b83601007387 */ /* 0x0007e60000100a00 */
[----:B-----5:R-:W-:Y:S01]  /*1ff40*/  IMAD.WIDE R40, R5, 0x4, R30 ;  /* 0x0000000405287825 */ /* 0x020fe200078e021e */
[----:B------:R-:W5:Y:S01]  /*1ff50*/  LDL.LU.64 R62, [R1+0x918] ;  /* 0x00091800013e7983 */ /* 0x000f620000300a00 */
[----:B------:R-:W-:Y:S01]  /*1ff60*/  ISETP.GE.U32.AND P3, PT, R9, 0x7fffff29, PT ;  /* 0x7fffff290900780c */ /* 0x000fe20003f66070 */
[----:B------:R-:W5:Y:S01]  /*1ff70*/  LDC R22, c[0x0][0x230] ;  /* 0x00008c00ff167b82 */ /* 0x000f620000000800 */
[C---:B--2---:R-:W-:Y:S01]  /*1ff80*/  IMAD.WIDE R46, R5.reuse, 0x4, R38 ;  /* 0x00000004052e7825 */ /* 0x044fe200078e0226 */
[----:B------:R-:W-:Y:S03]  /*1ff90*/  STL.64 [R1+0x6c8], R48 ;  /* 0x0006c83001007387 */ /* 0x000fe60000100a00 */
[C---:B----4-:R-:W-:Y:S01]  /*1ffa0*/  IMAD.WIDE R38, R5.reuse, 0x4, R230 ;  /* 0x0000000405267825 */ /* 0x050fe200078e02e6 */
[----:B------:R2:W-:Y:S01]  /*1ffb0*/  STL.64 [R1+0x8a8], R46 ;  /* 0x0008a82e01007387 */ /* 0x0005e20000100a00 */
[----:B------:R-:W-:Y:S01]  /*1ffc0*/  ISETP.GE.U32.AND P2, PT, R14, 0x7fffff0c, PT ;  /* 0x7fffff0c0e00780c */ /* 0x000fe20003f46070 */
[----:B------:R-:W4:Y:S01]  /*1ffd0*/  LDC R23, c[0x0][0x230] ;  /* 0x00008c00ff177b82 */ /* 0x000f220000000800 */
[----:B------:R-:W-:Y:S01]  /*1ffe0*/  IMAD.WIDE R30, R5, 0x4, R238 ;  /* 0x00000004051e7825 */ /* 0x000fe200078e02ee */
[----:B------:R-:W4:Y:S04]  /*1fff0*/  LDL.LU.64 R230, [R1+0x910] ;  /* 0x0009100001e67983 */ /* 0x000f280000300a00 */
[----:B------:R-:W-:Y:S01]  /*20000*/  STL.64 [R1+0x8b8], R40 ;  /* 0x0008b82801007387 */ /* 0x000fe20000100a00 */
[----:B------:R-:W-:Y:S01]  /*20010*/  VIADD R9, R17, 0xffffff49 ;  /* 0xffffff4911097836 */ /* 0x000fe20000000000 */
[----:B------:R-:W1:Y:S02]  /*20020*/  LDC R14, c[0x0][0x230] ;  /* 0x00008c00ff0e7b82 */ /* 0x000e640000000800 */
[----:B------:R2:W-:Y:S04]  /*20030*/  STL.64 [R1+0x8c8], R38 ;  /* 0x0008c82601007387 */ /* 0x0005e80000100a00 */
[----:B------:R2:W-:Y:S01]  /*20040*/  STL.64 [R1+0x8e0], R30 ;  /* 0x0008e01e01007387 */ /* 0x0005e20000100a00 */
[----:B------:R-:W-:Y:S01]  /*20050*/  VIADD R252, R252, 0xffffff4a ;  /* 0xffffff4afcfc7836 */ /* 0x000fe20000000000 */
[----:B------:R-:W4:Y:S02]  /*20060*/  LDC R17, c[0x0][0x230] ;  /* 0x00008c00ff117b82 */ /* 0x000f240000000800 */
[----:B------:R-:W4:Y:S04]  /*20070*/  LDL.LU.64 R238, [R1+0x8f8] ;  /* 0x0008f80001ee7983 */ /* 0x000f280000300a00 */
[----:B------:R-:W-:Y:S01]  /*20080*/  LDGSTS.E [R250+-0x70000], desc[UR4][R248.64], !P5 ;  /* 0x90000000f8fa7fae */ /* 0x000fe2000e921844 */
[----:B------:R-:W-:Y:S01]  /*20090*/  ISETP.GE.U32.AND P5, PT, R9, 0x7fffff0a, PT ;  /* 0x7fffff0a0900780c */ /* 0x000fe20003fa6070 */
[----:B------:R-:W-:-:S02]  /*200a0*/  VIADD R9, R15, 0xffffff48 ;  /* 0xffffff480f097836 */ /* 0x000fc40000000000 */
[----:B------:R-:W2:Y:S01]  /*200b0*/  LDC R15, c[0x0][0x230] ;  /* 0x00008c00ff0f7b82 */ /* 0x000ea20000000800 */
[----:B------:R-:W-:Y:S01]  /*200c0*/  ISETP.GE.U32.AND P1, PT, R252, 0x7fffff0b, PT ;  /* 0x7fffff0bfc00780c */ /* 0x000fe20003f26070 */
[----:B------:R3:W-:Y:S01]  /*200d0*/  LDGSTS.E [R250+-0x6fffc], desc[UR4][R24.64], !P4 ;  /* 0x9000400018fa7fae */ /* 0x0007e2000e121844 */
[----:B------:R-:W-:Y:S01]  /*200e0*/  ISETP.GE.U32.AND P4, PT, R9, 0x7fffff09, PT ;  /* 0x7fffff090900780c */ /* 0x000fe20003f86070 */
[----:B------:R-:W-:Y:S02]  /*200f0*/  VIADD R9, R16, 0xffffff67 ;  /* 0xffffff6710097836 */ /* 0x000fe40000000000 */
[----:B------:R-:W-:Y:S01]  /*20100*/  LDGSTS.E [R250+-0x6fff8], desc[UR4][R54.64], !P0 ;  /* 0x9000800036fa7fae */ /* 0x000fe2000c121844 */
[----:B-1----:R-:W-:Y:S01]  /*20110*/  VIADD R14, R14, 0xffffff66 ;  /* 0xffffff660e0e7836 */ /* 0x002fe20000000000 */
[----:B------:R-:W1:Y:S02]  /*20120*/  LDC R252, c[0x0][0x230] ;  /* 0x00008c00fffc7b82 */ /* 0x000e640000000800 */
[----:B------:R-:W-:Y:S04]  /*20130*/  LDGSTS.E [R250+-0x6fff4], desc[UR4][R48.64], !P3 ;  /* 0x9000c00030fa7fae */ /* 0x000fe8000d921844 */
[----:B------:R-:W-:Y:S02]  /*20140*/  LDGSTS.E [R250+-0x6c000], desc[UR4][R46.64], !P2 ;  /* 0x940000002efa7fae */ /* 0x000fe4000d121844 */
[----:B---3--:R-:W3:Y:S02]  /*20150*/  LDC R24, c[0x0][0x230] ;  /* 0x00008c00ff187b82 */ /* 0x008ee40000000800 */
[----:B------:R-:W3:Y:S01]  /*20160*/  LDL.LU.64 R54, [R1+0x8f0] ;  /* 0x0008f00001367983 */ /* 0x000ee20000300a00 */
[----:B------:R-:W-:-:S03]  /*20170*/  ISETP.GE.U32.AND P2, PT, R9, 0x7fffff28, PT ;  /* 0x7fffff280900780c */ /* 0x000fc60003f46070 */
[----:B------:R5:W-:Y:S02]  /*20180*/  LDGSTS.E [R250+-0x6bffc], desc[UR4][R40.64], !P1 ;  /* 0x9400400028fa7fae */ /* 0x000be4000c921844 */
[----:B------:R-:W3:Y:S02]  /*20190*/  LDC R16, c[0x0][0x230] ;  /* 0x00008c00ff107b82 */ /* 0x000ee40000000800 */
[----:B--2---:R-:W2:Y:S01]  /*201a0*/  LDL.64 R46, [R1+0x8e8] ;  /* 0x0008e800012e7983 */ /* 0x004ea20000100a00 */
[----:B------:R-:W-:-:S03]  /*201b0*/  IADD3 R9, R15, -0xb9, RZ ;  /* 0xffffff470f097810 */ /* 0x000fc60007ffe0ff */
[----:B------:R-:W-:Y:S01]  /*201c0*/  LDGSTS.E [R250+-0x6bff8], desc[UR4][R38.64], !P5 ;  /* 0x9400800026fa7fae */ /* 0x000fe2000e921844 */
[----:B------:R-:W-:Y:S01]  /*201d0*/  ISETP.GE.U32.AND P1, PT, R14, 0x7fffff27, PT ;  /* 0x7fffff270e00780c */ /* 0x000fe20003f26070 */
[----:B------:R-:W2:Y:S02]  /*201e0*/  LDC R25, c[0x0][0x230] ;  /* 0x00008c00ff197b82 */ /* 0x000ea40000000800 */
[----:B------:R1:W-:Y:S01]  /*201f0*/  LDGSTS.E [R250+-0x6bff4], desc[UR4][R30.64], !P4 ;  /* 0x9400c0001efa7fae */ /* 0x0003e2000e121844 */
[----:B------:R-:W-:-:S03]  /*20200*/  ISETP.GE.U32.AND P4, PT, R9, 0x7fffff08, PT ;  /* 0x7fffff080900780c */ /* 0x000fc60003f86070 */
[----:B------:R-:W2:Y:S04]  /*20210*/  LDL.LU.64 R38, [R1+0x730] ;  /* 0x0007300001267983 */ /* 0x000ea80000300a00 */
[----:B------:R-:W2:Y:S04]  /*20220*/  LDL.LU.64 R30, [R1+0x718] ;  /* 0x00071800011e7983 */ /* 0x000ea80000300a00 */
[----:B------:R-:W2:Y:S01]  /*20230*/  LDL.LU.64 R14, [R1+0x710] ;  /* 0x00071000010e7983 */ /* 0x000ea20000300a00 */
[----:B------:R-:W-:Y:S02]  /*20240*/  VIADD R9, R32, 0xffffff46 ;  /* 0xffffff4620097836 */ /* 0x000fe40000000000 */
[----:B-----5:R-:W-:-:S05]  /*20250*/  IMAD.WIDE R40, R5, 0x4, R62 ;  /* 0x0000000405287825 */ /* 0x020fca00078e023e */
[----:B------:R5:W-:Y:S04]  /*20260*/  STL.64 [R1+0x6d8], R40 ;  /* 0x0006d82801007387 */ /* 0x000be80000100a00 */
[----:B------:R5:W-:Y:S01]  /*20270*/  LDGSTS.E [R251+-0x70000], desc[UR4][R40.64], !P2 ;  /* 0x9000000028fb7fae */ /* 0x000be2000d121844 */
[----:B----4-:R-:W-:-:S05]  /*20280*/  IMAD.WIDE R32, R5, 0x4, R230 ;  /* 0x0000000405207825 */ /* 0x010fca00078e02e6 */
[----:B------:R4:W-:Y:S04]  /*20290*/  STL.64 [R1+0x6e8], R32 ;  /* 0x0006e82001007387 */ /* 0x0009e80000100a00 */
[----:B------:R-:W2:Y:S01]  /*202a0*/  LDL.64 R230, [R1+0x908] ;  /* 0x0009080001e67983 */ /* 0x000ea20000100a00 */
[----:B-1----:R-:W-:Y:S02]  /*202b0*/  VIADD R252, R252, 0xffffff65 ;  /* 0xffffff65fcfc7836 */ /* 0x002fe40000000000 */
[----:B------:R-:W-:Y:S01]  /*202c0*/  VIADD R250, R22, 0xffffff64 ;  /* 0xffffff6416fa7836 */ /* 0x000fe20000000000 */
[----:B------:R-:W-:Y:S01]  /*202d0*/  ISETP.GE.U32.AND P3, PT, R9, 0x7fffff07, PT ;  /* 0x7fffff070900780c */ /* 0x000fe20003f66070 */
[----:B------:R-:W1:Y:S01]  /*202e0*/  LDC R22, c[0x0][0x230] ;  /* 0x00008c00ff167b82 */ /* 0x000e620000000800 */
[----:B-----5:R-:W-:Y:S01]  /*202f0*/  IMAD.WIDE R40, R5, 0x4, R238 ;  /* 0x0000000405287825 */ /* 0x020fe200078e02ee */
[----:B------:R4:W-:Y:S04]  /*20300*/  LDGSTS.E [R251+-0x6fffc], desc[UR4][R32.64], !P1 ;  /* 0x9000400020fb7fae */ /* 0x0009e8000c921844 */
[----:B------:R-:W5:Y:S01]  /*20310*/  LDL.LU.64 R238, [R1+0x900] ;  /* 0x0009000001ee7983 */ /* 0x000f620000300a00 */
[----:B------:R-:W-:-:S02]  /*20320*/  ISETP.GE.U32.AND P0, PT, R252, 0x7fffff26, PT ;  /* 0x7fffff26fc00780c */ /* 0x000fc40003f06070 */
[----:B------:R-:W1:Y:S01]  /*20330*/  LDC R252, c[0x0][0x230] ;  /* 0x00008c00fffc7b82 */ /* 0x000e620000000800 */
[----:B------:R-:W-:Y:S01]  /*20340*/  ISETP.GE.U32.AND P5, PT, R250, 0x7fffff25, PT ;  /* 0x7fffff25fa00780c */ /* 0x000fe20003fa6070 */
[----:B---3--:R-:W-:Y:S02]  /*20350*/  VIADD R250, R24, 0xffffff45 ;  /* 0xffffff4518fa7836 */ /* 0x008fe40000000000 */
[----:B------:R-:W-:-:S04]  /*20360*/  VIADD R9, R17, 0xffffff44 ;  /* 0xffffff4411097836 */ /* 0x000fc80000000000 */
[----:B------:R-:W3:Y:S01]  /*20370*/  LDC R24, c[0x0][0x230] ;  /* 0x00008c00ff187b82 */ /* 0x000ee20000000800 */
[----:B------:R2:W-:Y:S01]  /*20380*/  STL.64 [R1+0x6f0], R40 ;  /* 0x0006f02801007387 */ /* 0x0005e20000100a00 */
[----:B------:R-:W-:-:S03]  /*20390*/  ISETP.GE.U32.AND P2, PT, R250, 0x7fffff06, PT ;  /* 0x7fffff06fa00780c */ /* 0x000fc60003f46070 */
[----:B------:R2:W-:Y:S01]  /*203a0*/  LDGSTS.E [R251+-0x6fff8], desc[UR4][R40.64], !P0 ;  /* 0x9000800028fb7fae */ /* 0x0005e2000c121844 */
[----:B------:R-:W-:Y:S01]  /*203b0*/  ISETP.GE.U32.AND P1, PT, R9, 0x7fffff05, PT ;  /* 0x7fffff050900780c */ /* 0x000fe20003f26070 */
[C---:B----4-:R-:W-:Y:S01]  /*203c0*/  IMAD.WIDE R32, R5.reuse, 0x4, R54 ;  /* 0x0000000405207825 */ /* 0x050fe200078e0236 */
[----:B------:R-:W4:Y:S04]  /*203d0*/  LDC R17, c[0x0][0x230] ;  /* 0x00008c00ff117b82 */ /* 0x000f280000000800 */
[----:B------:R1:W-:Y:S01]  /*203e0*/  STL.64 [R1+0x708], R32 ;  /* 0x0007082001007387 */ /* 0x0003e20000100a00 */
[----:B--2---:R-:W-:-:S03]  /*203f0*/  IMAD.WIDE R40, R5, 0x4, R46 ;  /* 0x0000000405287825 */ /* 0x004fc600078e022e */
[----:B------:R1:W-:Y:S01]  /*20400*/  LDGSTS.E [R251+-0x6fff4], desc[UR4][R32.64], !P5 ;  /* 0x9000c00020fb7fae */ /* 0x0003e2000e921844 */
[----:B------:R-:W-:-:S03]  /*20410*/  VIADD R250, R16, 0xffffff63 ;  /* 0xffffff6310fa7836 */ /* 0x000fc60000000000 */
[----:B------:R-:W-:Y:S01]  /*20420*/  STL.64 [R1+0x8f0], R40 ;  /* 0x0008f02801007387 */ /* 0x000fe20000100a00 */
[----:B------:R-:W-:Y:S01]  /*20430*/  VIADD R9, R25, 0xffffff62 ;  /* 0xffffff6219097836 */ /* 0x000fe20000000000 */
[----:B------:R-:W2:Y:S02]  /*20440*/  LDC R16, c[0x0][0x230] ;  /* 0x00008c00ff107b82 */ /* 0x000ea40000000800 */
[----:B------:R-:W2:Y:S01]  /*20450*/  LDL.LU.64 R54, [R1+0x990] ;  /* 0x0009900001367983 */ /* 0x000ea20000300a00 */
[----:B------:R-:W-:-:S04]  /*20460*/  IMAD.WIDE R38, R5, 0x4, R38 ;  /* 0x0000000405267825 */ /* 0x000fc800078e0226 */
[C---:B-1----:R-:W-:Y:S01]  /*20470*/  IMAD.WIDE R32, R5.reuse, 0x4, R30 ;  /* 0x0000000405207825 */ /* 0x042fe200078e021e */
[----:B------:R1:W-:Y:S03]  /*20480*/  STL.64 [R1+0x8f8], R38 ;  /* 0x0008f82601007387 */ /* 0x0003e60000100a00 */
[----:B------:R-:W-:Y:S01]  /*20490*/  IMAD.WIDE R14, R5, 0x4, R14 ;  /* 0x00000004050e7825 */ /* 0x000fe200078e020e */
[----:B------:R-:W-:Y:S01]  /*204a0*/  STL.64 [R1+0x910], R32 ;  /* 0x0009102001007387 */ /* 0x000fe20000100a00 */
[----:B------:R-:W-:Y:S02]  /*204b0*/  ISETP.GE.U32.AND P0, PT, R250, 0x7fffff24, PT ;  /* 0x7fffff24fa00780c */ /* 0x000fe40003f06070 */
[----:B------:R-:W-:Y:S01]  /*204c0*/  ISETP.GE.U32.AND P5, PT, R9, 0x7fffff23, PT ;  /* 0x7fffff230900780c */ /* 0x000fe20003fa6070 */
[----:B------:R-:W2:Y:S01]  /*204d0*/  LDL.64 R30, [R1+0x988] ;  /* 0x00098800011e7983 */ /* 0x000ea20000100a00 */
[----:B------:R-:W-:-:S02]  /*204e0*/  VIADD R250, R23, 0xffffff60 ;  /* 0xffffff6017fa7836 */ /* 0x000fc40000000000 */
[----:B------:R-:W-:Y:S01]  /*204f0*/  VIADD R9, R22, 0xffffff43 ;  /* 0xffffff4316097836 */ /* 0x000fe20000000000 */
[----:B------:R4:W-:Y:S01]  /*20500*/  STL.64 [R1+0x920], R14 ;  /* 0x0009200e01007387 */ /* 0x0009e20000100a00 */
[----:B------:R-:W-:-:S03]  /*20510*/  VIADD R252, R252, 0xffffff61 ;  /* 0xffffff61fcfc7836 */ /* 0x000fc60000000000 */
[----:B------:R-:W2:Y:S04]  /*20520*/  LDL.LU.64 R22, [R1+0x980] ;  /* 0x0009800001167983 */ /* 0x000ea80000300a00 */
[----:B------:R-:W-:Y:S04]  /*20530*/  LDGSTS.E [R251+-0x6c000], desc[UR4][R40.64], !P4 ;  /* 0x9400000028fb7fae */ /* 0x000fe8000e121844 */
[----:B------:R-:W-:Y:S04]  /*20540*/  LDGSTS.E [R251+-0x6bffc], desc[UR4][R38.64], !P3 ;  /* 0x9400400026fb7fae */ /* 0x000fe8000d921844 */
[----:B------:R-:W2:Y:S04]  /*20550*/  LDL.LU.64 R46, [R1+0x978] ;  /* 0x00097800012e7983 */ /* 0x000ea80000300a00 */
[----:B------:R-:W-:Y:S04]  /*20560*/  LDGSTS.E [R251+-0x6bff8], desc[UR4][R32.64], !P2 ;  /* 0x9400800020fb7fae */ /* 0x000fe8000d121844 */
[----:B------:R4:W-:Y:S01]  /*20570*/  LDGSTS.E [R251+-0x6bff4], desc[UR4][R14.64], !P1 ;  /* 0x9400c0000efb7fae */ /* 0x0009e2000c921844 */
[----:B------:R-:W-:-:S03]  /*20580*/  ISETP.GE.U32.AND P1, PT, R252, 0x7fffff22, PT ;  /* 0x7fffff22fc00780c */ /* 0x000fc60003f26070 */
[----:B-1----:R-:W2:Y:S01]  /*20590*/  LDL.LU.64 R38, [R1+0x970] ;  /* 0x0009700001267983 */ /* 0x002ea20000300a00 */
[----:B---3--:R-:W-:-:S03]  /*205a0*/  VIADD R252, R24, 0xffffff42 ;  /* 0xffffff4218fc7836 */ /* 0x008fc60000000000 */
[----:B----4-:R-:W3:Y:S01]  /*205b0*/  LDL.LU.64 R14, [R1+0x968] ;  /* 0x00096800010e7983 */ /* 0x010ee20000300a00 */
[----:B------:R-:W-:-:S03]  /*205c0*/  ISETP.GE.U32.AND P4, PT, R250, 0x7fffff21, PT ;  /* 0x7fffff21fa00780c */ /* 0x000fc60003f86070 */
[----:B------:R-:W4:Y:S01]  /*205d0*/  LDL.LU.64 R94, [R1+0x8d8] ;  /* 0x0008d800015e7983 */ /* 0x000f220000300a00 */
[----:B------:R-:W-:-:S04]  /*205e0*/  IMAD.WIDE R250, R5, 0x4, R230 ;  /* 0x0000000405fa7825 */ /* 0x000fc800078e02e6 */
[----:B-----5:R-:W-:Y:S01]  /*205f0*/  IMAD.WIDE R24, R5, 0x4, R238 ;  /* 0x0000000405187825 */ /* 0x020fe200078e02ee */
[----:B------:R-:W-:Y:S01]  /*20600*/  ISETP.GE.U32.AND P3, PT, R9, 0x7fffff04, PT ;  /* 0x7fffff040900780c */ /* 0x000fe20003f66070 */
[----:B------:R-:W-:Y:S04]  /*20610*/  LDGSTS.E [R8+-0x70000], desc[UR4][R250.64], !P0 ;  /* 0x90000000fa087fae */ /* 0x000fe8000c121844 */
[----:B------:R1:W-:Y:S04]  /*20620*/  STL.64 [R1+0x710], R24 ;  /* 0x0007101801007387 */ /* 0x0003e80000100a00 */
[----:B------:R-:W5:Y:S04]  /*20630*/  LDL.LU.64 R230, [R1+0x8d0] ;  /* 0x0008d00001e67983 */ /* 0x000f680000300a00 */
[----:B------:R-:W5:Y:S04]  /*20640*/  LDL.64 R86, [R1+0x8c0] ;  /* 0x0008c00001567983 */ /* 0x000f680000100a00 */
[----:B------:R-:W5:Y:S01]  /*20650*/  LDL.LU.64 R238, [R1+0x898] ;  /* 0x0008980001ee7983 */ /* 0x000f620000300a00 */
[----:B------:R-:W-:-:S02]  /*20660*/  VIADD R9, R17, 0xffffff41 ;  /* 0xffffff4111097836 */ /* 0x000fc40000000000 */
[----:B--2---:R-:W-:Y:S01]  /*20670*/  VIADD R16, R16, 0xffffff40 ;  /* 0xffffff4010107836 */ /* 0x004fe20000000000 */
[----:B------:R-:W2:Y:S01]  /*20680*/  LDL.LU.64 R78, [R1+0x860] ;  /* 0x00086000014e7983 */ /* 0x000ea20000300a00 */
[----:B------:R-:W-:Y:S02]  /*20690*/  ISETP.GE.U32.AND P2, PT, R252, 0x7fffff03, PT ;  /* 0x7fffff03fc00780c */ /* 0x000fe40003f46070 */
[----:B------:R-:W-:Y:S01]  /*206a0*/  ISETP.GE.U32.AND P0, PT, R9, 0x7fffff02, PT ;  /* 0x7fffff020900780c */ /* 0x000fe20003f06070 */
[----:B------:R-:W2:Y:S04]  /*206b0*/  LDL.LU.64 R70, [R1+0x818] ;  /* 0x0008180001467983 */ /* 0x000ea80000300a00 */
[----:B------:R1:W-:Y:S01]  /*206c0*/  LDGSTS.E [R8+-0x6fffc], desc[UR4][R24.64], !P5 ;  /* 0x9000400018087fae */ /* 0x0003e2000e921844 */
[----:B------:R-:W-:-:S03]  /*206d0*/  ISETP.GE.U32.AND P5, PT, R16, 0x7fffff01, PT ;  /* 0x7fffff011000780c */ /* 0x000fc60003fa6070 */
[----:B------:R-:W-:Y:S01]  /*206e0*/  STL [R1+0x400], RZ ;  /* 0x000400ff01007387 */ /* 0x000fe20000100800 */
[----:B------:R-:W-:-:S03]  /*206f0*/  IMAD.WIDE R32, R5, 0x4, R54 ;  /* 0x0000000405207825 */ /* 0x000fc600078e0236 */
[----:B------:R-:W2:Y:S04]  /*20700*/  LDL.LU.64 R62, [R1+0x808] ;  /* 0x00080800013e7983 */ /* 0x000ea80000300a00 */
[----:B------:R-:W-:Y:S04]  /*20710*/  STL.64 [R1+0x718], R32 ;  /* 0x0007182001007387 */ /* 0x000fe80000100a00 */
[----:B------:R-:W2:Y:S04]  /*20720*/  LDL.LU.64 R54, [R1+0x7d8] ;  /* 0x0007d80001367983 */ /* 0x000ea80000300a00 */
[----:B------:R-:W-:Y:S01]  /*20730*/  LDGSTS.E [R8+-0x6fff8], desc[UR4][R32.64], !P1 ;  /* 0x9000800020087fae */ /* 0x000fe2000c921844 */
[----:B------:R-:W-:-:S05]  /*20740*/  IMAD.WIDE R30, R5, 0x4, R30 ;  /* 0x00000004051e7825 */ /* 0x000fca00078e021e */
[----:B------:R3:W-:Y:S01]  /*20750*/  STL.64 [R1+0x730], R30 ;  /* 0x0007301e01007387 */ /* 0x0007e20000100a00 */
[----:B------:R-:W-:-:S03]  /*20760*/  IMAD.WIDE R22, R5, 0x4, R22 ;  /* 0x0000000405167825 */ /* 0x000fc600078e0216 */
[----:B------:R2:W-:Y:S04]  /*20770*/  LDGSTS.E [R8+-0x6fff4], desc[UR4][R30.64], !P4 ;  /* 0x9000c0001e087fae */ /* 0x0005e8000e121844 */
[----:B------:R2:W-:Y:S01]  /*20780*/  LDGSTS.E [R8+-0x6c000], desc[UR4][R22.64], !P3 ;  /* 0x9400000016087fae */ /* 0x0005e2000d921844 */
[----:B-1----:R-:W-:-:S03]  /*20790*/  IMAD.WIDE R24, R5, 0x4, R46 ;  /* 0x0000000405187825 */ /* 0x002fc600078e022e */
[----:B------:R-:W2:Y:S04]  /*207a0*/  LDL.LU.64 R46, [R1+0x7c8] ;  /* 0x0007c800012e7983 */ /* 0x000ea80000300a00 */
[----:B------:R1:W-:Y:S01]  /*207b0*/  STL.64 [R1+0x930], R22 ;  /* 0x0009301601007387 */ /* 0x0003e20000100a00 */
[----:B------:R-:W-:-:S03]  /*207c0*/  IMAD.WIDE R16, R5, 0x4, R38 ;  /* 0x0000000405107825 */ /* 0x000fc600078e0226 */
[----:B------:R-:W-:Y:S04]  /*207d0*/  STL.64 [R1+0x940], R24 ;  /* 0x0009401801007387 */ /* 0x000fe80000100a00 */
[----:B------:R-:W2:Y:S01]  /*207e0*/  LDL.LU.64 R38, [R1+0x790] ;  /* 0x0007900001267983 */ /* 0x000ea20000300a00 */
[----:B---3--:R-:W-:-:S03]  /*207f0*/  IMAD.WIDE R14, R5, 0x4, R14 ;  /* 0x00000004050e7825 */ /* 0x008fc600078e020e */
[----:B------:R-:W-:Y:S04]  /*20800*/  STL.64 [R1+0x950], R16 ;  /* 0x0009501001007387 */ /* 0x000fe80000100a00 */
[----:B------:R3:W-:Y:S04]  /*20810*/  STL.64 [R1+0x968], R14 ;  /* 0x0009680e01007387 */ /* 0x0007e80000100a00 */
[----:B------:R-:W2:Y:S04]  /*20820*/  LDL.64 R30, [R1+0x780] ;  /* 0x00078000011e7983 */ /* 0x000ea80000100a00 */
[----:B------:R-:W-:Y:S04]  /*20830*/  LDGSTS.E [R8+-0x6bffc], desc[UR4][R24.64], !P2 ;  /* 0x9400400018087fae */ /* 0x000fe8000d121844 */
[----:B------:R-:W-:Y:S04]  /*20840*/  LDGSTS.E [R8+-0x6bff8], desc[UR4][R16.64], !P0 ;  /* 0x9400800010087fae */ /* 0x000fe8000c121844 */
[----:B-1----:R-:W2:Y:S04]  /*20850*/  LDL.64 R22, [R1+0x740] ;  /* 0x0007400001167983 */ /* 0x002ea80000100a00 */
[----:B------:R1:W-:Y:S01]  /*20860*/  LDGSTS.E [R8+-0x6bff4], desc[UR4][R14.64], !P5 ;  /* 0x9400c0000e087fae */ /* 0x0003e2000e921844 */
[----:B----4-:R-:W-:-:S03]  /*20870*/  IMAD.WIDE R206, R2, 0x4, R94 ;  /* 0x0000000402ce7825 */ /* 0x010fc600078e025e */
[----:B------:R-:W0:Y:S01]  /*20880*/  LDGDEPBAR ;  /* 0x00000000000079af */ /* 0x000e220000000000 */
[----:B------:R-:W-:-:S03]  /*20890*/  IMAD.WIDE R88, R2, 0x4, R240 ;  /* 0x0000000402587825 */ /* 0x000fc600078e02f0 */
[----:B------:R-:W-:Y:S04]  /*208a0*/  LDGSTS.E [R0+0x40000], desc[UR4][R206.64], P6 ;  /* 0x40000000ce007fae */ /* 0x000fe8000b121844 */
[----:B---3--:R-:W3:Y:S04]  /*208b0*/  LDL.LU.64 R14, [R1+0x728] ;  /* 0x00072800010e7983 */ /* 0x008ee80000300a00 */
[----:B------:R-:W-:Y:S01]  /*208c0*/  STL [R1+0x404], RZ ;  /* 0x000404ff01007387 */ /* 0x000fe20000100800 */
[----:B-----5:R-:W-:-:S03]  /*208d0*/  IMAD.WIDE R198, R2, 0x4, R230 ;  /* 0x0000000402c67825 */ /* 0x020fc600078e02e6 */
[----:B------:R-:W4:Y:S01]  /*208e0*/  LDL.64 R230, [R1+0x700] ;  /* 0x0007000001e67983 */ /* 0x000f220000100a00 */
[----:B------:R-:W-:-:S03]  /*208f0*/  IMAD.WIDE R190, R2, 0x4, R86 ;  /* 0x0000000402be7825 */ /* 0x000fc600078e0256 */
[----:B------:R-:W-:Y:S01]  /*20900*/  LDGSTS.E [R0+0x40400], desc[UR4][R198.64], P6 ;  /* 0x40400000c6007fae */ /* 0x000fe2000b121844 */
[----:B------:R-:W-:-:S03]  /*20910*/  IMAD.WIDE R182, R2, 0x4, R238 ;  /* 0x0000000402b67825 */ /* 0x000fc600078e02ee */
[----:B------:R-:W5:Y:S01]  /*20920*/  LDL.LU.64 R238, [R1+0x6d0] ;  /* 0x0006d00001ee7983 */ /* 0x000f620000300a00 */
[----:B--2---:R-:W-:-:S03]  /*20930*/  IMAD.WIDE R174, R2, 0x4, R78 ;  /* 0x0000000402ae7825 */ /* 0x004fc600078e024e */
[----:B------:R2:W-:Y:S01]  /*20940*/  STL.64 [R1+0x970], R206 ;  /* 0x000970ce01007387 */ /* 0x0005e20000100a00 */
[----:B------:R-:W-:-:S03]  /*20950*/  IMAD.WIDE R166, R2, 0x4, R70 ;  /* 0x0000000402a67825 */ /* 0x000fc600078e0246 */
[----:B------:R2:W-:Y:S04]  /*20960*/  STL.64 [R1+0x9a0], R198 ;  /* 0x0009a0c601007387 */ /* 0x0005e80000100a00 */
[----:B------:R-:W2:Y:S04]  /*20970*/  LDL.LU.64 R86, [R1+0x6a8] ;  /* 0x0006a80001567983 */ /* 0x000ea80000300a00 */
[----:B------:R1:W-:Y:S01]  /*20980*/  STL.64 [R1+0x9c0], R190 ;  /* 0x0009c0be01007387 */ /* 0x0003e20000100a00 */
[----:B------:R-:W-:-:S03]  /*20990*/  IMAD.WIDE R158, R2, 0x4, R62 ;  /* 0x00000004029e7825 */ /* 0x000fc600078e023e */
[----:B------:R-:W2:Y:S04]  /*209a0*/  LDL.LU.64 R78, [R1+0x3e8] ;  /* 0x0003e800014e7983 */ /* 0x000ea80000300a00 */
[----:B------:R1:W-:Y:S01]  /*209b0*/  STL.64 [R1+0x9e0], R182 ;  /* 0x0009e0b601007387 */ /* 0x0003e20000100a00 */
[----:B------:R-:W-:-:S03]  /*209c0*/  IMAD.WIDE R150, R2, 0x4, R54 ;  /* 0x0000000402967825 */ /* 0x000fc600078e0236 */
[----:B------:R1:W-:Y:S04]  /*209d0*/  STL.64 [R1+0xa00], R174 ;  /* 0x000a00ae01007387 */ /* 0x0003e80000100a00 */
[----:B------:R-:W2:Y:S04]  /*209e0*/  LDL.LU.64 R70, [R1+0x208] ;  /* 0x0002080001467983 */ /* 0x000ea80000300a00 */
[----:B------:R1:W-:Y:S04]  /*209f0*/  STL.64 [R1+0xa20], R166 ;  /* 0x000a20a601007387 */ /* 0x0003e80000100a00 */
[----:B------:R-:W2:Y:S04]  /*20a00*/  LDL.LU.64 R62, [R1+0x1e8] ;  /* 0x0001e800013e7983 */ /* 0x000ea80000300a00 */
[----:B------:R1:W-:Y:S04]  /*20a10*/  STL.64 [R1+0xa40], R158 ;  /* 0x000a409e01007387 */ /* 0x0003e80000100a00 */
[----:B------:R1:W-:Y:S04]  /*20a20*/  STL.64 [R1+0xa60], R150 ;  /* 0x000a609601007387 */ /* 0x0003e80000100a00 */
[----:B------:R-:W2:Y:S01]  /*20a30*/  LDL.LU.64 R54, [R1+0x1d0] ;  /* 0x0001d00001367983 */ /* 0x000ea20000300a00 */
[----:B------:R-:W-:-:S03]  /*20a40*/  IMAD.WIDE R142, R2, 0x4, R46 ;  /* 0x00000004028e7825 */ /* 0x000fc600078e022e */
[----:B------:R-:W-:Y:S04]  /*20a50*/  LDGSTS.E [R0+0x40800], desc[UR4][R190.64], P6 ;  /* 0x40800000be007fae */ /* 0x000fe8000b121844 */
[----:B------:R-:W2:Y:S04]  /*20a60*/  LDL.LU.64 R46, [R1+0x1b8] ;  /* 0x0001b800012e7983 */ /* 0x000ea80000300a00 */
[----:B------:R1:W-:Y:S01]  /*20a70*/  STL.64 [R1+0xa80], R142 ;  /* 0x000a808e01007387 */ /* 0x0003e20000100a00 */
[----:B------:R-:W-:-:S03]  /*20a80*/  IMAD.WIDE R134, R2, 0x4, R38 ;  /* 0x0000000402867825 */ /* 0x000fc600078e0226 */
[----:B------:R-:W-:Y:S04]  /*20a90*/  LDGSTS.E [R0+0x40c00], desc[UR4][R182.64], P6 ;  /* 0x40c00000b6007fae */ /* 0x000fe8000b121844 */
        /* <DEDUP_REMOVED lines=9> */
[----:B------:R-:W-:Y:S01]  /*20b30*/  LDGSTS.E [R0+0x41800], desc[UR4][R158.64], P6 ;  /* 0x418000009e007fae */ /* 0x000fe2000b121844 */
[----:B------:R-:W-:-:S03]  /*20b40*/  IMAD.WIDE R12, R2, 0x4, R12 ;  /* 0x00000004020c7825 */ /* 0x000fc600078e020c */
[----:B------:R-:W-:Y:S01]  /*20b50*/  LDGSTS.E [R0+0x41c00], desc[UR4][R150.64], P6 ;  /* 0x41c0000096007fae */ /* 0x000fe2000b121844 */
[----:B---3--:R-:W-:-:S03]  /*20b60*/  IMAD.WIDE R110, R2, 0x4, R14 ;  /* 0x00000004026e7825 */ /* 0x008fc600078e020e */
[----:B------:R-:W-:Y:S04]  /*20b70*/  LDGSTS.E [R0+0x42000], desc[UR4][R142.64], P6 ;  /* 0x420000008e007fae */ /* 0x000fe8000b121844 */
[----:B------:R-:W1:Y:S04]  /*20b80*/  LDL.LU.64 R14, [R1+0x148] ;  /* 0x00014800010e7983 */ /* 0x000e680000300a00 */
[----:B------:R3:W-:Y:S01]  /*20b90*/  STL.64 [R1+0xac8], R126 ;  /* 0x000ac87e01007387 */ /* 0x0007e20000100a00 */
        /* <DEDUP_REMOVED lines=8> */
[----:B----4-:R-:W-:-:S03]  /*20c20*/  IMAD.WIDE R102, R2, 0x4, R230 ;  /* 0x0000000402667825 */ /* 0x010fc600078e02e6 */
[----:B------:R-:W4:Y:S01]  /*20c30*/  LDL.LU.64 R230, [R1+0x128] ;  /* 0x0001280001e67983 */ /* 0x000f220000300a00 */
[----:B------:R-:W-:-:S03]  /*20c40*/  IMAD.WIDE R52, R2, 0x4, R52 ;  /* 0x0000000402347825 */ /* 0x000fc600078e0234 */
[----:B------:R-:W-:Y:S01]  /*20c50*/  LDGSTS.E [R0+0x43400], desc[UR4][R102.64], P6 ;  /* 0x4340000066007fae */ /* 0x000fe2000b121844 */
[----:B-----5:R-:W-:-:S03]  /*20c60*/  IMAD.WIDE R94, R2, 0x4, R238 ;  /* 0x00000004025e7825 */ /* 0x020fc600078e02ee */
[----:B------:R-:W5:Y:S04]  /*20c70*/  LDL.LU.64 R238, [R1+0x108] ;  /* 0x0001080001ee7983 */ /* 0x000f680000300a00 */
[----:B------:R3:W-:Y:S04]  /*20c80*/  STL.64 [R1+0xaf8], R118 ;  /* 0x000af87601007387 */ /* 0x0007e80000100a00 */
[----:B------:R-:W3:Y:S04]  /*20c90*/  LDL.LU.64 R244, [R1+0xe8] ;  /* 0x0000e80001f47983 */ /* 0x000ee80000300a00 */
[----:B------:R-:W3:Y:S04]  /*20ca0*/  LDL.LU.64 R236, [R1+0xc8] ;  /* 0x0000c80001ec7983 */ /* 0x000ee80000300a00 */
        /* <DEDUP_REMOVED lines=8> */
[----:B------:R-:W3:Y:S01]  /*20d30*/  LDL.LU.64 R16, [R1+0x8] ;  /* 0x0000080001107983 */ /* 0x000ee20000300a00 */
[----:B--2---:R-:W-:-:S03]  /*20d40*/  IMAD.WIDE R86, R2, 0x4, R86 ;  /* 0x0000000402567825 */ /* 0x004fc600078e0256 */
[----:B------:R-:W-:Y:S01]  /*20d50*/  LDGSTS.E [R0+0x43800], desc[UR4][R94.64], P6 ;  /* 0x438000005e007fae */ /* 0x000fe2000b121844 */
[----:B------:R-:W-:-:S04]  /*20d60*/  IMAD.WIDE R78, R2, 0x4, R78 ;  /* 0x00000004024e7825 */ /* 0x000fc800078e024e */
[C---:B------:R-:W-:Y:S01]  /*20d70*/  IMAD.WIDE R70, R2.reuse, 0x4, R70 ;  /* 0x0000000402467825 */ /* 0x040fe200078e0246 */
[----:B------:R2:W-:Y:S03]  /*20d80*/  STL.64 [R1+0xb88], R86 ;  /* 0x000b885601007387 */ /* 0x0005e60000100a00 */
[C---:B------:R-:W-:Y:S01]  /*20d90*/  IMAD.WIDE R62, R2.reuse, 0x4, R62 ;  /* 0x00000004023e7825 */ /* 0x040fe200078e023e */
[----:B------:R2:W-:Y:S03]  /*20da0*/  STL.64 [R1+0xba8], R78 ;  /* 0x000ba84e01007387 */ /* 0x0005e60000100a00 */
[C---:B------:R-:W-:Y:S01]  /*20db0*/  IMAD.WIDE R54, R2.reuse, 0x4, R54 ;  /* 0x0000000402367825 */ /* 0x040fe200078e0236 */
[----:B------:R2:W-:Y:S03]  /*20dc0*/  STL.64 [R1+0xbd0], R70 ;  /* 0x000bd04601007387 */ /* 0x0005e60000100a00 */
[C---:B------:R-:W-:Y:S01]  /*20dd0*/  IMAD.WIDE R46, R2.reuse, 0x4, R46 ;  /* 0x00000004022e7825 */ /* 0x040fe200078e022e */
[----:B------:R2:W-:Y:S04]  /*20de0*/  STL.64 [R1+0xbf0], R62 ;  /* 0x000bf03e01007387 */ /* 0x0005e80000100a00 */
[----:B------:R2:W-:Y:S01]  /*20df0*/  STL.64 [R1+0xc10], R54 ;  /* 0x000c103601007387 */ /* 0x0005e20000100a00 */
[----:B------:R-:W-:-:S03]  /*20e00*/  IMAD.WIDE R38, R2, 0x4, R38 ;  /* 0x0000000402267825 */ /* 0x000fc600078e0226 */
[----:B------:R2:W-:Y:S04]  /*20e10*/  STL.64 [R1+0xc30], R46 ;  /* 0x000c302e01007387 */ /* 0x0005e80000100a00 */
[----:B------:R2:W-:Y:S01]  /*20e20*/  STL.64 [R1+0xc50], R38 ;  /* 0x000c502601007387 */ /* 0x0005e20000100a00 */
[----:B------:R-:W-:-:S03]  /*20e30*/  IMAD.WIDE R60, R2, 0x4, R60 ;  /* 0x00000004023c7825 */ /* 0x000fc600078e023c */
[----:B------:R-:W-:Y:S01]  /*20e40*/  LDGSTS.E [R0+0x43c00], desc[UR4][R86.64], P6 ;  /* 0x43c0000056007fae */ /* 0x000fe2000b121844 */
[----:B------:R-:W-:-:S03]  /*20e50*/  IMAD.WIDE R30, R2, 0x4, R30 ;  /* 0x00000004021e7825 */ /* 0x000fc600078e021e */
[----:B------:R-:W-:Y:S04]  /*20e60*/  LDGSTS.E [R0+0x44000], desc[UR4][R78.64], P6 ;  /* 0x440000004e007fae */ /* 0x000fe8000b121844 */
        /* <DEDUP_REMOVED lines=9> */
[----:B------:R-:W-:Y:S01]  /*20f00*/  LDGSTS.E [R0+0x45000], desc[UR4][R46.64], P6 ;  /* 0x450000002e007fae */ /* 0x000fe2000b121844 */
[----:B-1----:R-:W-:-:S03]  /*20f10*/  IMAD.WIDE R14, R2, 0x4, R14 ;  /* 0x00000004020e7825 */ /* 0x002fc600078e020e */
[----:B------:R-:W-:Y:S04]  /*20f20*/  LDGSTS.E [R0+0x45400], desc[UR4][R38.64], P6 ;  /* 0x4540000026007fae */ /* 0x000fe8000b121844 */
[----:B------:R1:W-:Y:S01]  /*20f30*/  STL.64 [R1+0xcb0], R14 ;  /* 0x000cb00e01007387 */ /* 0x0003e20000100a00 */
[----:B------:R-:W-:-:S03]  /*20f40*/  IMAD.WIDE R92, R2, 0x4, R92 ;  /* 0x00000004025c7825 */ /* 0x000fc600078e025c */
[----:B------:R-:W-:Y:S01]  /*20f50*/  LDGSTS.E [R0+0x45800], desc[UR4][R30.64], P6 ;  /* 0x458000001e007fae */ /* 0x000fe2000b121844 */
[----:B------:R-:W-:-:S03]  /*20f60*/  IMAD.WIDE R72, R2, 0x4, R100 ;  /* 0x0000000402487825 */ /* 0x000fc600078e0264 */
[----:B------:R-:W-:Y:S01]  /*20f70*/  LDGSTS.E [R0+0x45c00], desc[UR4][R22.64], P6 ;  /* 0x45c0000016007fae */ /* 0x000fe2000b121844 */
[----:B------:R-:W-:-:S03]  /*20f80*/  IMAD.WIDE R56, R2, 0x4, R108 ;  /* 0x0000000402387825 */ /* 0x000fc600078e026c */
[----:B------:R-:W-:Y:S01]  /*20f90*/  LDGSTS.E [R0+0x46000], desc[UR4][R14.64], P6 ;  /* 0x460000000e007fae */ /* 0x000fe2000b121844 */
        /* <DEDUP_REMOVED lines=9> */
[----:B----4-:R-:W-:-:S04]  /*21030*/  IMAD.WIDE R230, R2, 0x4, R230 ;  /* 0x0000000402e67825 */ /* 0x010fc800078e02e6 */
[C---:B-----5:R-:W-:Y:S01]  /*21040*/  IMAD.WIDE R238, R2.reuse, 0x4, R238 ;  /* 0x0000000402ee7825 */ /* 0x060fe200078e02ee */
[----:B------:R4:W-:Y:S03]  /*21050*/  STL.64 [R1+0xcd0], R230 ;  /* 0x000cd0e601007387 */ /* 0x0009e60000100a00 */
[C---:B---3--:R-:W-:Y:S01]  /*21060*/  IMAD.WIDE R244, R2.reuse, 0x4, R244 ;  /* 0x0000000402f47825 */ /* 0x048fe200078e02f4 */
[----:B------:R3:W-:Y:S03]  /*21070*/  STL.64 [R1+0xcf0], R238 ;  /* 0x000cf0ee01007387 */ /* 0x0007e60000100a00 */
[C---:B------:R-:W-:Y:S01]  /*21080*/  IMAD.WIDE R236, R2.reuse, 0x4, R236 ;  /* 0x0000000402ec7825 */ /* 0x040fe200078e02ec */
[----:B------:R-:W-:Y:S03]  /*21090*/  STL.64 [R1+0xd10], R244 ;  /* 0x000d10f401007387 */ /* 0x000fe60000100a00 */
        /* <DEDUP_REMOVED lines=12> */
[----:B------:R-:W-:Y:S04]  /*21160*/  STL.64 [R1+0xdf0], R144 ;  /* 0x000df09001007387 */ /* 0x000fe80000100a00 */
[----:B------:R5:W-:Y:S04]  /*21170*/  STL.64 [R1+0xe10], R88 ;  /* 0x000e105801007387 */ /* 0x000be80000100a00 */
[----:B------:R5:W-:Y:S04]  /*21180*/  STL.64 [R1+0xe30], R80 ;  /* 0x000e305001007387 */ /* 0x000be80000100a00 */
[----:B------:R-:W-:Y:S04]  /*21190*/  STL.64 [R1+0xe68], R12 ;  /* 0x000e680c01007387 */ /* 0x000fe80000100a00 */
[----:B------:R-:W-:Y:S04]  /*211a0*/  STL.64 [R1+0xe80], R20 ;  /* 0x000e801401007387 */ /* 0x000fe80000100a00 */
[----:B------:R-:W-:Y:S04]  /*211b0*/  STL.64 [R1+0xe98], R28 ;  /* 0x000e981c01007387 */ /* 0x000fe80000100a00 */
[----:B------:R-:W-:Y:S04]  /*211c0*/  STL.64 [R1+0xeb0], R36 ;  /* 0x000eb02401007387 */ /* 0x000fe80000100a00 */
[----:B------:R-:W-:Y:S04]  /*211d0*/  STL.64 [R1+0xec8], R44 ;  /* 0x000ec82c01007387 */ /* 0x000fe80000100a00 */
[----:B------:R-:W-:Y:S01]  /*211e0*/  STL.64 [R1+0xee0], R52 ;  /* 0x000ee03401007387 */ /* 0x000fe20000100a00 */
[----:B------:R-:W-:-:S03]  /*211f0*/  IMAD.WIDE R48, R2, 0x4, R124 ;  /* 0x0000000402307825 */ /* 0x000fc600078e027c */
[----:B------:R-:W-:Y:S04]  /*21200*/  STL.64 [R1+0xef8], R60 ;  /* 0x000ef83c01007387 */ /* 0x000fe80000100a00 */
[----:B------:R-:W-:Y:S01]  /*21210*/  STL.64 [R1+0xf10], R68 ;  /* 0x000f104401007387 */ /* 0x000fe20000100a00 */
[----:B------:R-:W-:-:S03]  /*21220*/  IMAD.WIDE R40, R2, 0x4, R140 ;  /* 0x0000000402287825 */ /* 0x000fc600078e028c */
[----:B------:R-:W-:Y:S01]  /*21230*/  STL.64 [R1+0xf28], R76 ;  /* 0x000f284c01007387 */ /* 0x000fe20000100a00 */
[----:B------:R-:W-:-:S03]  /*21240*/  IMAD.WIDE R32, R2, 0x4, R148 ;  /* 0x0000000402207825 */ /* 0x000fc600078e0294 */
[----:B------:R5:W-:Y:S04]  /*21250*/  STL.64 [R1+0xf38], R64 ;  /* 0x000f384001007387 */ /* 0x000be80000100a00 */
[----:B------:R-:W-:Y:S01]  /*21260*/  STL.64 [R1+0xf48], R92 ;  /* 0x000f485c01007387 */ /* 0x000fe20000100a00 */
[----:B------:R-:W-:-:S03]  /*21270*/  IMAD.WIDE R24, R2, 0x4, R164 ;  /* 0x0000000402187825 */ /* 0x000fc600078e02a4 */
[----:B------:R5:W-:Y:S04]  /*21280*/  STL.64 [R1+0xf58], R72 ;  /* 0x000f584801007387 */ /* 0x000be80000100a00 */
[----:B------:R5:W-:Y:S01]  /*21290*/  STL.64 [R1+0xf68], R56 ;  /* 0x000f683801007387 */ /* 0x000be20000100a00 */
[----:B------:R-:W-:-:S03]  /*212a0*/  IMAD.WIDE R16, R2, 0x4, R180 ;  /* 0x0000000402107825 */ /* 0x000fc600078e02b4 */
[----:B------:R-:W-:Y:S04]  /*212b0*/  STL.64 [R1+0xf78], R116 ;  /* 0x000f787401007387 */ /* 0x000fe80000100a00 */
[----:B------:R5:W-:Y:S04]  /*212c0*/  STL.64 [R1+0xf88], R48 ;  /* 0x000f883001007387 */ /* 0x000be80000100a00 */
[----:B------:R-:W-:Y:S04]  /*212d0*/  STL.64 [R1+0xf98], R132 ;  /* 0x000f988401007387 */ /* 0x000fe80000100a00 */
[----:B------:R5:W-:Y:S04]  /*212e0*/  STL.64 [R1+0xfa8], R40 ;  /* 0x000fa82801007387 */ /* 0x000be80000100a00 */
[----:B------:R5:W-:Y:S04]  /*212f0*/  STL.64 [R1+0xfb8], R32 ;  /* 0x000fb82001007387 */ /* 0x000be80000100a00 */
[----:B------:R-:W-:Y:S04]  /*21300*/  STL.64 [R1+0xfc0], R136 ;  /* 0x000fc08801007387 */ /* 0x000fe80000100a00 */
[----:B------:R5:W-:Y:S04]  /*21310*/  STL.64 [R1+0xfc8], R24 ;  /* 0x000fc81801007387 */ /* 0x000be80000100a00 */
[----:B------:R-:W-:Y:S04]  /*21320*/  STL.64 [R1+0xfd0], R128 ;  /* 0x000fd08001007387 */ /* 0x000fe80000100a00 */
[----:B------:R5:W-:Y:S04]  /*21330*/  STL.64 [R1+0xfd8], R16 ;  /* 0x000fd81001007387 */ /* 0x000be80000100a00 */
[----:B------:R5:W-:Y:S04]  /*21340*/  STL.64 [R1+0xfe0], R120 ;  /* 0x000fe07801007387 */ /* 0x000be80000100a00 */
[----:B------:R5:W-:Y:S04]  /*21350*/  STL.64 [R1+0xfe8], R112 ;  /* 0x000fe87001007387 */ /* 0x000be80000100a00 */
[----:B------:R5:W-:Y:S04]  /*21360*/  STL.64 [R1+0xff0], R104 ;  /* 0x000ff06801007387 */ /* 0x000be80000100a00 */
[----:B------:R-:W5:Y:S04]  /*21370*/  LDL.LU.64 R206, [R1+0x19e0] ;  /* 0x0019e00001ce7983 */ /* 0x000f680000300a00 */
[----:B------:R5:W-:Y:S04]  /*21380*/  STL.64 [R1+0xff8], R96 ;  /* 0x000ff86001007387 */ /* 0x000be80000100a00 */
[----:B------:R-:W5:Y:S04]  /*21390*/  LDL.LU.64 R198, [R1+0x19d8] ;  /* 0x0019d80001c67983 */ /* 0x000f680000300a00 */
[----:B------:R5:W-:Y:S04]  /*213a0*/  STL.64 [R1+0x1000], R8 ;  /* 0x0010000801007387 */ /* 0x000be80000100a00 */
        /* <DEDUP_REMOVED lines=13> */
[----:B--2---:R-:W2:Y:S04]  /*21480*/  LDL.LU.64 R86, [R1+0x1968] ;  /* 0x0019680001567983 */ /* 0x004ea80000300a00 */
[----:B------:R-:W2:Y:S04]  /*21490*/  LDL.LU.64 R78, [R1+0x1960] ;  /* 0x00196000014e7983 */ /* 0x000ea80000300a00 */
[----:B------:R-:W-:Y:S04]  /*214a0*/  LDGSTS.E [R0+0x46400], desc[UR4][R230.64], P6 ;  /* 0x46400000e6007fae */ /* 0x000fe8000b121844 */
        /* <DEDUP_REMOVED lines=11> */
[----:B------:R2:W-:Y:S04]  /*21560*/  LDGSTS.E [R0+0x47c00], desc[UR4][R168.64], P6 ;  /* 0x47c00000a8007fae */ /* 0x0005e8000b121844 */
[----:B------:R-:W2:Y:S04]  /*21570*/  LDL.LU.64 R22, [R1+0x1928] ;  /* 0x0019280001167983 */ /* 0x000ea80000300a00 */
[----:B------:R-:W-:Y:S04]  /*21580*/  LDGSTS.E [R0+0x50000], desc[UR4][R160.64], P6 ;  /* 0x50000000a0007fae */ /* 0x000fe8000b121844 */
[----:B-1----:R-:W2:Y:S04]  /*21590*/  LDL.LU.64 R14, [R1+0x1920] ;  /* 0x00192000010e7983 */ /* 0x002ea80000300a00 */
[----:B------:R1:W-:Y:S04]  /*215a0*/  LDGSTS.E [R0+0x50400], desc[UR4][R152.64], P6 ;  /* 0x5040000098007fae */ /* 0x0003e8000b121844 */
[----:B----4-:R-:W4:Y:S04]  /*215b0*/  LDL.LU.64 R230, [R1+0x1918] ;  /* 0x0019180001e67983 */ /* 0x010f280000300a00 */
[----:B------:R1:W-:Y:S04]  /*215c0*/  LDGSTS.E [R0+0x50800], desc[UR4][R144.64], P6 ;  /* 0x5080000090007fae */ /* 0x0003e8000b121844 */
[----:B---3--:R-:W3:Y:S04]  /*215d0*/  LDL.LU.64 R238, [R1+0x1910] ;  /* 0x0019100001ee7983 */ /* 0x008ee80000300a00 */
[----:B------:R-:W-:Y:S04]  /*215e0*/  LDGSTS.E [R0+0x50c00], desc[UR4][R88.64], P6 ;  /* 0x50c0000058007fae */ /* 0x000fe8000b121844 */
[----:B------:R-:W-:Y:S04]  /*215f0*/  LDGSTS.E [R0+0x51000], desc[UR4][R80.64], P6 ;  /* 0x5100000050007fae */ /* 0x000fe8000b121844 */
[----:B------:R-:W-:Y:S04]  /*21600*/  LDGSTS.E [R0+0x51400], desc[UR4][R12.64], P6 ;  /* 0x514000000c007fae */ /* 0x000fe8000b121844 */
[----:B-----5:R-:W5:Y:S04]  /*21610*/  LDL.LU.64 R88, [R1+0x9d0] ;  /* 0x0009d00001587983 */ /* 0x020f680000300a00 */
        /* <DEDUP_REMOVED lines=10> */
[----:B------:R-:W4:Y:S04]  /*216c0*/  LDL.64 R80, [R1+0x9a8] ;  /* 0x0009a80001507983 */ /* 0x000f280000100a00 */
[----:B------:R-:W-:Y:S04]  /*216d0*/  LDGSTS.E [R0+0x53c00], desc[UR4][R92.64], P6 ;  /* 0x53c000005c007fae */ /* 0x000fe8000b121844 */
[----:B------:R-:W1:Y:S04]  /*216e0*/  LDL.LU.64 R64, [R1+0x8b0] ;  /* 0x0008b00001407983 */ /* 0x000e680000300a00 */
[----:B------:R-:W-:Y:S04]  /*216f0*/  LDGSTS.E [R0+0x54000], desc[UR4][R72.64], P6 ;  /* 0x5400000048007fae */ /* 0x000fe8000b121844 */
[----:B------:R-:W-:Y:S04]  /*21700*/  LDGSTS.E [R0+0x54400], desc[UR4][R56.64], P6 ;  /* 0x5440000038007fae */ /* 0x000fe8000b121844 */
[----:B------:R-:W-:Y:S04]  /*21710*/  LDGSTS.E [R0+0x54800], desc[UR4][R116.64], P6 ;  /* 0x5480000074007fae */ /* 0x000fe8000b121844 */
[----:B------:R-:W3:Y:S04]  /*21720*/  LDL.64 R72, [R1+0x890] ;  /* 0x0008900001487983 */ /* 0x000ee80000100a00 */
[----:B------:R-:W3:Y:S04]  /*21730*/  LDL.LU.64 R56, [R1+0x880] ;  /* 0x0008800001387983 */ /* 0x000ee80000300a00 */
[----:B------:R-:W-:Y:S04]  /*21740*/  LDGSTS.E [R0+0x54c00], desc[UR4][R48.64], P6 ;  /* 0x54c0000030007fae */ /* 0x000fe8000b121844 */
[----:B------:R-:W-:Y:S04]  /*21750*/  LDGSTS.E [R0+0x55000], desc[UR4][R132.64], P6 ;  /* 0x5500000084007fae */ /* 0x000fe8000b121844 */
[----:B------:R-:W-:Y:S04]  /*21760*/  LDGSTS.E [R0+0x55400], desc[UR4][R40.64], P6 ;  /* 0x5540000028007fae */ /* 0x000fe8000b121844 */
[----:B------:R-:W3:Y:S04]  /*21770*/  LDL.64 R48, [R1+0x870] ;  /* 0x0008700001307983 */ /* 0x000ee80000100a00 */
[----:B------:R-:W-:Y:S04]  /*21780*/  LDGSTS.E [R0+0x55800], desc[UR4][R32.64], P6 ;  /* 0x5580000020007fae */ /* 0x000fe8000b121844 */
[----:B------:R-:W3:Y:S04]  /*21790*/  LDL.LU.64 R40, [R1+0x848] ;  /* 0x0008480001287983 */ /* 0x000ee80000300a00 */
[----:B------:R3:W-:Y:S04]  /*217a0*/  LDGSTS.E [R0+0x55c00], desc[UR4][R136.64], P6 ;  /* 0x55c0000088007fae */ /* 0x0007e8000b121844 */
[----:B------:R-:W3:Y:S04]  /*217b0*/  LDL.64 R32, [R1+0x800] ;  /* 0x0008000001207983 */ /* 0x000ee80000100a00 */
[----:B------:R-:W-:Y:S04]  /*217c0*/  LDGSTS.E [R0+0x56000], desc[UR4][R24.64], P6 ;  /* 0x5600000018007fae */ /* 0x000fe8000b121844 */
[----:B------:R3:W-:Y:S04]  /*217d0*/  LDGSTS.E [R0+0x56400], desc[UR4][R128.64], P6 ;  /* 0x5640000080007fae */ /* 0x0007e8000b121844 */
[----:B------:R-:W-:Y:S04]  /*217e0*/  LDGSTS.E [R0+0x56800], desc[UR4][R16.64], P6 ;  /* 0x5680000010007fae */ /* 0x000fe8000b121844 */
[----:B------:R-:W3:Y:S04]  /*217f0*/  LDL.64 R24, [R1+0x7c0] ;  /* 0x0007c00001187983 */ /* 0x000ee80000100a00 */
[----:B------:R3:W-:Y:S04]  /*21800*/  LDGSTS.E [R0+0x56c00], desc[UR4][R120.64], P6 ;  /* 0x56c0000078007fae */ /* 0x0007e8000b121844 */
[----:B------:R-:W3:Y:S04]  /*21810*/  LDL.LU.64 R16, [R1+0x788] ;  /* 0x0007880001107983 */ /* 0x000ee80000300a00 */
[----:B------:R-:W3:Y:S04]  /*21820*/  LDL.LU.64 R228, [R1+0x758] ;  /* 0x0007580001e47983 */ /* 0x000ee80000300a00 */
[----:B------:R-:W3:Y:S04]  /*21830*/  LDL.LU.64 R236, [R1+0x738] ;  /* 0x0007380001ec7983 */ /* 0x000ee80000300a00 */
[----:B------:R3:W-:Y:S04]  /*21840*/  LDGSTS.E [R0+0x57000], desc[UR4][R112.64], P6 ;  /* 0x5700000070007fae */ /* 0x0007e8000b121844 */
[----:B------:R3:W-:Y:S04]  /*21850*/  LDGSTS.E [R0+0x57400], desc[UR4][R104.64], P6 ;  /* 0x5740000068007fae */ /* 0x0007e8000b121844 */
[----:B------:R3:W-:Y:S04]  /*21860*/  LDGSTS.E [R0+0x57800], desc[UR4][R96.64], P6 ;  /* 0x5780000060007fae */ /* 0x0007e8000b121844 */
[----:B------:R3:W-:Y:S01]  /*21870*/  LDGSTS.E [R0+0x57c00], desc[UR4][R8.64], P6 ;  /* 0x57c0000008007fae */ /* 0x0007e2000b121844 */
[----:B--2---:R-:W-:-:S03]  /*21880*/  IMAD.WIDE R168, R2, 0x4, R244 ;  /* 0x0000000402a87825 */ /* 0x004fc600078e02f4 */
[----:B------:R-:W2:Y:S01]  /*21890*/  LDL.LU.64 R244, [R1+0x6f8] ;  /* 0x0006f80001f47983 */ /* 0x000ea20000300a00 */
[----:B-1----:R-:W-:-:S03]  /*218a0*/  IMAD.WIDE R152, R2, 0x4, R64 ;  /* 0x0000000402987825 */ /* 0x002fc600078e0240 */
[----:B------:R-:W2:Y:S01]  /*218b0*/  LDL.64 R64, [R1+0x6c0] ;  /* 0x0006c00001407983 */ /* 0x000ea20000100a00 */
[----:B-----5:R-:W-:-:S04]  /*218c0*/  IMAD.WIDE R176, R2, 0x4, R88 ;  /* 0x0000000402b07825 */ /* 0x020fc800078e0258 */
[C---:B----4-:R-:W-:Y:S01]  /*218d0*/  IMAD.WIDE R160, R2.reuse, 0x4, R80 ;  /* 0x0000000402a07825 */ /* 0x050fe200078e0250 */
[----:B------:R1:W-:Y:S04]  /*218e0*/  STL.64 [R1+0x790], R176 ;  /* 0x000790b001007387 */ /* 0x0003e80000100a00 */
[----:B------:R4:W-:Y:S01]  /*218f0*/  STL.64 [R1+0x7d8], R168 ;  /* 0x0007d8a801007387 */ /* 0x0009e20000100a00 */
[----:B---3--:R-:W-:-:S03]  /*21900*/  IMAD.WIDE R144, R2, 0x4, R72 ;  /* 0x0000000402907825 */ /* 0x008fc600078e0248 */
[----:B------:R-:W-:Y:S01]  /*21910*/  LDGSTS.E [R3+0x40100], desc[UR4][R176.64], P6 ;  /* 0x40100000b0037fae */ /* 0x000fe2000b121844 */
[----:B------:R-:W-:-:S03]  /*21920*/  IMAD.WIDE R136, R2, 0x4, R56 ;  /* 0x0000000402887825 */ /* 0x000fc600078e0238 */
[----:B------:R-:W-:Y:S04]  /*21930*/  LDGSTS.E [R3+0x40500], desc[UR4][R168.64], P6 ;  /* 0x40500000a8037fae */ /* 0x000fe8000b121844 */
[----:B------:R-:W3:Y:S04]  /*21940*/  LDL.64 R56, [R1+0x680] ;  /* 0x0006800001387983 */ /* 0x000ee80000100a00 */
[----:B------:R5:W-:Y:S01]  /*21950*/  STL.64 [R1+0x818], R160 ;  /* 0x000818a001007387 */ /* 0x000be20000100a00 */
[----:B------:R-:W-:-:S03]  /*21960*/  IMAD.WIDE R148, R2, 0x4, R238 ;  /* 0x0000000402947825 */ /* 0x000fc600078e02ee */
[----:B------:R-:W-:Y:S01]  /*21970*/  LDGSTS.E [R3+0x40900], desc[UR4][R160.64], P6 ;  /* 0x40900000a0037fae */ /* 0x000fe2000b121844 */
[----:B------:R-:W-:-:S03]  /*21980*/  IMAD.WIDE R128, R2, 0x4, R48 ;  /* 0x0000000402807825 */ /* 0x000fc600078e0230 */
[----:B------:R-:W-:Y:S04]  /*21990*/  LDGSTS.E [R3+0x40d00], desc[UR4][R152.64], P6 ;  /* 0x40d0000098037fae */ /* 0x000fe8000b121844 */
[----:B------:R-:W4:Y:S01]  /*219a0*/  LDL.LU.64 R48, [R1+0x218] ;  /* 0x0002180001307983 */ /* 0x000f220000300a00 */
[----:B------:R-:W-:-:S03]  /*219b0*/  IMAD.WIDE R120, R2, 0x4, R40 ;  /* 0x0000000402787825 */ /* 0x000fc600078e0228 */
[----:B------:R5:W-:Y:S04]  /*219c0*/  STL.64 [R1+0x860], R152 ;  /* 0x0008609801007387 */ /* 0x000be80000100a00 */
[----:B------:R5:W-:Y:S01]  /*219d0*/  STL.64 [R1+0x898], R144 ;  /* 0x0008989001007387 */ /* 0x000be20000100a00 */
[----:B------:R-:W-:-:S03]  /*219e0*/  IMAD.WIDE R112, R2, 0x4, R32 ;  /* 0x0000000402707825 */ /* 0x000fc600078e0220 */
[----:B------:R-:W5:Y:S04]  /*219f0*/  LDL.LU.64 R40, [R1+0x200] ;  /* 0x0002000001287983 */ /* 0x000f680000300a00 */
[----:B------:R1:W-:Y:S04]  /*21a00*/  STL.64 [R1+0x8d8], R136 ;  /* 0x0008d88801007387 */ /* 0x0003e80000100a00 */
[----:B------:R-:W5:Y:S04]  /*21a10*/  LDL.LU.64 R32, [R1+0x1e0] ;  /* 0x0001e00001207983 */ /* 0x000f680000300a00 */
[----:B------:R1:W-:Y:S01]  /*21a20*/  STL.64 [R1+0x918], R128 ;  /* 0x0009188001007387 */ /* 0x0003e20000100a00 */
[----:B------:R-:W-:-:S03]  /*21a30*/  IMAD.WIDE R104, R2, 0x4, R24 ;  /* 0x0000000402687825 */ /* 0x000fc600078e0218 */
[----:B------:R1:W-:Y:S04]  /*21a40*/  STL.64 [R1+0x948], R120 ;  /* 0x0009487801007387 */ /* 0x0003e80000100a00 */
[----:B------:R-:W5:Y:S01]  /*21a50*/  LDL.LU.64 R24, [R1+0x1c8] ;  /* 0x0001c80001187983 */ /* 0x000f620000300a00 */
[----:B------:R-:W-:-:S03]  /*21a60*/  IMAD.WIDE R96, R2, 0x4, R16 ;  /* 0x0000000402607825 */ /* 0x000fc600078e0210 */
[----:B------:R-:W-:Y:S01]  /*21a70*/  LDGSTS.E [R3+0x41100], desc[UR4][R144.64], P6 ;  /* 0x4110000090037fae */ /* 0x000fe2000b121844 */
[----:B------:R-:W-:-:S03]  /*21a80*/  IMAD.WIDE R88, R2, 0x4, R228 ;  /* 0x0000000402587825 */ /* 0x000fc600078e02e4 */
[----:B------:R-:W5:Y:S01]  /*21a90*/  LDL.LU.64 R16, [R1+0x1b0] ;  /* 0x0001b00001107983 */ /* 0x000f620000300a00 */
[----:B------:R-:W-:-:S03]  /*21aa0*/  IMAD.WIDE R80, R2, 0x4, R236 ;  /* 0x0000000402507825 */ /* 0x000fc600078e02ec */
[----:B------:R1:W-:Y:S04]  /*21ab0*/  STL.64 [R1+0x978], R112 ;  /* 0x0009787001007387 */ /* 0x0003e80000100a00 */
[----:B------:R-:W5:Y:S04]  /*21ac0*/  LDL.LU.64 R228, [R1+0x198] ;  /* 0x0001980001e47983 */ /* 0x000f680000300a00 */
[----:B------:R-:W5:Y:S04]  /*21ad0*/  LDL.LU.64 R236, [R1+0x180] ;  /* 0x0001800001ec7983 */ /* 0x000f680000300a00 */
        /* <DEDUP_REMOVED lines=17> */
[----:B--2---:R-:W-:-:S03]  /*21bf0*/  IMAD.WIDE R72, R2, 0x4, R244 ;  /* 0x0000000402487825 */ /* 0x004fc600078e02f4 */
[----:B------:R-:W2:Y:S04]  /*21c00*/  LDL.LU.64 R244, [R1+0x160] ;  /* 0x0001600001f47983 */ /* 0x000ea80000300a00 */
[----:B------:R-:W2:Y:S04]  /*21c10*/  LDL.LU.64 R240, [R1+0x140] ;  /* 0x0001400001f07983 */ /* 0x000ea80000300a00 */
[----:B------:R1:W-:Y:S04]  /*21c20*/  STL.64 [R1+0x9b0], R96 ;  /* 0x0009b06001007387 */ /* 0x0003e80000100a00 */
        /* <DEDUP_REMOVED lines=8> */
[----:B------:R1:W-:Y:S01]  /*21cb0*/  STL.64 [R1+0xa10], R72 ;  /* 0x000a104801007387 */ /* 0x0003e20000100a00 */
[----:B------:R-:W-:-:S03]  /*21cc0*/  IMAD.WIDE R64, R2, 0x4, R64 ;  /* 0x0000000402407825 */ /* 0x000fc600078e0240 */
[----:B------:R-:W2:Y:S04]  /*21cd0*/  LDL.LU.64 R28, [R1+0x60] ;  /* 0x00006000011c7983 */ /* 0x000ea80000300a00 */
[----:B------:R-:W2:Y:S04]  /*21ce0*/  LDL.LU.64 R20, [R1+0x40] ;  /* 0x0000400001147983 */ /* 0x000ea80000300a00 */
[----:B------:R1:W-:Y:S04]  /*21cf0*/  STL.64 [R1+0xa30], R64 ;  /* 0x000a304001007387 */ /* 0x0003e80000100a00 */
[----:B------:R-:W2:Y:S04]  /*21d00*/  LDL.LU.64 R12, [R1+0x20] ;  /* 0x00002000010c7983 */ /* 0x000ea80000300a00 */
[----:B------:R-:W2:Y:S01]  /*21d10*/  LDL.LU.64 R8, [R1] ;  /* 0x0000000001087983 */ /* 0x000ea20000300a00 */
[----:B------:R-:W-:-:S03]  /*21d20*/  IMAD.WIDE R70, R2, 0x4, R70 ;  /* 0x0000000402467825 */ /* 0x000fc600078e0246 */
[----:B------:R-:W-:Y:S01]  /*21d30*/  LDGSTS.E [R3+0x43500], desc[UR4][R72.64], P6 ;  /* 0x4350000048037fae */ /* 0x000fe2000b121844 */
[----:B---3--:R-:W-:-:S03]  /*21d40*/  IMAD.WIDE R56, R2, 0x4, R56 ;  /* 0x0000000402387825 */ /* 0x008fc600078e0238 */
[----:B------:R-:W-:Y:S04]  /*21d50*/  LDGSTS.E [R3+0x43900], desc[UR4][R64.64], P6 ;  /* 0x4390000040037fae */ /* 0x000fe8000b121844 */
[----:B------:R3:W-:Y:S01]  /*21d60*/  STL.64 [R1+0xa50], R56 ;  /* 0x000a503801007387 */ /* 0x0007e20000100a00 */
[----:B------:R-:W-:-:S03]  /*21d70*/  IMAD.WIDE R84, R2, 0x4, R86 ;  /* 0x0000000402547825 */ /* 0x000fc600078e0256 */
[----:B------:R-:W-:Y:S01]  /*21d80*/  LDGSTS.E [R3+0x43d00], desc[UR4][R56.64], P6 ;  /* 0x43d0000038037fae */ /* 0x000fe2000b121844 */
[----:B----4-:R-:W-:-:S05]  /*21d90*/  IMAD.WIDE R48, R2, 0x4, R48 ;  /* 0x0000000402307825 */ /* 0x010fca00078e0230 */
[----:B------:R4:W-:Y:S01]  /*21da0*/  STL.64 [R1+0xa70], R48 ;  /* 0x000a703001007387 */ /* 0x0009e20000100a00 */
[----:B------:R-:W-:-:S03]  /*21db0*/  IMAD.WIDE R102, R2, 0x4, R102 ;  /* 0x0000000402667825 */ /* 0x000fc600078e0266 */
[----:B------:R-:W-:Y:S01]  /*21dc0*/  LDGSTS.E [R3+0x44100], desc[UR4][R48.64], P6 ;  /* 0x4410000030037fae */ /* 0x000fe2000b121844 */
[----:B-----5:R-:W-:-:S04]  /*21dd0*/  IMAD.WIDE R40, R2, 0x4, R40 ;  /* 0x0000000402287825 */ /* 0x020fc800078e0228 */
[C---:B------:R-:W-:Y:S01]  /*21de0*/  IMAD.WIDE R32, R2.reuse, 0x4, R32 ;  /* 0x0000000402207825 */ /* 0x040fe200078e0220 */
[----:B------:R5:W-:Y:S04]  /*21df0*/  STL.64 [R1+0xa90], R40 ;  /* 0x000a902801007387 */ /* 0x000be80000100a00 */
[----:B------:R5:W-:Y:S01]  /*21e00*/  STL.64 [R1+0xab0], R32 ;  /* 0x000ab02001007387 */ /* 0x000be20000100a00 */
[----:B------:R-:W-:-:S03]  /*21e10*/  IMAD.WIDE R118, R2, 0x4, R118 ;  /* 0x0000000402767825 */ /* 0x000fc600078e0276 */
[----:B------:R-:W-:Y:S01]  /*21e20*/  LDGSTS.E [R3+0x44500], desc[UR4][R40.64], P6 ;  /* 0x4450000028037fae */ /* 0x000fe2000b121844 */
[----:B------:R-:W-:-:S03]  /*21e30*/  IMAD.WIDE R24, R2, 0x4, R24 ;  /* 0x0000000402187825 */ /* 0x000fc600078e0218 */
[----:B------:R-:W-:Y:S01]  /*21e40*/  LDGSTS.E [R3+0x44900], desc[UR4][R32.64], P6 ;  /* 0x4490000020037fae */ /* 0x000fe2000b121844 */
[----:B------:R-:W-:-:S03]  /*21e50*/  IMAD.WIDE R16, R2, 0x4, R16 ;  /* 0x0000000402107825 */ /* 0x000fc600078e0210 */
[----:B------:R5:W-:Y:S01]  /*21e60*/  STL.64 [R1+0xad0], R24 ;  /* 0x000ad01801007387 */ /* 0x000be20000100a00 */
[----:B------:R-:W-:-:S03]  /*21e70*/  IMAD.WIDE R228, R2, 0x4, R228 ;  /* 0x0000000402e47825 */ /* 0x000fc600078e02e4 */
[----:B------:R5:W-:Y:S01]  /*21e80*/  STL.64 [R1+0xaf0], R16 ;  /* 0x000af01001007387 */ /* 0x000be20000100a00 */
[----:B------:R-:W-:-:S03]  /*21e90*/  IMAD.WIDE R236, R2, 0x4, R236 ;  /* 0x0000000402ec7825 */ /* 0x000fc600078e02ec */
[----:B------:R5:W-:Y:S04]  /*21ea0*/  STL.64 [R1+0xb10], R228 ;  /* 0x000b10e401007387 */ /* 0x000be80000100a00 */
        /* <DEDUP_REMOVED lines=12> */
[----:B--2---:R-:W-:-:S04]  /*21f70*/  IMAD.WIDE R244, R2, 0x4, R244 ;  /* 0x0000000402f47825 */ /* 0x004fc800078e02f4 */
[C---:B------:R-:W-:Y:S01]  /*21f80*/  IMAD.WIDE R240, R2.reuse, 0x4, R240 ;  /* 0x0000000402f07825 */ /* 0x040fe200078e02f0 */
[----:B------:R2:W-:Y:S03]  /*21f90*/  STL.64 [R1+0xb60], R244 ;  /* 0x000b60f401007387 */ /* 0x0005e60000100a00 */
[C---:B------:R-:W-:Y:S01]  /*21fa0*/  IMAD.WIDE R232, R2.reuse, 0x4, R232 ;  /* 0x0000000402e87825 */ /* 0x040fe200078e02e8 */
        /* <DEDUP_REMOVED lines=26> */
[----:B------:R-:W-:Y:S04]  /*22150*/  STL.64 [R1+0xd68], R30 ;  /* 0x000d681e01007387 */ /* 0x000fe80000100a00 */
[----:B------:R-:W-:Y:S01]  /*22160*/  STL.64 [R1+0xd88], R38 ;  /* 0x000d882601007387 */ /* 0x000fe20000100a00 */
[----:B------:R-:W-:-:S03]  /*22170*/  IMAD.WIDE R20, R2, 0x4, R110 ;  /* 0x0000000402147825 */ /* 0x000fc600078e026e */
[----:B------:R-:W-:Y:S04]  /*22180*/  STL.64 [R1+0xda8], R46 ;  /* 0x000da82e01007387 */ /* 0x000fe80000100a00 */
[----:B------:R-:W-:Y:S04]  /*22190*/  STL.64 [R1+0xdc8], R54 ;  /* 0x000dc83601007387 */ /* 0x000fe80000100a00 */
[----:B------:R-:W-:Y:S01]  /*221a0*/  STL.64 [R1+0xde8], R62 ;  /* 0x000de83e01007387 */ /* 0x000fe20000100a00 */
[----:B------:R-:W-:-:S03]  /*221b0*/  IMAD.WIDE R12, R2, 0x4, R134 ;  /* 0x00000004020c7825 */ /* 0x000fc600078e0286 */
[----:B------:R-:W-:Y:S04]  /*221c0*/  STL.64 [R1+0xe08], R70 ;  /* 0x000e084601007387 */ /* 0x000fe80000100a00 */
[----:B------:R2:W-:Y:S01]  /*221d0*/  STL.64 [R1+0xe28], R36 ;  /* 0x000e282401007387 */ /* 0x0005e20000100a00 */
[----:B------:R-:W-:-:S03]  /*221e0*/  IMAD.WIDE R8, R2, 0x4, R150 ;  /* 0x0000000402087825 */ /* 0x000fc600078e0296 */
[----:B------:R2:W-:Y:S04]  /*221f0*/  STL.64 [R1+0xe60], R84 ;  /* 0x000e605401007387 */ /* 0x0005e80000100a00 */
[----:B------:R2:W-:Y:S01]  /*22200*/  STL.64 [R1+0xe78], R28 ;  /* 0x000e781c01007387 */ /* 0x0005e20000100a00 */
[----:B------:R-:W-:-:S03]  /*22210*/  IMAD.WIDE R68, R2, 0x4, R166 ;  /* 0x0000000402447825 */ /* 0x000fc600078e02a6 */
[----:B------:R-:W-:Y:S01]  /*22220*/  STL.64 [R1+0xe90], R102 ;  /* 0x000e906601007387 */ /* 0x000fe20000100a00 */
[----:B------:R-:W-:-:S03]  /*22230*/  IMAD.WIDE R60, R2, 0x4, R174 ;  /* 0x00000004023c7825 */ /* 0x000fc600078e02ae */
[----:B------:R2:W-:Y:S04]  /*22240*/  STL.64 [R1+0xea8], R20 ;  /* 0x000ea81401007387 */ /* 0x0005e80000100a00 */
[----:B------:R-:W-:Y:S04]  /*22250*/  STL.64 [R1+0xec0], R118 ;  /* 0x000ec07601007387 */ /* 0x000fe80000100a00 */
[----:B------:R2:W-:Y:S01]  /*22260*/  STL.64 [R1+0xed8], R76 ;  /* 0x000ed84c01007387 */ /* 0x0005e20000100a00 */
[----:B------:R-:W-:-:S03]  /*22270*/  IMAD.WIDE R52, R2, 0x4, R198 ;  /* 0x0000000402347825 */ /* 0x000fc600078e02c6 */
[----:B------:R2:W-:Y:S04]  /*22280*/  STL.64 [R1+0xef0], R12 ;  /* 0x000ef00c01007387 */ /* 0x0005e80000100a00 */
[----:B------:R-:W-:Y:S04]  /*22290*/  STL.64 [R1+0xf08], R132 ;  /* 0x000f088401007387 */ /* 0x000fe80000100a00 */
[----:B------:R2:W-:Y:S04]  /*222a0*/  STL.64 [R1+0xf20], R8 ;  /* 0x000f200801007387 */ /* 0x0005e80000100a00 */
[----:B------:R-:W-:Y:S04]  /*222b0*/  STL.64 [R1+0xf30], R124 ;  /* 0x000f307c01007387 */ /* 0x000fe80000100a00 */
[----:B------:R2:W-:Y:S04]  /*222c0*/  STL.64 [R1+0xf40], R68 ;  /* 0x000f404401007387 */ /* 0x0005e80000100a00 */
[----:B------:R2:W-:Y:S01]  /*222d0*/  STL.64 [R1+0xf50], R60 ;  /* 0x000f503c01007387 */ /* 0x0005e20000100a00 */
[----:B------:R-:W-:-:S03]  /*222e0*/  IMAD.WIDE R44, R2, 0x4, R222 ;  /* 0x00000004022c7825 */ /* 0x000fc600078e02de */
[----:B------:R-:W-:Y:S04]  /*222f0*/  STL.64 [R1+0xf60], R116 ;  /* 0x000f607401007387 */ /* 0x000fe80000100a00 */
[----:B------:R-:W-:Y:S04]  /*22300*/  STL.64 [R1+0xf70], R108 ;  /* 0x000f706c01007387 */ /* 0x000fe80000100a00 */
[----:B------:R2:W-:Y:S04]  /*22310*/  STL.64 [R1+0xf80], R52 ;  /* 0x000f803401007387 */ /* 0x0005e80000100a00 */
[----:B-1----:R-:W2:Y:S04]  /*22320*/  LDL.LU.64 R176, [R1+0x1908] ;  /* 0x0019080001b07983 */ /* 0x002ea80000300a00 */
[----:B------:R-:W-:Y:S04]  /*22330*/  STL.64 [R1+0xf90], R100 ;  /* 0x000f906401007387 */ /* 0x000fe80000100a00 */
[----:B------:R-:W2:Y:S04]  /*22340*/  LDL.LU.64 R168, [R1+0x1900] ;  /* 0x0019000001a87983 */ /* 0x000ea80000300a00 */
[----:B------:R-:W-:Y:S04]  /*22350*/  STL.64 [R1+0xfa0], R92 ;  /* 0x000fa05c01007387 */ /* 0x000fe80000100a00 */
[----:B------:R-:W2:Y:S04]  /*22360*/  LDL.LU.64 R160, [R1+0x18f8] ;  /* 0x0018f80001a07983 */ /* 0x000ea80000300a00 */
[----:B------:R1:W-:Y:S04]  /*22370*/  STL.64 [R1+0xfb0], R44 ;  /* 0x000fb02c01007387 */ /* 0x0003e80000100a00 */
[----:B------:R-:W2:Y:S04]  /*22380*/  LDL.LU.64 R152, [R1+0x18f0] ;  /* 0x0018f00001987983 */ /* 0x000ea80000300a00 */
[----:B------:R-:W-:Y:S04]  /*22390*/  LDGSTS.E [R3+0x45d00], desc[UR4][R244.64], P6 ;  /* 0x45d00000f4037fae */ /* 0x000fe8000b121844 */
[----:B------:R-:W2:Y:S04]  /*223a0*/  LDL.LU.64 R144, [R1+0x18e8] ;  /* 0x0018e80001907983 */ /* 0x000ea80000300a00 */
[----:B------:R1:W-:Y:S04]  /*223b0*/  LDGSTS.E [R3+0x46100], desc[UR4][R240.64], P6 ;  /* 0x46100000f0037fae */ /* 0x0003e8000b121844 */
        /* <DEDUP_REMOVED lines=20> */
[----:B---3--:R-:W3:Y:S04]  /*22500*/  LDL.LU.64 R56, [R1+0x1890] ;  /* 0x0018900001387983 */ /* 0x008ee80000300a00 */
[----:B------:R-:W-:Y:S04]  /*22510*/  LDGSTS.E [R3+0x50d00], desc[UR4][R148.64], P6 ;  /* 0x50d0000094037fae */ /* 0x000fe8000b121844 */
[----:B----4-:R-:W4:Y:S04]  /*22520*/  LDL.LU.64 R48, [R1+0x1888] ;  /* 0x0018880001307983 */ /* 0x010f280000300a00 */
[----:B------:R-:W-:Y:S04]  /*22530*/  LDGSTS.E [R3+0x51100], desc[UR4][R140.64], P6 ;  /* 0x511000008c037fae */ /* 0x000fe8000b121844 */
[----:B-----5:R-:W5:Y:S04]  /*22540*/  LDL.LU.64 R40, [R1+0x1880] ;  /* 0x0018800001287983 */ /* 0x020f680000300a00 */
[----:B------:R-:W-:Y:S04]  /*22550*/  LDGSTS.E [R3+0x51500], desc[UR4][R14.64], P6 ;  /* 0x515000000e037fae */ /* 0x000fe8000b121844 */
[----:B------:R-:W3:Y:S04]  /*22560*/  LDL.LU.64 R32, [R1+0x1878] ;  /* 0x0018780001207983 */ /* 0x000ee80000300a00 */
[----:B------:R-:W-:Y:S04]  /*22570*/  LDGSTS.E [R3+0x51900], desc[UR4][R22.64], P6 ;  /* 0x5190000016037fae */ /* 0x000fe8000b121844 */
[----:B------:R-:W4:Y:S04]  /*22580*/  LDL.LU.64 R24, [R1+0x1870] ;  /* 0x0018700001187983 */ /* 0x000f280000300a00 */
[----:B------:R-:W-:Y:S04]  /*22590*/  LDGSTS.E [R3+0x51d00], desc[UR4][R30.64], P6 ;  /* 0x51d000001e037fae */ /* 0x000fe8000b121844 */
[----:B------:R-:W5:Y:S04]  /*225a0*/  LDL.LU.64 R16, [R1+0x1868] ;  /* 0x0018680001107983 */ /* 0x000f680000300a00 */
[----:B------:R-:W-:Y:S04]  /*225b0*/  LDGSTS.E [R3+0x52100], desc[UR4][R38.64], P6 ;  /* 0x5210000026037fae */ /* 0x000fe8000b121844 */
[----:B------:R-:W3:Y:S04]  /*225c0*/  LDL.LU.64 R228, [R1+0x1860] ;  /* 0x0018600001e47983 */ /* 0x000ee80000300a00 */
[----:B------:R-:W-:Y:S04]  /*225d0*/  LDGSTS.E [R3+0x52500], desc[UR4][R46.64], P6 ;  /* 0x525000002e037fae */ /* 0x000fe8000b121844 */
[----:B------:R-:W4:Y:S04]  /*225e0*/  LDL.LU.64 R236, [R1+0x1858] ;  /* 0x0018580001ec7983 */ /* 0x000f280000300a00 */
[----:B------:R-:W-:Y:S04]  /*225f0*/  LDGSTS.E [R3+0x52900], desc[UR4][R54.64], P6 ;  /* 0x5290000036037fae */ /* 0x000fe8000b121844 */
[----:B--2---:R-:W2:Y:S04]  /*22600*/  LDL.LU.64 R244, [R1+0x1850] ;  /* 0x0018500001f47983 */ /* 0x004ea80000300a00 */
[----:B------:R-:W-:Y:S04]  /*22610*/  LDGSTS.E [R3+0x52d00], desc[UR4][R62.64], P6 ;  /* 0x52d000003e037fae */ /* 0x000fe8000b121844 */
[----:B------:R-:W-:Y:S04]  /*22620*/  LDGSTS.E [R3+0x53100], desc[UR4][R70.64], P6 ;  /* 0x5310000046037fae */ /* 0x000fe8000b121844 */
[----:B------:R-:W5:Y:S04]  /*22630*/  LDL.LU.64 R240, [R1+0xa78] ;  /* 0x000a780001f07983 */ /* 0x000f680000300a00 */
[----:B------:R-:W-:Y:S04]  /*22640*/  LDGSTS.E [R3+0x53500], desc[UR4][R36.64], P6 ;  /* 0x5350000024037fae */ /* 0x000fe8000b121844 */
[----:B------:R-:W-:Y:S04]  /*22650*/  LDGSTS.E [R3+0x53900], desc[UR4][R84.64], P6 ;  /* 0x5390000054037fae */ /* 0x000fe8000b121844 */
[----:B------:R-:W-:Y:S04]  /*22660*/  LDGSTS.E [R3+0x53d00], desc[UR4][R28.64], P6 ;  /* 0x53d000001c037fae */ /* 0x000fe8000b121844 */
[----:B------:R-:W3:Y:S04]  /*22670*/  LDL.LU.64 R36, [R1+0xa68] ;  /* 0x000a680001247983 */ /* 0x000ee80000300a00 */
[----:B------:R-:W4:Y:S04]  /*22680*/  LDL.LU.64 R232, [R1+0xa58] ;  /* 0x000a580001e87983 */ /* 0x000f280000300a00 */
[----:B------:R-:W2:Y:S04]  /*22690*/  LDL.LU.64 R84, [R1+0xa38] ;  /* 0x000a380001547983 */ /* 0x000ea80000300a00 */
[----:B------:R-:W2:Y:S04]  /*226a0*/  LDL.LU.64 R28, [R1+0xa18] ;  /* 0x000a1800011c7983 */ /* 0x000ea80000300a00 */
[----:B------:R2:W-:Y:S04]  /*226b0*/  LDGSTS.E [R3+0x54100], desc[UR4][R102.64], P6 ;  /* 0x5410000066037fae */ /* 0x0005e8000b121844 */
[----:B------:R-:W-:Y:S04]  /*226c0*/  LDGSTS.E [R3+0x54500], desc[UR4][R20.64], P6 ;  /* 0x5450000014037fae */ /* 0x000fe8000b121844 */
[----:B------:R-:W-:Y:S04]  /*226d0*/  LDGSTS.E [R3+0x54900], desc[UR4][R118.64], P6 ;  /* 0x5490000076037fae */ /* 0x000fe8000b121844 */
[----:B------:R-:W-:Y:S04]  /*226e0*/  LDGSTS.E [R3+0x54d00], desc[UR4][R76.64], P6 ;  /* 0x54d000004c037fae */ /* 0x000fe8000b121844 */
[----:B------:R-:W2:Y:S04]  /*226f0*/  LDL.LU.64 R20, [R1+0x9f8] ;  /* 0x0009f80001147983 */ /* 0x000ea80000300a00 */
[----:B------:R-:W-:Y:S04]  /*22700*/  LDGSTS.E [R3+0x55100], desc[UR4][R12.64], P6 ;  /* 0x551000000c037fae */ /* 0x000fe8000b121844 */
[----:B------:R-:W2:Y:S04]  /*22710*/  LDL.LU.64 R76, [R1+0x9d8] ;  /* 0x0009d800014c7983 */ /* 0x000ea80000300a00 */
[----:B------:R2:W-:Y:S04]  /*22720*/  LDGSTS.E [R3+0x55500], desc[UR4][R132.64], P6 ;  /* 0x5550000084037fae */ /* 0x0005e8000b121844 */
[----:B------:R-:W2:Y:S04]  /*22730*/  LDL.LU.64 R12, [R1+0x9b8] ;  /* 0x0009b800010c7983 */ /* 0x000ea80000300a00 */
[----:B------:R-:W-:Y:S04]  /*22740*/  LDGSTS.E [R3+0x55900], desc[UR4][R8.64], P6 ;  /* 0x5590000008037fae */ /* 0x000fe8000b121844 */
[----:B------:R-:W-:Y:S04]  /*22750*/  LDGSTS.E [R3+0x55d00], desc[UR4][R124.64], P6 ;  /* 0x55d000007c037fae */ /* 0x000fe8000b121844 */
[----:B------:R-:W-:Y:S04]  /*22760*/  LDGSTS.E [R3+0x56100], desc[UR4][R68.64], P6 ;  /* 0x5610000044037fae */ /* 0x000fe8000b121844 */
[----:B------:R-:W2:Y:S04]  /*22770*/  LDL.LU.64 R8, [R1+0x998] ;  /* 0x0009980001087983 */ /* 0x000ea80000300a00 */
[----:B------:R-:W-:Y:S04]  /*22780*/  LDGSTS.E [R3+0x56500], desc[UR4][R60.64], P6 ;  /* 0x565000003c037fae */ /* 0x000fe8000b121844 */
[----:B------:R-:W2:Y:S04]  /*22790*/  LDL.64 R68, [R1+0x840] ;  /* 0x0008400001447983 */ /* 0x000ea80000100a00 */
[----:B------:R-:W-:Y:S04]  /*227a0*/  LDGSTS.E [R3+0x56900], desc[UR4][R116.64], P6 ;  /* 0x5690000074037fae */ /* 0x000fe8000b121844 */
[----:B------:R-:W2:Y:S04]  /*227b0*/  LDL.64 R60, [R1+0x820] ;  /* 0x00082000013c7983 */ /* 0x000ea80000100a00 */
[----:B------:R-:W-:Y:S04]  /*227c0*/  LDGSTS.E [R3+0x56d00], desc[UR4][R108.64], P6 ;  /* 0x56d000006c037fae */ /* 0x000fe8000b121844 */
[----:B------:R-:W-:Y:S04]  /*227d0*/  LDGSTS.E [R3+0x57100], desc[UR4][R52.64], P6 ;  /* 0x5710000034037fae */ /* 0x000fe8000b121844 */
[----:B------:R2:W-:Y:S04]  /*227e0*/  LDGSTS.E [R3+0x57500], desc[UR4][R100.64], P6 ;  /* 0x5750000064037fae */ /* 0x0005e8000b121844 */
[----:B------:R-:W-:Y:S04]  /*227f0*/  LDGSTS.E [R3+0x57900], desc[UR4][R92.64], P6 ;  /* 0x579000005c037fae */ /* 0x000fe8000b121844 */
[----:B------:R-:W2:Y:S04]  /*22800*/  LDL.64 R52, [R1+0x7e0] ;  /* 0x0007e00001347983 */ /* 0x000ea80000100a00 */
[----:B------:R2:W-:Y:S04]  /*22810*/  LDGSTS.E [R3+0x57d00], desc[UR4][R44.64], P6 ;  /* 0x57d000002c037fae */ /* 0x0005e8000b121844 */
[----:B-1----:R-:W2:Y:S01]  /*22820*/  LDL.64 R44, [R1+0x7a0] ;  /* 0x0007a000012c7983 */ /* 0x002ea20000100a00 */
[----:B-----5:R-:W-:-:S05]  /*22830*/  IMAD.WIDE R240, R2, 0x4, R240 ;  /* 0x0000000402f07825 */ /* 0x020fca00078e02f0 */
[----:B------:R-:W-:Y:S01]  /*22840*/  LDGSTS.E [R4+0x40200], desc[UR4][R240.64], P6 ;  /* 0x40200000f0047fae */ /* 0x000fe2000b121844 */
[----:B---3--:R-:W-:-:S03]  /*22850*/  IMAD.WIDE R238, R2, 0x4, R36 ;  /* 0x0000000402ee7825 */ /* 0x008fc600078e0224 */
[----:B------:R-:W3:Y:S01]  /*22860*/  LDL.64 R36, [R1+0x760] ;  /* 0x0007600001247983 */ /* 0x000ee20000100a00 */
[----:B----4-:R-:W-:-:S03]  /*22870*/  IMAD.WIDE R232, R2, 0x4, R232 ;  /* 0x0000000402e87825 */ /* 0x010fc600078e02e8 */
[----:B------:R-:W-:Y:S01]  /*22880*/  STL.64 [R1+0x6a8], R240 ;  /* 0x0006a8f001007387 */ /* 0x000fe20000100a00 */
[----:B--2---:R-:W-:-:S03]  /*22890*/  IMAD.WIDE R230, R2, 0x4, R84 ;  /* 0x0000000402e67825 */ /* 0x004fc600078e0254 */
[----:B------:R-:W-:Y:S01]  /*228a0*/  LDGSTS.E [R4+0x40600], desc[UR4][R238.64], P6 ;  /* 0x40600000ee047fae */ /* 0x000fe2000b121844 */
[----:B------:R-:W-:-:S03]  /*228b0*/  IMAD.WIDE R222, R2, 0x4, R28 ;  /* 0x0000000402de7825 */ /* 0x000fc600078e021c */
[----:B------:R-:W2:Y:S04]  /*228c0*/  LDL.64 R28, [R1+0x720] ;  /* 0x00072000011c7983 */ /* 0x000ea80000100a00 */
[----:B------:R-:W-:Y:S04]  /*228d0*/  STL.64 [R1+0x6d0], R238 ;  /* 0x0006d0ee01007387 */ /* 0x000fe80000100a00 */
[----:B------:R-:W-:Y:S04]  /*228e0*/  LDGSTS.E [R4+0x40a00], desc[UR4][R232.64], P6 ;  /* 0x40a00000e8047fae */ /* 0x000fe8000b121844 */
[----:B------:R-:W-:Y:S04]  /*228f0*/  LDGSTS.E [R4+0x40e00], desc[UR4][R230.64], P6 ;  /* 0x40e00000e6047fae */ /* 0x000fe8000b121844 */
[----:B------:R-:W-:Y:S01]  /*22900*/  LDGSTS.E [R4+0x41200], desc[UR4][R222.64], P6 ;  /* 0x41200000de047fae */ /* 0x000fe2000b121844 */
[----:B------:R-:W-:-:S03]  /*22910*/  IMAD.WIDE R220, R2, 0x4, R20 ;  /* 0x0000000402dc7825 */ /* 0x000fc600078e0214 */
[----:B------:R-:W4:Y:S04]  /*22920*/  LDL.64 R20, [R1+0x6e0] ;  /* 0x0006e00001147983 */ /* 0x000f280000100a00 */
[----:B------:R-:W-:Y:S04]  /*22930*/  STL.64 [R1+0x6f8], R232 ;  /* 0x0006f8e801007387 */ /* 0x000fe80000100a00 */
[----:B------:R-:W-:Y:S01]  /*22940*/  STL.64 [R1+0x728], R230 ;  /* 0x000728e601007387 */ /* 0x000fe20000100a00 */
[----:B------:R-:W-:-:S03]  /*22950*/  IMAD.WIDE R214, R2, 0x4, R76 ;  /* 0x0000000402d67825 */ /* 0x000fc600078e024c */
[----:B------:R-:W-:Y:S01]  /*22960*/  LDGSTS.E [R4+0x41600], desc[UR4][R220.64], P6 ;  /* 0x41600000dc047fae */ /* 0x000fe2000b121844 */
[----:B------:R-:W-:-:S03]  /*22970*/  IMAD.WIDE R212, R2, 0x4, R12 ;  /* 0x0000000402d47825 */ /* 0x000fc600078e020c */
[----:B------:R-:W5:Y:S04]  /*22980*/  LDL.64 R12, [R1+0x6a0] ;  /* 0x0006a000010c7983 */ /* 0x000f680000100a00 */
[----:B------:R-:W-:Y:S04]  /*22990*/  STL.64 [R1+0x738], R222 ;  /* 0x000738de01007387 */ /* 0x000fe80000100a00 */
[----:B------:R-:W-:Y:S04]  /*229a0*/  LDGSTS.E [R4+0x41a00], desc[UR4][R214.64], P6 ;  /* 0x41a00000d6047fae */ /* 0x000fe8000b121844 */
[----:B------:R-:W-:Y:S01]  /*229b0*/  LDGSTS.E [R4+0x41e00], desc[UR4][R212.64], P6 ;  /* 0x41e00000d4047fae */ /* 0x000fe2000b121844 */
[----:B------:R-:W-:-:S03]  /*229c0*/  IMAD.WIDE R206, R2, 0x4, R8 ;  /* 0x0000000402ce7825 */ /* 0x000fc600078e0208 */
[----:B------:R-:W5:Y:S04]  /*229d0*/  LDL.LU.64 R8, [R1+0x210] ;  /* 0x0002100001087983 */ /* 0x000f680000300a00 */
[----:B------:R-:W-:Y:S04]  /*229e0*/  STL.64 [R1+0x758], R220 ;  /* 0x000758dc01007387 */ /* 0x000fe80000100a00 */
[----:B------:R-:W-:Y:S01]  /*229f0*/  STL.64 [R1+0x788], R214 ;  /* 0x000788d601007387 */ /* 0x000fe20000100a00 */
[----:B------:R-:W-:-:S03]  /*22a00*/  IMAD.WIDE R204, R2, 0x4, R68 ;  /* 0x0000000402cc7825 */ /* 0x000fc600078e0244 */
[----:B------:R-:W5:Y:S04]  /*22a10*/  LDL.LU.64 R124, [R1+0x1f8] ;  /* 0x0001f800017c7983 */ /* 0x000f680000300a00 */
[----:B------:R-:W5:Y:S04]  /*22a20*/  LDL.LU.64 R116, [R1+0x1d8] ;  /* 0x0001d80001747983 */ /* 0x000f680000300a00 */
[----:B------:R-:W-:Y:S01]  /*22a30*/  STL.64 [R1+0x7c8], R212 ;  /* 0x0007c8d401007387 */ /* 0x000fe20000100a00 */
[----:B------:R-:W-:-:S03]  /*22a40*/  IMAD.WIDE R198, R2, 0x4, R60 ;  /* 0x0000000402c67825 */ /* 0x000fc600078e023c */
[----:B------:R-:W5:Y:S04]  /*22a50*/  LDL.LU.64 R108, [R1+0x1a8] ;  /* 0x0001a800016c7983 */ /* 0x000f680000300a00 */
[----:B------:R-:W5:Y:S04]  /*22a60*/  LDL.LU.64 R100, [R1+0x190] ;  /* 0x0001900001647983 */ /* 0x000f680000300a00 */
[----:B------:R-:W-:Y:S04]  /*22a70*/  STL.64 [R1+0x808], R206 ;  /* 0x000808ce01007387 */ /* 0x000fe80000100a00 */
[----:B------:R-:W5:Y:S01]  /*22a80*/  LDL.LU.64 R92, [R1+0x178] ;  /* 0x00017800015c7983 */ /* 0x000f620000300a00 */
[----:B------:R-:W-:-:S03]  /*22a90*/  IMAD.WIDE R196, R2, 0x4, R52 ;  /* 0x0000000402c47825 */ /* 0x000fc600078e0234 */
[----:B------:R-:W5:Y:S04]  /*22aa0*/  LDL.LU.64 R84, [R1+0x158] ;  /* 0x0001580001547983 */ /* 0x000f680000300a00 */
[----:B------:R-:W-:Y:S04]  /*22ab0*/  STL.64 [R1+0x848], R204 ;  /* 0x000848cc01007387 */ /* 0x000fe80000100a00 */
[----:B------:R-:W5:Y:S01]  /*22ac0*/  LDL.LU.64 R76, [R1+0x138] ;  /* 0x00013800014c7983 */ /* 0x000f620000300a00 */
[----:B------:R-:W-:-:S03]  /*22ad0*/  IMAD.WIDE R190, R2, 0x4, R44 ;  /* 0x0000000402be7825 */ /* 0x000fc600078e022c */
[----:B------:R-:W5:Y:S04]  /*22ae0*/  LDL.LU.64 R68, [R1+0x118] ;  /* 0x0001180001447983 */ /* 0x000f680000300a00 */
[----:B------:R-:W-:Y:S04]  /*22af0*/  STL.64 [R1+0x880], R198 ;  /* 0x000880c601007387 */ /* 0x000fe80000100a00 */
[----:B------:R-:W5:Y:S04]  /*22b00*/  LDL.LU.64 R60, [R1+0xf8] ;  /* 0x0000f800013c7983 */ /* 0x000f680000300a00 */
[----:B------:R-:W5:Y:S04]  /*22b10*/  LDL.LU.64 R52, [R1+0xd8] ;  /* 0x0000d80001347983 */ /* 0x000f680000300a00 */
[----:B------:R-:W-:Y:S04]  /*22b20*/  STL.64 [R1+0x8b0], R196 ;  /* 0x0008b0c401007387 */ /* 0x000fe80000100a00 */
[----:B------:R-:W5:Y:S04]  /*22b30*/  LDL.LU.64 R44, [R1+0xb8] ;  /* 0x0000b800012c7983 */ /* 0x000f680000300a00 */
        /* <DEDUP_REMOVED lines=8> */
[----:B---3--:R-:W-:-:S03]  /*22bc0*/  IMAD.WIDE R188, R2, 0x4, R36 ;  /* 0x0000000402bc7825 */ /* 0x008fc600078e0224 */
[----:B------:R-:W3:Y:S04]  /*22bd0*/  LDL.LU.64 R36, [R1+0x98] ;  /* 0x0000980001247983 */ /* 0x000ee80000300a00 */
[----:B------:R-:W-:Y:S01]  /*22be0*/  STL.64 [R1+0x8d0], R190 ;  /* 0x0008d0be01007387 */ /* 0x000fe20000100a00 */
[----:B------:R-:W-:-:S03]  /*22bf0*/  IMAD.WIDE R24, R2, 0x4, R24 ;  /* 0x0000000402187825 */ /* 0x000fc600078e0218 */
[----:B------:R-:W-:Y:S01]  /*22c00*/  LDGSTS.E [R4+0x43600], desc[UR4][R188.64], P6 ;  /* 0x43600000bc047fae */ /* 0x000fe2000b121844 */
[----:B--2---:R-:W-:-:S03]  /*22c10*/  IMAD.WIDE R182, R2, 0x4, R28 ;  /* 0x0000000402b67825 */ /* 0x004fc600078e021c */
[----:B------:R-:W2:Y:S04]  /*22c20*/  LDL.LU.64 R28, [R1+0x78] ;  /* 0x00007800011c7983 */ /* 0x000ea80000300a00 */
[----:B------:R-:W-:Y:S01]  /*22c30*/  LDGSTS.E [R4+0x43a00], desc[UR4][R182.64], P6 ;  /* 0x43a00000b6047fae */ /* 0x000fe2000b121844 */
[----:B----4-:R-:W-:-:S03]  /*22c40*/  IMAD.WIDE R180, R2, 0x4, R20 ;  /* 0x0000000402b47825 */ /* 0x010fc600078e0214 */
[----:B------:R-:W4:Y:S04]  /*22c50*/  LDL.LU.64 R20, [R1+0x58] ;  /* 0x0000580001147983 */ /* 0x000f280000300a00 */
[----:B------:R-:W-:Y:S01]  /*22c60*/  STL.64 [R1+0x900], R188 ;  /* 0x000900bc01007387 */ /* 0x000fe20000100a00 */
[----:B------:R-:W-:-:S03]  /*22c70*/  IMAD.WIDE R32, R2, 0x4, R32 ;  /* 0x0000000402207825 */ /* 0x000fc600078e0220 */
[----:B------:R-:W-:Y:S01]  /*22c80*/  LDGSTS.E [R4+0x43e00], desc[UR4][R180.64], P6 ;  /* 0x43e00000b4047fae */ /* 0x000fe2000b121844 */
[----:B-----5:R-:W-:-:S03]  /*22c90*/  IMAD.WIDE R174, R2, 0x4, R12 ;  /* 0x0000000402ae7825 */ /* 0x020fc600078e020c */
[----:B------:R-:W5:Y:S01]  /*22ca0*/  LDL.LU.64 R12, [R1+0x38] ;  /* 0x00003800010c7983 */ /* 0x000f620000300a00 */
[----:B------:R-:W-:-:S03]  /*22cb0*/  IMAD.WIDE R40, R2, 0x4, R40 ;  /* 0x0000000402287825 */ /* 0x000fc600078e0228 */
[----:B------:R-:W-:Y:S01]  /*22cc0*/  LDGSTS.E [R4+0x44200], desc[UR4][R174.64], P6 ;  /* 0x44200000ae047fae */ /* 0x000fe2000b121844 */
[----:B------:R-:W-:-:S03]  /*22cd0*/  IMAD.WIDE R172, R2, 0x4, R8 ;  /* 0x0000000402ac7825 */ /* 0x000fc600078e0208 */
[----:B------:R-:W5:Y:S04]  /*22ce0*/  LDL.LU.64 R8, [R1+0x18] ;  /* 0x0000180001087983 */ /* 0x000f680000300a00 */
[----:B------:R-:W-:Y:S04]  /*22cf0*/  STL.64 [R1+0x928], R182 ;  /* 0x000928b601007387 */ /* 0x000fe80000100a00 */
[----:B------:R-:W-:Y:S01]  /*22d00*/  STL.64 [R1+0x958], R180 ;  /* 0x000958b401007387 */ /* 0x000fe20000100a00 */
[----:B------:R-:W-:-:S03]  /*22d10*/  IMAD.WIDE R166, R2, 0x4, R124 ;  /* 0x0000000402a67825 */ /* 0x000fc600078e027c */
[----:B------:R-:W-:Y:S01]  /*22d20*/  STL.64 [R1+0x980], R174 ;  /* 0x000980ae01007387 */ /* 0x000fe20000100a00 */
[----:B------:R-:W-:-:S03]  /*22d30*/  IMAD.WIDE R164, R2, 0x4, R116 ;  /* 0x0000000402a47825 */ /* 0x000fc600078e0274 */
[----:B------:R-:W-:Y:S01]  /*22d40*/  STL.64 [R1+0x998], R172 ;  /* 0x000998ac01007387 */ /* 0x000fe20000100a00 */
[----:B------:R-:W-:-:S03]  /*22d50*/  IMAD.WIDE R158, R2, 0x4, R108 ;  /* 0x00000004029e7825 */ /* 0x000fc600078e026c */
[----:B------:R-:W-:Y:S01]  /*22d60*/  STL.64 [R1+0x9b8], R166 ;  /* 0x0009b8a601007387 */ /* 0x000fe20000100a00 */
[----:B------:R-:W-:-:S03]  /*22d70*/  IMAD.WIDE R156, R2, 0x4, R100 ;  /* 0x00000004029c7825 */ /* 0x000fc600078e0264 */
        /* <DEDUP_REMOVED lines=18> */
[----:B------:R-:W-:Y:S01]  /*22ea0*/  LDGSTS.E [R4+0x44600], desc[UR4][R172.64], P6 ;  /* 0x44600000ac047fae */ /* 0x000fe2000b121844 */
[----:B------:R-:W-:-:S03]  /*22eb0*/  IMAD.WIDE R44, R2, 0x4, R48 ;  /* 0x00000004022c7825 */ /* 0x000fc600078e0230 */
        /* <DEDUP_REMOVED lines=28> */
[----:B---3--:R-:W-:-:S05]  /*23080*/  IMAD.WIDE R124, R2, 0x4, R36 ;  /* 0x00000004027c7825 */ /* 0x008fca00078e0224 */
[----:B------:R-:W-:Y:S01]  /*23090*/  STL.64 [R1+0xb08], R124 ;  /* 0x000b087c01007387 */ /* 0x000fe20000100a00 */
[----:B--2---:R-:W-:-:S03]  /*230a0*/  IMAD.WIDE R118, R2, 0x4, R28 ;  /* 0x0000000402767825 */ /* 0x004fc600078e021c */
[----:B------:R-:W-:Y:S04]  /*230b0*/  LDGSTS.E [R4+0x47600], desc[UR4][R124.64], P6 ;  /* 0x476000007c047fae */ /* 0x000fe8000b121844 */
[----:B------:R-:W-:Y:S01]  /*230c0*/  STL.64 [R1+0xb28], R118 ;  /* 0x000b287601007387 */ /* 0x000fe20000100a00 */
[----:B------:R-:W-:-:S03]  /*230d0*/  IMAD.WIDE R36, R2, 0x4, R56 ;  /* 0x0000000402247825 */ /* 0x000fc600078e0238 */
[----:B------:R-:W-:Y:S01]  /*230e0*/  LDGSTS.E [R4+0x47a00], desc[UR4][R118.64], P6 ;  /* 0x47a0000076047fae */ /* 0x000fe2000b121844 */
[----:B----4-:R-:W-:-:S05]  /*230f0*/  IMAD.WIDE R116, R2, 0x4, R20 ;  /* 0x0000000402747825 */ /* 0x010fca00078e0214 */
[----:B------:R-:W-:Y:S01]  /*23100*/  STL.64 [R1+0xb48], R116 ;  /* 0x000b487401007387 */ /* 0x000fe20000100a00 */
[----:B-----5:R-:W-:-:S03]  /*23110*/  IMAD.WIDE R110, R2, 0x4, R12 ;  /* 0x00000004026e7825 */ /* 0x020fc600078e020c */
[----:B------:R-:W-:Y:S04]  /*23120*/  LDGSTS.E [R4+0x47e00], desc[UR4][R116.64], P6 ;  /* 0x47e0000074047fae */ /* 0x000fe8000b121844 */
[----:B------:R-:W-:Y:S01]  /*23130*/  STL.64 [R1+0xb58], R110 ;  /* 0x000b586e01007387 */ /* 0x000fe20000100a00 */
[----:B------:R-:W-:-:S03]  /*23140*/  IMAD.WIDE R28, R2, 0x4, R64 ;  /* 0x00000004021c7825 */ /* 0x000fc600078e0240 */
[----:B------:R-:W-:Y:S01]  /*23150*/  LDGSTS.E [R4+0x50200], desc[UR4][R110.64], P6 ;  /* 0x502000006e047fae */ /* 0x000fe2000b121844 */
[----:B------:R-:W-:-:S05]  /*23160*/  IMAD.WIDE R108, R2, 0x4, R8 ;  /* 0x00000004026c7825 */ /* 0x000fca00078e0208 */
[----:B------:R-:W-:Y:S04]  /*23170*/  STL.64 [R1+0xb78], R108 ;  /* 0x000b786c01007387 */ /* 0x000fe80000100a00 */
[----:B------:R-:W-:Y:S04]  /*23180*/  STL.64 [R1+0xb98], R102 ;  /* 0x000b986601007387 */ /* 0x000fe80000100a00 */
[----:B------:R-:W-:Y:S01]  /*23190*/  STL.64 [R1+0xbb8], R100 ;  /* 0x000bb86401007387 */ /* 0x000fe20000100a00 */
[----:B------:R-:W-:-:S03]  /*231a0*/  IMAD.WIDE R8, R2, 0x4, R72 ;  /* 0x0000000402087825 */ /* 0x000fc600078e0248 */
[----:B------:R-:W-:Y:S01]  /*231b0*/  STL.64 [R1+0xbd8], R94 ;  /* 0x000bd85e01007387 */ /* 0x000fe20000100a00 */
[----:B------:R-:W-:-:S03]  /*231c0*/  IMAD.WIDE R12, R2, 0x4, R80 ;  /* 0x00000004020c7825 */ /* 0x000fc600078e0250 */
        /* <DEDUP_REMOVED lines=8> */
[----:B------:R2:W-:Y:S04]  /*23250*/  STL.64 [R1+0xcf8], R12 ;  /* 0x000cf80c01007387 */ /* 0x0005e80000100a00 */
[----:B------:R-:W-:Y:S04]  /*23260*/  STL.64 [R1+0xd18], R88 ;  /* 0x000d185801007387 */ /* 0x000fe80000100a00 */
[----:B------:R-:W-:Y:S04]  /*23270*/  STL.64 [R1+0xd38], R92 ;  /* 0x000d385c01007387 */ /* 0x000fe80000100a00 */
[----:B------:R-:W-:Y:S01]  /*23280*/  STL.64 [R1+0xd58], R86 ;  /* 0x000d585601007387 */ /* 0x000fe20000100a00 */
[----:B------:R-:W-:-:S03]  /*23290*/  IMAD.WIDE R20, R2, 0x4, R176 ;  /* 0x0000000402147825 */ /* 0x000fc600078e02b0 */
[----:B------:R-:W-:Y:S04]  /*232a0*/  STL.64 [R1+0xd78], R84 ;  /* 0x000d785401007387 */ /* 0x000fe80000100a00 */
[----:B------:R-:W-:Y:S04]  /*232b0*/  STL.64 [R1+0xd98], R78 ;  /* 0x000d984e01007387 */ /* 0x000fe80000100a00 */
[----:B------:R-:W-:Y:S04]  /*232c0*/  LDGSTS.E [R4+0x50600], desc[UR4][R108.64], P6 ;  /* 0x506000006c047fae */ /* 0x000fe8000b121844 */
[----:B------:R3:W-:Y:S04]  /*232d0*/  STL.64 [R1+0xdb8], R76 ;  /* 0x000db84c01007387 */ /* 0x0007e80000100a00 */
[----:B------:R-:W-:Y:S04]  /*232e0*/  LDGSTS.E [R4+0x50a00], desc[UR4][R102.64], P6 ;  /* 0x50a0000066047fae */ /* 0x000fe8000b121844 */
[----:B------:R-:W-:Y:S04]  /*232f0*/  STL.64 [R1+0xdd8], R70 ;  /* 0x000dd84601007387 */ /* 0x000fe80000100a00 */
[----:B------:R-:W-:Y:S04]  /*23300*/  LDGSTS.E [R4+0x50e00], desc[UR4][R100.64], P6 ;  /* 0x50e0000064047fae */ /* 0x000fe8000b121844 */
[----:B------:R4:W-:Y:S04]  /*23310*/  STL.64 [R1+0xdf8], R68 ;  /* 0x000df84401007387 */ /* 0x0009e80000100a00 */
[----:B------:R-:W-:Y:S04]  /*23320*/  LDGSTS.E [R4+0x51200], desc[UR4][R94.64], P6 ;  /* 0x512000005e047fae */ /* 0x000fe8000b121844 */
[----:B------:R5:W-:Y:S04]  /*23330*/  STL.64 [R1+0xe18], R60 ;  /* 0x000e183c01007387 */ /* 0x000be80000100a00 */
[----:B------:R5:W-:Y:S04]  /*23340*/  LDGSTS.E [R4+0x51600], desc[UR4][R16.64], P6 ;  /* 0x5160000010047fae */ /* 0x000be8000b121844 */
[----:B------:R-:W-:Y:S04]  /*23350*/  STL.64 [R1+0xe38], R62 ;  /* 0x000e383e01007387 */ /* 0x000fe80000100a00 */
[----:B------:R-:W-:Y:S04]  /*23360*/  LDGSTS.E [R4+0x51a00], desc[UR4][R24.64], P6 ;  /* 0x51a0000018047fae */ /* 0x000fe8000b121844 */
[----:B------:R5:W-:Y:S04]  /*23370*/  STL.64 [R1+0xe70], R52 ;  /* 0x000e703401007387 */ /* 0x000be80000100a00 */
[----:B------:R-:W-:Y:S04]  /*23380*/  LDGSTS.E [R4+0x51e00], desc[UR4][R32.64], P6 ;  /* 0x51e0000020047fae */ /* 0x000fe8000b121844 */
[----:B------:R5:W-:Y:S04]  /*23390*/  STL.64 [R1+0xe88], R20 ;  /* 0x000e881401007387 */ /* 0x000be80000100a00 */
        /* <DEDUP_REMOVED lines=12> */
[----:B------:R-:W-:Y:S04]  /*23460*/  LDGSTS.E [R4+0x53a00], desc[UR4][R88.64], P6 ;  /* 0x53a0000058047fae */ /* 0x000fe8000b121844 */
[----:B-1----:R-:W5:Y:S04]  /*23470*/  LDL.LU.64 R8, [R1+0xbc0] ;  /* 0x000bc00001087983 */ /* 0x002f680000300a00 */
[----:B------:R-:W-:Y:S04]  /*23480*/  LDGSTS.E [R4+0x53e00], desc[UR4][R92.64], P6 ;  /* 0x53e000005c047fae */ /* 0x000fe8000b121844 */
[----:B------:R-:W5:Y:S04]  /*23490*/  LDL.LU.64 R44, [R1+0xbb0] ;  /* 0x000bb000012c7983 */ /* 0x000f680000300a00 */
[----:B------:R-:W-:Y:S04]  /*234a0*/  LDGSTS.E [R4+0x54200], desc[UR4][R86.64], P6 ;  /* 0x5420000056047fae */ /* 0x000fe8000b121844 */
[----:B------:R-:W5:Y:S04]  /*234b0*/  LDL.LU.64 R36, [R1+0xb90] ;  /* 0x000b900001247983 */ /* 0x000f680000300a00 */
[----:B------:R-:W-:Y:S04]  /*234c0*/  LDGSTS.E [R4+0x54600], desc[UR4][R84.64], P6 ;  /* 0x5460000054047fae */ /* 0x000fe8000b121844 */
[----:B------:R-:W5:Y:S04]  /*234d0*/  LDL.LU.64 R28, [R1+0xb70] ;  /* 0x000b7000011c7983 */ /* 0x000f680000300a00 */
[----:B------:R-:W-:Y:S04]  /*234e0*/  LDGSTS.E [R4+0x54a00], desc[UR4][R78.64], P6 ;  /* 0x54a000004e047fae */ /* 0x000fe8000b121844 */
[----:B--2---:R-:W2:Y:S04]  /*234f0*/  LDL.LU.64 R12, [R1+0xb50] ;  /* 0x000b5000010c7983 */ /* 0x004ea80000300a00 */
[----:B------:R-:W-:Y:S04]  /*23500*/  LDGSTS.E [R4+0x54e00], desc[UR4][R76.64], P6 ;  /* 0x54e000004c047fae */ /* 0x000fe8000b121844 */
[----:B------:R-:W2:Y:S04]  /*23510*/  LDL.LU.64 R232, [R1+0xb30] ;  /* 0x000b300001e87983 */ /* 0x000ea80000300a00 */
[----:B------:R-:W-:Y:S04]  /*23520*/  LDGSTS.E [R4+0x55200], desc[UR4][R70.64], P6 ;  /* 0x5520000046047fae */ /* 0x000fe8000b121844 */
[----:B---3--:R-:W3:Y:S04]  /*23530*/  LDL.LU.64 R76, [R1+0xb20] ;  /* 0x000b2000014c7983 */ /* 0x008ee80000300a00 */
[----:B------:R-:W-:Y:S04]  /*23540*/  LDGSTS.E [R4+0x55600], desc[UR4][R68.64], P6 ;  /* 0x5560000044047fae */ /* 0x000fe8000b121844 */
[----:B------:R-:W-:Y:S04]  /*23550*/  LDGSTS.E [R4+0x55a00], desc[UR4][R60.64], P6 ;  /* 0x55a000003c047fae */ /* 0x000fe8000b121844 */
[----:B------:R-:W-:Y:S04]  /*23560*/  LDGSTS.E [R4+0x55e00], desc[UR4][R62.64], P6 ;  /* 0x55e000003e047fae */ /* 0x000fe8000b121844 */
[----:B----4-:R-:W4:Y:S04]  /*23570*/  LDL.LU.64 R68, [R1+0xb00] ;  /* 0x000b000001447983 */ /* 0x010f280000300a00 */
[----:B-----5:R-:W5:Y:S04]  /*23580*/  LDL.LU.64 R60, [R1+0xae0] ;  /* 0x000ae000013c7983 */ /* 0x020f680000300a00 */
[----:B------:R-:W3:Y:S04]  /*23590*/  LDL.LU.64 R240, [R1+0xac0] ;  /* 0x000ac00001f07983 */ /* 0x000ee80000300a00 */
[----:B------:R-:W-:Y:S04]  /*235a0*/  LDGSTS.E [R4+0x56200], desc[UR4][R52.64], P6 ;  /* 0x5620000034047fae */ /* 0x000fe8000b121844 */
[----:B------:R-:W-:Y:S04]  /*235b0*/  LDGSTS.E [R4+0x56600], desc[UR4][R20.64], P6 ;  /* 0x5660000014047fae */ /* 0x000fe8000b121844 */
[----:B------:R-:W-:Y:S04]  /*235c0*/  LDGSTS.E [R4+0x56a00], desc[UR4][R54.64], P6 ;  /* 0x56a0000036047fae */ /* 0x000fe8000b121844 */
[----:B------:R-:W5:Y:S04]  /*235d0*/  LDL.LU.64 R52, [R1+0xaa8] ;  /* 0x000aa80001347983 */ /* 0x000f680000300a00 */
[----:B------:R-:W5:Y:S04]  /*235e0*/  LDL.LU.64 R20, [R1+0xa88] ;  /* 0x000a880001147983 */ /* 0x000f680000300a00 */
[----:B------:R-:W-:Y:S04]  /*235f0*/  LDGSTS.E [R4+0x56e00], desc[UR4][R46.64], P6 ;  /* 0x56e000002e047fae */ /* 0x000fe8000b121844 */
[----:B------:R-:W-:Y:S04]  /*23600*/  LDGSTS.E [R4+0x57200], desc[UR4][R38.64], P6 ;  /* 0x5720000026047fae */ /* 0x000fe8000b121844 */
[----:B------:R-:W-:Y:S04]  /*23610*/  LDGSTS.E [R4+0x57600], desc[UR4][R30.64], P6 ;  /* 0x576000001e047fae */ /* 0x000fe8000b121844 */
[----:B------:R-:W-:Y:S04]  /*23620*/  LDGSTS.E [R4+0x57a00], desc[UR4][R22.64], P6 ;  /* 0x57a0000016047fae */ /* 0x000fe8000b121844 */
[----:B------:R1:W-:Y:S01]  /*23630*/  LDGSTS.E [R4+0x57e00], desc[UR4][R14.64], P6 ;  /* 0x57e000000e047fae */ /* 0x0003e2000b121844 */
[----:B------:R-:W-:-:S03]  /*23640*/  IMAD.WIDE R176, R2, 0x4, R44 ;  /* 0x0000000402b07825 */ /* 0x000fc600078e022c */
[----:B------:R-:W5:Y:S01]  /*23650*/  LDL.LU.64 R44, [R1+0xa48] ;  /* 0x000a4800012c7983 */ /* 0x000f620000300a00 */
[----:B------:R-:W-:-:S03]  /*23660*/  IMAD.WIDE R16, R2, 0x4, R36 ;  /* 0x0000000402107825 */ /* 0x000fc600078e0224 */
[----:B------:R-:W5:Y:S01]  /*23670*/  LDL.LU.64 R36, [R1+0xa28] ;  /* 0x000a280001247983 */ /* 0x000f620000300a00 */
[----:B------:R-:W-:-:S03]  /*23680*/  IMAD.WIDE R216, R2, 0x4, R28 ;  /* 0x0000000402d87825 */ /* 0x000fc600078e021c */
[----:B------:R-:W1:Y:S01]  /*23690*/  LDL.LU.64 R28, [R1+0xa08] ;  /* 0x000a0800011c7983 */ /* 0x000e620000300a00 */
[----:B--2---:R-:W-:-:S03]  /*236a0*/  IMAD.WIDE R96, R2, 0x4, R12 ;  /* 0x0000000402607825 */ /* 0x004fc600078e020c */
[----:B------:R-:W2:Y:S01]  /*236b0*/  LDL.LU.64 R12, [R1+0x9e8] ;  /* 0x0009e800010c7983 */ /* 0x000ea20000300a00 */
[----:B------:R-:W-:-:S03]  /*236c0*/  IMAD.WIDE R228, R2, 0x4, R232 ;  /* 0x0000000402e47825 */ /* 0x000fc600078e02e8 */
[----:B------:R-:W2:Y:S01]  /*236d0*/  LDL.64 R232, [R1+0x9c8] ;  /* 0x0009c80001e87983 */ /* 0x000ea20000100a00 */
[----:B---3--:R-:W-:-:S03]  /*236e0*/  IMAD.WIDE R174, R2, 0x4, R240 ;  /* 0x0000000402ae7825 */ /* 0x008fc600078e02f0 */
[----:B------:R-:W3:Y:S04]  /*236f0*/  LDL.LU.64 R240, [R1+0x830] ;  /* 0x0008300001f07983 */ /* 0x000ee80000300a00 */
[----:B------:R-:W3:Y:S04]  /*23700*/  LDL.LU.64 R132, [R1+0x7b0] ;  /* 0x0007b00001847983 */ /* 0x000ee80000300a00 */
[----:B------:R-:W3:Y:S04]  /*23710*/  LDL.LU.64 R124, [R1+0x748] ;  /* 0x00074800017c7983 */ /* 0x000ee80000300a00 */
[----:B------:R-:W3:Y:S01]  /*23720*/  LDL.LU.64 R116, [R1+0x1f0] ;  /* 0x0001f00001747983 */ /* 0x000ee20000300a00 */
[----:B------:R-:W-:-:S03]  /*23730*/  IMAD.WIDE R222, R2, 0x4, R76 ;  /* 0x0000000402de7825 */ /* 0x000fc600078e024c */
[----:B------:R-:W3:Y:S01]  /*23740*/  LDL.LU.64 R108, [R1+0x1c0] ;  /* 0x0001c000016c7983 */ /* 0x000ee20000300a00 */
[----:B----4-:R-:W-:-:S03]  /*23750*/  IMAD.WIDE R214, R2, 0x4, R68 ;  /* 0x0000000402d67825 */ /* 0x010fc600078e0244 */
[----:B------:R-:W4:Y:S01]  /*23760*/  LDL.LU.64 R100, [R1+0x170] ;  /* 0x0001700001647983 */ /* 0x000f220000300a00 */
[----:B-----5:R-:W-:-:S03]  /*23770*/  IMAD.WIDE R224, R2, 0x4, R60 ;  /* 0x0000000402e07825 */ /* 0x020fc600078e023c */
[----:B------:R-:W5:Y:S01]  /*23780*/  LDL.LU.64 R92, [R1+0x150] ;  /* 0x00015000015c7983 */ /* 0x000f620000300a00 */
[----:B------:R-:W-:-:S03]  /*23790*/  IMAD.WIDE R206, R2, 0x4, R52 ;  /* 0x0000000402ce7825 */ /* 0x000fc600078e0234 */
[----:B------:R-:W4:Y:S04]  /*237a0*/  LDL.LU.64 R84, [R1+0x130] ;  /* 0x0001300001547983 */ /* 0x000f280000300a00 */
[----:B------:R-:W4:Y:S04]  /*237b0*/  LDL.LU.64 R76, [R1+0x110] ;  /* 0x00011000014c7983 */ /* 0x000f280000300a00 */
[----:B------:R-:W4:Y:S04]  /*237c0*/  LDL.LU.64 R68, [R1+0xf0] ;  /* 0x0000f00001447983 */ /* 0x000f280000300a00 */
[----:B------:R-:W4:Y:S04]  /*237d0*/  LDL.LU.64 R60, [R1+0xd0] ;  /* 0x0000d000013c7983 */ /* 0x000f280000300a00 */
[----:B------:R-:W4:Y:S01]  /*237e0*/  LDL.LU.64 R52, [R1+0xb0] ;  /* 0x0000b00001347983 */ /* 0x000f220000300a00 */
[----:B------:R-:W-:-:S03]  /*237f0*/  IMAD.WIDE R200, R2, 0x4, R44 ;  /* 0x0000000402c87825 */ /* 0x000fc600078e022c */
[----:B------:R-:W4:Y:S01]  /*23800*/  LDL.LU.64 R44, [R1+0x90] ;  /* 0x00009000012c7983 */ /* 0x000f220000300a00 */
[----:B------:R-:W-:-:S03]  /*23810*/  IMAD.WIDE R236, R2, 0x4, R36 ;  /* 0x0000000402ec7825 */ /* 0x000fc600078e0224 */
[----:B------:R-:W4:Y:S01]  /*23820*/  LDL.LU.64 R36, [R1+0x70] ;  /* 0x0000700001247983 */ /* 0x000f220000300a00 */
[----:B-1----:R-:W-:-:S03]  /*23830*/  IMAD.WIDE R14, R2, 0x4, R28 ;  /* 0x00000004020e7825 */ /* 0x002fc600078e021c */
[----:B------:R-:W4:Y:S01]  /*23840*/  LDL.LU.64 R28, [R1+0x50] ;  /* 0x00005000011c7983 */ /* 0x000f220000300a00 */
[----:B--2---:R-:W-:-:S04]  /*23850*/  IMAD.WIDE R238, R2, 0x4, R12 ;  /* 0x0000000402ee7825 */ /* 0x004fc800078e020c */
[C---:B------:R-:W-:Y:S02]  /*23860*/  IMAD.WIDE R12, R2.reuse, 0x4, R232 ;  /* 0x00000004020c7825 */ /* 0x040fe400078e02e8 */
[----:B------:R-:W2:Y:S02]  /*23870*/  LDL.LU.64 R232, [R1+0x30] ;  /* 0x0000300001e87983 */ /* 0x000ea40000300a00 */
[C---:B---3--:R-:W-:Y:S02]  /*23880*/  IMAD.WIDE R182, R2.reuse, 0x4, R240 ;  /* 0x0000000402b67825 */ /* 0x048fe400078e02f0 */
[----:B------:R-:W3:Y:S02]  /*23890*/  LDL.LU.64 R240, [R1+0x10] ;  /* 0x0000100001f07983 */ /* 0x000ee40000300a00 */
[----:B------:R-:W-:-:S04]  /*238a0*/  IMAD.WIDE R70, R2, 0x4, R242 ;  /* 0x0000000402467825 */ /* 0x000fc800078e02f2 */
[----:B------:R-:W-:-:S04]  /*238b0*/  IMAD.WIDE R64, R2, 0x4, R18 ;  /* 0x0000000402407825 */ /* 0x000fc800078e0212 */
[----:B------:R-:W-:-:S04]  /*238c0*/  IMAD.WIDE R26, R2, 0x4, R26 ;  /* 0x00000004021a7825 */ /* 0x000fc800078e021a */
[----:B-----5:R-:W-:-:S04]  /*238d0*/  IMAD.WIDE R94, R2, 0x4, R92 ;  /* 0x00000004025e7825 */ /* 0x020fc800078e025c */
[----:B----4-:R-:W-:-:S04]  /*238e0*/  IMAD.WIDE R220, R2, 0x4, R84 ;  /* 0x0000000402dc7825 */ /* 0x010fc800078e0254 */
[----:B------:R-:W-:-:S04]  /*238f0*/  IMAD.WIDE R92, R2, 0x4, R68 ;  /* 0x00000004025c7825 */ /* 0x000fc800078e0244 */
[C---:B------:R-:W-:Y:S01]  /*23900*/  IMAD.WIDE R88, R2.reuse, 0x4, R60 ;  /* 0x0000000402587825 */ /* 0x040fe200078e023c */
[----:B------:R-:W-:Y:S03]  /*23910*/  STL.64 [R1+0x9e8], R92 ;  /* 0x0009e85c01007387 */ /* 0x000fe60000100a00 */
[C---:B------:R-:W-:Y:S01]  /*23920*/  IMAD.WIDE R86, R2.reuse, 0x4, R52 ;  /* 0x0000000402567825 */ /* 0x040fe200078e0234 */
[----:B------:R-:W-:Y:S03]  /*23930*/  STL.64 [R1+0xa08], R88 ;  /* 0x000a085801007387 */ /* 0x000fe60000100a00 */
[C---:B------:R-:W-:Y:S01]  /*23940*/  IMAD.WIDE R212, R2.reuse, 0x4, R76 ;  /* 0x0000000402d47825 */ /* 0x040fe200078e024c */
[----:B------:R-:W-:Y:S03]  /*23950*/  STL.64 [R1+0xa28], R86 ;  /* 0x000a285601007387 */ /* 0x000fe60000100a00 */
        /* <DEDUP_REMOVED lines=14> */
[----:B------:R-:W-:Y:S01]  /*23a40*/  IMAD.WIDE R38, R2, 0x4, R138 ;  /* 0x0000000402267825 */ /* 0x000fe200078e028a */
[----:B------:R-:W-:-:S03]  /*23a50*/  MOV R243, R23 ;  /* 0x0000001700f37202 */ /* 0x000fc60000000f00 */
[----:B------:R-:W-:-:S04]  /*23a60*/  IMAD.WIDE R20, R2, 0x4, R20 ;  /* 0x0000000402147825 */ /* 0x000fc800078e0214 */
[----:B------:R-:W-:-:S04]  /*23a70*/  IMAD.WIDE R32, R2, 0x4, R154 ;  /* 0x0000000402207825 */ /* 0x000fc800078e029a */
[----:B------:R-:W-:-:S04]  /*23a80*/  IMAD.WIDE R30, R2, 0x4, R162 ;  /* 0x00000004021e7825 */ /* 0x000fc800078e02a2 */
[----:B------:R-:W-:Y:S02]  /*23a90*/  IMAD.MOV.U32 R242, RZ, RZ, R22 ;  /* 0x000000fffff27224 */ /* 0x000fe400078e0016 */
[----:B------:R-:W-:-:S04]  /*23aa0*/  IMAD.WIDE R24, R2, 0x4, R178 ;  /* 0x0000000402187825 */ /* 0x000fc800078e02b2 */
[----:B------:R-:W-:-:S04]  /*23ab0*/  IMAD.WIDE R18, R2, 0x4, R202 ;  /* 0x0000000402127825 */ /* 0x000fc800078e02ca */
[----:B------:R-:W-:Y:S02]  /*23ac0*/  IMAD.MOV.U32 R234, RZ, RZ, R20 ;  /* 0x000000ffffea7224 */ /* 0x000fe400078e0014 */
[----:B------:R-:W-:Y:S02]  /*23ad0*/  IMAD.MOV.U32 R235, RZ, RZ, R21 ;  /* 0x000000ffffeb7224 */ /* 0x000fe400078e0015 */
[----:B------:R-:W-:-:S04]  /*23ae0*/  IMAD.WIDE R22, R2, 0x4, R186 ;  /* 0x0000000402167825 */ /* 0x000fc800078e02ba */
[----:B------:R-:W-:Y:S02]  /*23af0*/  IMAD.MOV.U32 R202, RZ, RZ, R16 ;  /* 0x000000ffffca7224 */ /* 0x000fe400078e0010 */
        /* <DEDUP_REMOVED lines=10> */
[C---:B------:R-:W-:Y:S01]  /*23ba0*/  IMAD.WIDE R80, R2.reuse, 0x4, R36 ;  /* 0x0000000402507825 */ /* 0x040fe200078e0224 */
[----:B------:R-:W-:Y:S03]  /*23bb0*/  STL.64 [R1+0xa48], R84 ;  /* 0x000a485401007387 */ /* 0x000fe60000100a00 */
[C---:B------:R-:W-:Y:S01]  /*23bc0*/  IMAD.WIDE R78, R2.reuse, 0x4, R28 ;  /* 0x00000004024e7825 */ /* 0x040fe200078e021c */
[----:B------:R-:W-:Y:S04]  /*23bd0*/  STL.64 [R1+0xa68], R80 ;  /* 0x000a685001007387 */ /* 0x000fe80000100a00 */
[----:B------:R-:W-:Y:S01]  /*23be0*/  STL.64 [R1+0xa88], R78 ;  /* 0x000a884e01007387 */ /* 0x000fe20000100a00 */
[----:B--2---:R-:W-:-:S05]  /*23bf0*/  IMAD.WIDE R76, R2, 0x4, R232 ;  /* 0x00000004024c7825 */ /* 0x004fca00078e02e8 */
[----:B------:R-:W-:Y:S01]  /*23c00*/  STL.64 [R1+0xaa8], R76 ;  /* 0x000aa84c01007387 */ /* 0x000fe20000100a00 */
[----:B------:R-:W-:-:S04]  /*23c10*/  IMAD.WIDE R44, R2, 0x4, R122 ;  /* 0x00000004022c7825 */ /* 0x000fc800078e027a */
[----:B------:R-:W-:-:S04]  /*23c20*/  IMAD.WIDE R36, R2, 0x4, R146 ;  /* 0x0000000402247825 */ /* 0x000fc800078e0292 */
[----:B---3--:R-:W-:-:S05]  /*23c30*/  IMAD.WIDE R72, R2, 0x4, R240 ;  /* 0x0000000402487825 */ /* 0x008fca00078e02f0 */
        /* <DEDUP_REMOVED lines=31> */
[----:B------:R2:W-:Y:S04]  /*23e30*/  STL [R1+0x408], RZ ;  /* 0x000408ff01007387 */ /* 0x0005e80000100800 */
        /* <DEDUP_REMOVED lines=253> */
[----:B------:R2:W-:Y:S04]  /*24e10*/  STL [R1], RZ ;  /* 0x000000ff01007387 */ /* 0x0005e80000100800 */
        /* <DEDUP_REMOVED lines=30> */
[----:B------:R2:W-:Y:S01]  /*25000*/  STL [R1+0x7c], RZ ;  /* 0x00007cff01007387 */ /* 0x0005e20000100800 */
[----:B------:R-:W-:-:S03]  /*25010*/  IMAD.WIDE R8, R2, 0x4, R8 ;  /* 0x0000000402087825 */ /* 0x000fc600078e0208 */
[----:B------:R2:W-:Y:S04]  /*25020*/  STL [R1+0x80], RZ ;  /* 0x000080ff01007387 */ /* 0x0005e80000100800 */
[----:B------:R2:W-:Y:S04]  /*25030*/  STL [R1+0x84], RZ ;  /* 0x000084ff01007387 */ /* 0x0005e80000100800 */
[----:B------:R2:W-:Y:S04]  /*25040*/  STL [R1+0x88], RZ ;  /* 0x000088ff01007387 */ /* 0x0005e80000100800 */
[----:B------:R2:W-:Y:S01]  /*25050*/  STL [R1+0x8c], RZ ;  /* 0x00008cff01007387 */ /* 0x0005e20000100800 */
[----:B------:R-:W-:-:S03]  /*25060*/  IMAD.MOV.U32 R194, RZ, RZ, R96 ;  /* 0x000000ffffc27224 */ /* 0x000fc600078e0060 */
[----:B------:R2:W-:Y:S01]  /*25070*/  STL [R1+0x90], RZ ;  /* 0x000090ff01007387 */ /* 0x0005e20000100800 */
[----:B------:R-:W-:-:S03]  /*25080*/  IMAD.MOV.U32 R195, RZ, RZ, R97 ;  /* 0x000000ffffc37224 */ /* 0x000fc600078e0061 */
[----:B------:R2:W-:Y:S04]  /*25090*/  STL [R1+0x94], RZ ;  /* 0x000094ff01007387 */ /* 0x0005e80000100800 */
[----:B------:R2:W-:Y:S04]  /*250a0*/  STL [R1+0x98], RZ ;  /* 0x000098ff01007387 */ /* 0x0005e80000100800 */
[----:B------:R2:W-:Y:S04]  /*250b0*/  STL [R1+0x9c], RZ ;  /* 0x00009cff01007387 */ /* 0x0005e80000100800 */
[----:B------:R-:W-:Y:S04]  /*250c0*/  LDGSTS.E [R7+0x40300], desc[UR4][R8.64], P6 ;  /* 0x4030000008077fae */ /* 0x000fe8000b121844 */
        /* <DEDUP_REMOVED lines=18> */
[----:B------:R2:W-:Y:S01]  /*251f0*/  STL [R1+0xc4], RZ ;  /* 0x0000c4ff01007387 */ /* 0x0005e20000100800 */
[----:B------:R-:W-:-:S03]  /*25200*/  IMAD.WIDE R198, R2, 0x4, R132 ;  /* 0x0000000402c67825 */ /* 0x000fc600078e0284 */
        /* <DEDUP_REMOVED lines=10> */
[----:B------:R2:W-:Y:S04]  /*252b0*/  STL [R1+0xd4], RZ ;  /* 0x0000d4ff01007387 */ /* 0x0005e80000100800 */
[----:B------:R-:W-:Y:S04]  /*252c0*/  LDGSTS.E [R7+0x43b00], desc[UR4][R210.64], P6 ;  /* 0x43b00000d2077fae */ /* 0x000fe8000b121844 */
[----:B------:R2:W-:Y:S01]  /*252d0*/  STL [R1+0xd8], RZ ;  /* 0x0000d8ff01007387 */ /* 0x0005e20000100800 */
[----:B------:R-:W-:-:S03]  /*252e0*/  IMAD.MOV.U32 R226, RZ, RZ, R94 ;  /* 0x000000ffffe27224 */ /* 0x000fc600078e005e */
[----:B------:R-:W-:Y:S01]  /*252f0*/  LDGSTS.E [R7+0x43f00], desc[UR4][R238.64], P6 ;  /* 0x43f00000ee077fae */ /* 0x000fe2000b121844 */
[----:B------:R-:W-:-:S03]  /*25300*/  IMAD.MOV.U32 R227, RZ, RZ, R95 ;  /* 0x000000ffffe37224 */ /* 0x000fc600078e005f */
        /* <DEDUP_REMOVED lines=96> */
[----:B------:R1:W-:Y:S04]  /*25910*/  LDGSTS.E [R7+0x57f00], desc[UR4][R12.64], P6 ;  /* 0x57f000000c077fae */ /* 0x0003e8000b121844 */
[----:B------:R2:W-:Y:S04]  /*25920*/  STL [R1+0x19c], RZ ;  /* 0x00019cff01007387 */ /* 0x0005e80000100800 */
[----:B------:R2:W-:Y:S01]  /*25930*/  STL [R1+0x1a0], RZ ;  /* 0x0001a0ff01007387 */ /* 0x0005e20000100800 */
[----:B-1----:R-:W1:Y:S03]  /*25940*/  LDC R12, c[0x0][0x230] ;  /* 0x00008c00ff0c7b82 */ /* 0x002e660000000800 */
        /* <DEDUP_REMOVED lines=20> */
[----:B-1----:R-:W-:-:S03]  /*25a90*/  IADD3 R12, R12, 0x3f, RZ ;  /* 0x0000003f0c0c7810 */ /* 0x002fc60007ffe0ff */
[----:B------:R2:W-:Y:S04]  /*25aa0*/  STL [R1+0x1f4], RZ ;  /* 0x0001f4ff01007387 */ /* 0x0005e80000100800 */
[----:B------:R2:W-:Y:S04]  /*25ab0*/  STL [R1+0x1f8], RZ ;  /* 0x0001f8ff01007387 */ /* 0x0005e80000100800 */
[----:B------:R2:W-:Y:S01]  /*25ac0*/  STL [R1+0x1fc], RZ ;  /* 0x0001fcff01007387 */ /* 0x0005e20000100800 */
[----:B------:R-:W-:-:S03]  /*25ad0*/  ISETP.GE.AND P0, PT, R12, 0x40, PT ;  /* 0x000000400c00780c */ /* 0x000fc60003f06270 */
[----:B------:R-:W0:Y:S01]  /*25ae0*/  LDGDEPBAR ;  /* 0x00000000000079af */ /* 0x000e220000000000 */
[----:B------:R-:W-:Y:S02]  /*25af0*/  CS2R R24, SRZ ;  /* 0x0000000000187805 */ /* 0x000fe4000001ff00 */
[----:B------:R-:W-:Y:S02]  /*25b00*/  CS2R R26, SRZ ;  /* 0x00000000001a7805 */ /* 0x000fe4000001ff00 */
[----:B------:R-:W-:Y:S02]  /*25b10*/  CS2R R28, SRZ ;  /* 0x00000000001c7805 */ /* 0x000fe4000001ff00 */
[----:B------:R-:W-:Y:S02]  /*25b20*/  CS2R R30, SRZ ;  /* 0x00000000001e7805 */ /* 0x000fe4000001ff00 */
[----:B------:R-:W-:Y:S02]  /*25b30*/  CS2R R32, SRZ ;  /* 0x0000000000207805 */ /* 0x000fe4000001ff00 */
[----:B------:R-:W-:-:S02]  /*25b40*/  CS2R R34, SRZ ;  /* 0x0000000000227805 */ /* 0x000fc4000001ff00 */
        /* <DEDUP_REMOVED lines=57> */
[----:B------:R-:W-:Y:S01]  /*25ee0*/  CS2R R150, SRZ ;  /* 0x0000000000967805 */ /* 0x000fe2000001ff00 */
[----:B--2---:R-:W-:Y:S06]  /*25ef0*/  @!P0 BRA `(.L_x_0) ;  /* 0x0000016000e08947 */ /* 0x004fec0003800000 */
[----:B------:R-:W2:Y:S04]  /*25f00*/  LDL.LU.64 R158, [R1+0x600] ;  /* 0x00060000019e7983 */ /* 0x000ea80000300a00 */
[----:B------:R-:W3:Y:S04]  /*25f10*/  LDL.LU.64 R172, [R1+0x608] ;  /* 0x0006080001ac7983 */ /* 0x000ee80000300a00 */
[----:B------:R-:W4:Y:S04]  /*25f20*/  LDL.LU.64 R20, [R1+0x610] ;  /* 0x0006100001147983 */ /* 0x000f280000300a00 */
        /* <DEDUP_REMOVED lines=10> */
[----:B--2---:R-:W-:Y:S01]  /*25fd0*/  IMAD.MOV.U32 R14, RZ, RZ, R158 ;  /* 0x000000ffff0e7224 */ /* 0x004fe200078e009e */
[----:B------:R-:W-:Y:S01]  /*25fe0*/  MOV R142, R176 ;  /* 0x000000b0008e7202 */ /* 0x000fe20000000f00 */
[----:B------:R-:W-:-:S02]  /*25ff0*/  IMAD.MOV.U32 R147, RZ, RZ, R175 ;  /* 0x000000ffff937224 */ /* 0x000fc400078e00af */
[----:B---3--:R-:W-:Y:S02]  /*26000*/  IMAD.MOV.U32 R16, RZ, RZ, R172 ;  /* 0x000000ffff107224 */ /* 0x008fe400078e00ac */
[----:B------:R-:W-:Y:S02]  /*26010*/  IMAD.MOV.U32 R15, RZ, RZ, R173 ;  /* 0x000000ffff0f7224 */ /* 0x000fe400078e00ad */
[----:B----4-:R-:W-:Y:S01]  /*26020*/  IMAD.MOV.U32 R18, RZ, RZ, R20 ;  /* 0x000000ffff127224 */ /* 0x010fe200078e0014 */
[----:B------:R-:W2:Y:S01]  /*26030*/  LDL.LU.64 R172, [R1+0x668] ;  /* 0x0006680001ac7983 */ /* 0x000ea20000300a00 */
[----:B------:R-:W-:Y:S02]  /*26040*/  IMAD.MOV.U32 R17, RZ, RZ, R21 ;  /* 0x000000ffff117224 */ /* 0x000fe400078e0015 */
[----:B-----5:R-:W-:Y:S01]  /*26050*/  IMAD.MOV.U32 R20, RZ, RZ, R22 ;  /* 0x000000ffff147224 */ /* 0x020fe200078e0016 */
[----:B------:R-:W3:Y:S01]  /*26060*/  LDL.LU.64 R208, [R1+0x670] ;  /* 0x0006700001d07983 */ /* 0x000ee20000300a00 */
[----:B------:R-:W-:-:S02]  /*26070*/  IMAD.MOV.U32 R19, RZ, RZ, R23 ;  /* 0x000000ffff137224 */ /* 0x000fc400078e0017 */
[----:B------:R-:W-:Y:S02]  /*26080*/  IMAD.MOV.U32 R22, RZ, RZ, R204 ;  /* 0x000000ffff167224 */ /* 0x000fe400078e00cc */
[----:B------:R-:W-:Y:S02]  /*26090*/  IMAD.MOV.U32 R21, RZ, RZ, R205 ;  /* 0x000000ffff157224 */ /* 0x000fe400078e00cd */
[----:B------:R-:W-:Y:S01]  /*260a0*/  IMAD.MOV.U32 R152, RZ, RZ, R196 ;  /* 0x000000ffff987224 */ /* 0x000fe200078e00c4 */
[----:B------:R-:W4:Y:S01]  /*260b0*/  LDL.LU.64 R204, [R1+0x678] ;  /* 0x0006780001cc7983 */ /* 0x000f220000300a00 */
[----:B------:R-:W-:Y:S01]  /*260c0*/  IMAD.MOV.U32 R23, RZ, RZ, R197 ;  /* 0x000000ffff177224 */ /* 0x000fe200078e00c5 */
[----:B------:R-:W-:Y:S01]  /*260d0*/  MOV R154, R156 ;  /* 0x0000009c009a7202 */ /* 0x000fe20000000f00 */
[----:B------:R-:W-:Y:S01]  /*260e0*/  IMAD.MOV.U32 R153, RZ, RZ, R157 ;  /* 0x000000ffff997224 */ /* 0x000fe200078e009d */
[----:B------:R-:W5:Y:S01]  /*260f0*/  LDL.LU.64 R196, [R1+0x688] ;  /* 0x0006880001c47983 */ /* 0x000f620000300a00 */
[----:B------:R-:W-:-:S02]  /*26100*/  IMAD.MOV.U32 R146, RZ, RZ, R174 ;  /* 0x000000ffff927224 */ /* 0x000fc400078e00ae */
[----:B------:R-:W-:Y:S02]  /*26110*/  IMAD.MOV.U32 R156, RZ, RZ, R180 ;  /* 0x000000ffff9c7224 */ /* 0x000fe400078e00b4 */
[----:B------:R-:W-:Y:S02]  /*26120*/  IMAD.MOV.U32 R155, RZ, RZ, R181 ;  /* 0x000000ffff9b7224 */ /* 0x000fe400078e00b5 */
[----:B------:R-:W3:Y:S01]  /*26130*/  LDL.LU.64 R180, [R1+0x690] ;  /* 0x0006900001b47983 */ /* 0x000ee20000300a00 */
[----:B------:R-:W-:Y:S02]  /*26140*/  IMAD.MOV.U32 R158, RZ, RZ, R188 ;  /* 0x000000ffff9e7224 */ /* 0x000fe400078e00bc */
[----:B------:R-:W-:Y:S02]  /*26150*/  IMAD.MOV.U32 R157, RZ, RZ, R189 ;  /* 0x000000ffff9d7224 */ /* 0x000fe400078e00bd */
[----:B------:R-:W3:Y:S01]  /*26160*/  LDL.LU.64 R188, [R1+0x698] ;  /* 0x0006980001bc7983 */ /* 0x000ee20000300a00 */
        /* <DEDUP_REMOVED lines=8> */
[----:B------:R-:W-:Y:S01]  /*261f0*/  IMAD.MOV.U32 R167, RZ, RZ, R193 ;  /* 0x000000ffffa77224 */ /* 0x000fe200078e00c1 */
[----:B------:R-:W3:Y:S01]  /*26200*/  LDL.LU.64 R190, [R1+0x6c8] ;  /* 0x0006c80001be7983 */ /* 0x000ee20000300a00 */
[----:B------:R-:W-:Y:S02]  /*26210*/  IMAD.MOV.U32 R150, RZ, RZ, R184 ;  /* 0x000000ffff967224 */ /* 0x000fe400078e00b8 */
[----:B------:R-:W-:Y:S01]  /*26220*/  IMAD.MOV.U32 R145, RZ, RZ, R183 ;  /* 0x000000ffff917224 */ /* 0x000fe200078e00b7 */
[----:B------:R-:W3:Y:S01]  /*26230*/  LDL.LU.64 R192, [R1+0x6d8] ;  /* 0x0006d80001c07983 */ /* 0x000ee20000300a00 */
[----:B------:R-:W-:Y:S02]  /*26240*/  IMAD.MOV.U32 R151, RZ, RZ, R185 ;  /* 0x000000ffff977224 */ /* 0x000fe400078e00b9 */
[----:B------:R-:W-:Y:S01]  /*26250*/  IMAD.MOV.U32 R149, RZ, RZ, R207 ;  /* 0x000000ffff957224 */ /* 0x000fe200078e00cf */
[----:B------:R-:W3:Y:S01]  /*26260*/  LDL.LU.64 R140, [R1+0x6e8] ;  /* 0x0006e800018c7983 */ /* 0x000ee20000300a00 */
        /* <DEDUP_REMOVED lines=9> */
[----:B--2---:R-:W-:Y:S02]  /*26300*/  IMAD.MOV.U32 R169, RZ, RZ, R173 ;  /* 0x000000ffffa97224 */ /* 0x004fe400078e00ad */
[----:B----4-:R-:W-:Y:S02]  /*26310*/  IMAD.MOV.U32 R174, RZ, RZ, R204 ;  /* 0x000000ffffae7224 */ /* 0x010fe400078e00cc */
[----:B------:R-:W-:Y:S02]  /*26320*/  IMAD.MOV.U32 R173, RZ, RZ, R205 ;  /* 0x000000ffffad7224 */ /* 0x000fe400078e00cd */
[----:B-----5:R-:W-:-:S02]  /*26330*/  IMAD.MOV.U32 R176, RZ, RZ, R196 ;  /* 0x000000ffffb07224 */ /* 0x020fc400078e00c4 */
[----:B------:R-:W-:Y:S02]  /*26340*/  IMAD.MOV.U32 R175, RZ, RZ, R197 ;  /* 0x000000ffffaf7224 */ /* 0x000fe400078e00c5 */
[----:B------:R-:W2:Y:S04]  /*26350*/  LDL.LU.64 R196, [R1+0x6f0] ;  /* 0x0006f00001c47983 */ /* 0x000ea80000300a00 */
[----:B------:R-:W4:Y:S01]  /*26360*/  LDL.LU.64 R204, [R1+0x708] ;  /* 0x0007080001cc7983 */ /* 0x000f220000300a00 */
[----:B---3--:R-:W-:Y:S02]  /*26370*/  IMAD.MOV.U32 R184, RZ, RZ, R232 ;  /* 0x000000ffffb87224 */ /* 0x008fe400078e00e8 */
[----:B------:R-:W-:Y:S02]  /*26380*/  IMAD.MOV.U32 R183, RZ, RZ, R233 ;  /* 0x000000ffffb77224 */ /* 0x000fe400078e00e9 */
[----:B------:R-:W3:Y:S01]  /*26390*/  LDL.LU.64 R232, [R1+0x710] ;  /* 0x0007100001e87983 */ /* 0x000ee20000300a00 */
[----:B------:R-:W-:-:S02]  /*263a0*/  IMAD.MOV.U32 R186, RZ, RZ, R240 ;  /* 0x000000ffffba7224 */ /* 0x000fc400078e00f0 */
[----:B------:R-:W-:Y:S02]  /*263b0*/  IMAD.MOV.U32 R185, RZ, RZ, R241 ;  /* 0x000000ffffb97224 */ /* 0x000fe400078e00f1 */
[----:B------:R-:W5:Y:S01]  /*263c0*/  LDL.LU.64 R240, [R1+0x718] ;  /* 0x0007180001f07983 */ /* 0x000f620000300a00 */
[----:B------:R-:W-:Y:S02]  /*263d0*/  IMAD.MOV.U32 R170, RZ, RZ, R172 ;  /* 0x000000ffffaa7224 */ /* 0x000fe400078e00ac */
[----:B------:R-:W-:Y:S01]  /*263e0*/  IMAD.MOV.U32 R172, RZ, RZ, R208 ;  /* 0x000000ffffac7224 */ /* 0x000fe200078e00d0 */
[----:B------:R-:W4:Y:S01]  /*263f0*/  LDL.LU.64 R206, [R1+0x730] ;  /* 0x0007300001ce7983 */ /* 0x000f220000300a00 */
[----:B------:R-:W-:Y:S01]  /*26400*/  IMAD.MOV.U32 R171, RZ, RZ, R209 ;  /* 0x000000ffffab7224 */ /* 0x000fe200078e00d1 */
[----:B------:R-:W-:Y:S01]  /*26410*/  MOV R132, R146 ;  /* 0x0000009200847202 */ /* 0x000fe20000000f00 */
[----:B------:R-:W-:Y:S01]  /*26420*/  IMAD.MOV.U32 R130, RZ, RZ, R142 ;  /* 0x000000ffff827224 */ /* 0x000fe200078e008e */
[----:B------:R-:W4:Y:S01]  /*26430*/  LDL.LU.64 R208, [R1+0x750] ;  /* 0x0007500001d07983 */ /* 0x000f220000300a00 */
[----:B------:R-:W-:-:S02]  /*26440*/  IMAD.MOV.U32 R133, RZ, RZ, R147 ;  /* 0x000000ffff857224 */ /* 0x000fc400078e0093 */
[----:B------:R-:W-:Y:S01]  /*26450*/  IMAD.MOV.U32 R135, RZ, RZ, R149 ;  /* 0x000000ffff877224 */ /* 0x000fe200078e0095 */
[----:B------:R-:W4:Y:S01]  /*26460*/  LDL.LU.64 R128, [R1+0x768] ;  /* 0x0007680001807983 */ /* 0x000f220000300a00 */
[----:B------:R-:W-:Y:S01]  /*26470*/  IMAD.MOV.U32 R131, RZ, RZ, R143 ;  /* 0x000000ffff837224 */ /* 0x000fe200078e008f */
[----:B------:R-:W-:Y:S01]  /*26480*/  MOV R143, R201 ;  /* 0x000000c9008f7202 */ /* 0x000fe20000000f00 */
[----:B------:R-:W-:Y:S02]  /*26490*/  IMAD.MOV.U32 R146, RZ, RZ, R212 ;  /* 0x000000ffff927224 */ /* 0x000fe400078e00d4 */
[----:B------:R-:W-:Y:S02]  /*264a0*/  IMAD.MOV.U32 R147, RZ, RZ, R213 ;  /* 0x000000ffff937224 */ /* 0x000fe400078e00d5 */
[----:B------:R-:W-:Y:S01]  /*264b0*/  IMAD.MOV.U32 R142, RZ, RZ, R200 ;  /* 0x000000ffff8e7224 */ /* 0x000fe200078e00c8 */
[----:B------:R-:W4:Y:S01]  /*264c0*/  LDL.LU.64 R212, [R1+0x770] ;  /* 0x0007700001d47983 */ /* 0x000f220000300a00 */
[----:B------:R-:W-:-:S02]  /*264d0*/  IMAD.MOV.U32 R149, RZ, RZ, R199 ;  /* 0x000000ffff957224 */ /* 0x000fc400078e00c7 */
[----:B---3--:R-:W-:Y:S02]  /*264e0*/  IMAD.MOV.U32 R200, RZ, RZ, R232 ;  /* 0x000000ffffc87224 */ /* 0x008fe400078e00e8 */
[----:B------:R-:W-:Y:S02]  /*264f0*/  IMAD.MOV.U32 R199, RZ, RZ, R233 ;  /* 0x000000ffffc77224 */ /* 0x000fe400078e00e9 */
[----:B------:R-:W3:Y:S01]  /*26500*/  LDL.LU.64 R232, [R1+0x778] ;  /* 0x0007780001e87983 */ /* 0x000ee20000300a00 */
[----:B-----5:R-:W-:Y:S02]  /*26510*/  IMAD.MOV.U32 R202, RZ, RZ, R240 ;  /* 0x000000ffffca7224 */ /* 0x020fe400078e00f0 */
[----:B------:R-:W-:Y:S02]  /*26520*/  IMAD.MOV.U32 R201, RZ, RZ, R241 ;  /* 0x000000ffffc97224 */ /* 0x000fe400078e00f1 */
[----:B------:R-:W5:Y:S01]  /*26530*/  LDL.LU.64 R240, [R1+0x798] ;  /* 0x0007980001f07983 */ /* 0x000f620000300a00 */
        /* <DEDUP_REMOVED lines=8> */
[----:B--2---:R-:W-:Y:S02]  /*265c0*/  IMAD.MOV.U32 R194, RZ, RZ, R196 ;  /* 0x000000ffffc27224 */ /* 0x004fe400078e00c4 */
[----:B------:R-:W-:Y:S02]  /*265d0*/  IMAD.MOV.U32 R140, RZ, RZ, R228 ;  /* 0x000000ffff8c7224 */ /* 0x000fe400078e00e4 */
[----:B------:R-:W-:Y:S02]  /*265e0*/  IMAD.MOV.U32 R141, RZ, RZ, R229 ;  /* 0x000000ffff8d7224 */ /* 0x000fe400078e00e5 */
[----:B------:R-:W-:Y:S01]  /*265f0*/  IMAD.MOV.U32 R148, RZ, RZ, R198 ;  /* 0x000000ffff947224 */ /* 0x000fe200078e00c6 */
[----:B------:R-:W2:Y:S01]  /*26600*/  LDL.LU.64 R228, [R1+0x7a8] ;  /* 0x0007a80001e47983 */ /* 0x000ea20000300a00 */
[----:B----4-:R-:W-:Y:S01]  /*26610*/  IMAD.MOV.U32 R196, RZ, RZ, R204 ;  /* 0x000000ffffc47224 */ /* 0x010fe200078e00cc */
[----:B------:R-:W-:Y:S01]  /*26620*/  MOV R204, R206 ;  /* 0x000000ce00cc7202 */ /* 0x000fe20000000f00 */
[----:B------:R-:W-:Y:S01]  /*26630*/  IMAD.MOV.U32 R203, RZ, RZ, R207 ;  /* 0x000000ffffcb7224 */ /* 0x000fe200078e00cf */
[----:B------:R-:W4:Y:S01]  /*26640*/  LDL.LU.64 R118, [R1+0x7b8] ;  /* 0x0007b80001767983 */ /* 0x000f220000300a00 */
        /* <DEDUP_REMOVED lines=17> */
[----:B------:R-:W4:Y:S01]  /*26760*/  LDL.LU.64 R222, [R1+0x7d0] ;  /* 0x0007d00001de7983 */ /* 0x000f220000300a00 */
[----:B------:R-:W-:Y:S02]  /*26770*/  IMAD.MOV.U32 R150, RZ, RZ, R214 ;  /* 0x000000ffff967224 */ /* 0x000fe400078e00d6 */
[----:B------:R-:W-:Y:S02]  /*26780*/  IMAD.MOV.U32 R209, RZ, RZ, R213 ;  /* 0x000000ffffd17224 */ /* 0x000fe400078e00d5 */
[----:B---3--:R-:W-:Y:S02]  /*26790*/  IMAD.MOV.U32 R212, RZ, RZ, R232 ;  /* 0x000000ffffd47224 */ /* 0x008fe400078e00e8 */
[----:B------:R-:W-:Y:S02]  /*267a0*/  IMAD.MOV.U32 R211, RZ, RZ, R233 ;  /* 0x000000ffffd37224 */ /* 0x000fe400078e00e9 */
[----:B------:R-:W3:Y:S01]  /*267b0*/  LDL.LU.64 R232, [R1+0x7e8] ;  /* 0x0007e80001e87983 */ /* 0x000ee20000300a00 */
[----:B-----5:R-:W-:-:S02]  /*267c0*/  IMAD.MOV.U32 R214, RZ, RZ, R240 ;  /* 0x000000ffffd67224 */ /* 0x020fc400078e00f0 */
[----:B------:R-:W-:Y:S02]  /*267d0*/  IMAD.MOV.U32 R213, RZ, RZ, R241 ;  /* 0x000000ffffd57224 */ /* 0x000fe400078e00f1 */
[----:B------:R-:W5:Y:S01]  /*267e0*/  LDL.LU.64 R240, [R1+0x7f0] ;  /* 0x0007f00001f07983 */ /* 0x000f620000300a00 */
        /* <DEDUP_REMOVED lines=10> */
[----:B--2---:R-:W-:Y:S01]  /*26890*/  MOV R215, R229 ;  /* 0x000000e500d77202 */ /* 0x004fe20000000f00 */
[----:B------:R-:W-:-:S02]  /*268a0*/  IMAD.MOV.U32 R134, RZ, RZ, R218 ;  /* 0x000000ffff867224 */ /* 0x000fc400078e00da */
[----:B------:R-:W-:Y:S02]  /*268b0*/  IMAD.MOV.U32 R143, RZ, RZ, R217 ;  /* 0x000000ffff8f7224 */ /* 0x000fe400078e00d9 */
[----:B------:R-:W-:Y:S02]  /*268c0*/  IMAD.MOV.U32 R216, RZ, RZ, R228 ;  /* 0x000000ffffd87224 */ /* 0x000fe400078e00e4 */
[----:B------:R-:W2:Y:S01]  /*268d0*/  LDL.LU.64 R228, [R1+0x7f8] ;  /* 0x0007f80001e47983 */ /* 0x000ea20000300a00 */
[----:B----4-:R-:W-:Y:S02]  /*268e0*/  IMAD.MOV.U32 R218, RZ, RZ, R118 ;  /* 0x000000ffffda7224 */ /* 0x010fe400078e0076 */
[----:B------:R-:W-:Y:S01]  /*268f0*/  IMAD.MOV.U32 R217, RZ, RZ, R119 ;  /* 0x000000ffffd97224 */ /* 0x000fe200078e0077 */
[----:B------:R-:W4:Y:S01]  /*26900*/  LDL.LU.64 R112, [R1+0x810] ;  /* 0x0008100001707983 */ /* 0x000f220000300a00 */
        /* <DEDUP_REMOVED lines=13> */
[----:B---3--:R-:W-:Y:S02]  /*269e0*/  IMAD.MOV.U32 R222, RZ, RZ, R232 ;  /* 0x000000ffffde7224 */ /* 0x008fe400078e00e8 */
[----:B------:R-:W-:-:S02]  /*269f0*/  IMAD.MOV.U32 R221, RZ, RZ, R233 ;  /* 0x000000ffffdd7224 */ /* 0x000fc400078e00e9 */
[----:B------:R-:W3:Y:S01]  /*26a00*/  LDL.LU.64 R232, [R1+0x828] ;  /* 0x0008280001e87983 */ /* 0x000ee20000300a00 */
[----:B-----5:R-:W-:Y:S02]  /*26a10*/  IMAD.MOV.U32 R224, RZ, RZ, R240 ;  /* 0x000000ffffe07224 */ /* 0x020fe400078e00f0 */
[----:B------:R-:W-:Y:S02]  /*26a20*/  IMAD.MOV.U32 R223, RZ, RZ, R241 ;  /* 0x000000ffffdf7224 */ /* 0x000fe400078e00f1 */
[----:B------:R-:W5:Y:S01]  /*26a30*/  LDL.LU.64 R240, [R1+0x838] ;  /* 0x0008380001f07983 */ /* 0x000f620000300a00 */
[----:B------:R-:W-:Y:S02]  /*26a40*/  IMAD.MOV.U32 R114, RZ, RZ, R124 ;  /* 0x000000ffff727224 */ /* 0x000fe400078e007c */
[----:B------:R-:W-:Y:S01]  /*26a50*/  IMAD.MOV.U32 R124, RZ, RZ, R132 ;  /* 0x000000ffff7c7224 */ /* 0x000fe200078e0084 */
[----:B------:R-:W5:Y:S01]  /*26a60*/  LDL.LU.64 R106, [R1+0x850] ;  /* 0x00085000016a7983 */ /* 0x000f620000300a00 */
        /* <DEDUP_REMOVED lines=12> */
[----:B--2---:R-:W-:Y:S02]  /*26b30*/  IMAD.MOV.U32 R226, RZ, RZ, R228 ;  /* 0x000000ffffe27224 */ /* 0x004fe400078e00e4 */
[----:B------:R-:W-:-:S02]  /*26b40*/  IMAD.MOV.U32 R151, RZ, RZ, R227 ;  /* 0x000000ffff977224 */ /* 0x000fc400078e00e3 */
[----:B----4-:R-:W-:Y:S01]  /*26b50*/  IMAD.MOV.U32 R228, RZ, RZ, R112 ;  /* 0x000000ffffe47224 */ /* 0x010fe200078e0070 */
        /* <DEDUP_REMOVED lines=25> */
[----:B------:R-:W2:Y:S01]  /*26cf0*/  LDL.LU.64 R238, [R1+0x858] ;  /* 0x0008580001ee7983 */ /* 0x000ea20000300a00 */
        /* <DEDUP_REMOVED lines=8> */
[----:B---3--:R-:W-:Y:S02]  /*26d80*/  IMAD.MOV.U32 R230, RZ, RZ, R232 ;  /* 0x000000ffffe67224 */ /* 0x008fe400078e00e8 */
[----:B-----5:R-:W-:Y:S02]  /*26d90*/  IMAD.MOV.U32 R232, RZ, RZ, R240 ;  /* 0x000000ffffe87224 */ /* 0x020fe400078e00f0 */
[----:B------:R-:W-:Y:S02]  /*26da0*/  IMAD.MOV.U32 R231, RZ, RZ, R241 ;  /* 0x000000ffffe77224 */ /* 0x000fe400078e00f1 */
[----:B------:R-:W3:Y:S04]  /*26db0*/  LDL.LU.64 R240, [R1+0x868] ;  /* 0x0008680001f07983 */ /* 0x000ee80000300a00 */
[----:B------:R-:W4:Y:S04]  /*26dc0*/  LDL.LU.64 R102, [R1+0x878] ;  /* 0x0008780001667983 */ /* 0x000f280000300a00 */
[----:B------:R-:W5:Y:S04]  /*26dd0*/  LDL.LU.64 R244, [R1+0x888] ;  /* 0x0008880001f47983 */ /* 0x000f680000300a00 */
[----:B------:R-:W5:Y:S04]  /*26de0*/  LDL.LU.64 R98, [R1+0x8a0] ;  /* 0x0008a00001627983 */ /* 0x000f680000300a00 */
[----:B------:R-:W5:Y:S01]  /*26df0*/  LDL.LU.64 R96, [R1+0x8a8] ;  /* 0x0008a80001607983 */ /* 0x000f620000300a00 */
[----:B------:R-:W-:Y:S01]  /*26e00*/  MOV R234, R106 ;  /* 0x0000006a00ea7202 */ /* 0x000fe20000000f00 */
[----:B------:R-:W-:-:S02]  /*26e10*/  IMAD.MOV.U32 R106, RZ, RZ, R110 ;  /* 0x000000ffff6a7224 */ /* 0x000fc400078e006e */
[----:B------:R-:W-:Y:S01]  /*26e20*/  IMAD.MOV.U32 R110, RZ, RZ, R112 ;  /* 0x000000ffff6e7224 */ /* 0x000fe200078e0070 */
        /* <DEDUP_REMOVED lines=12> */
[----:B---3--:R-:W-:Y:S02]  /*26ef0*/  IMAD.MOV.U32 R238, RZ, RZ, R240 ;  /* 0x000000ffffee7224 */ /* 0x008fe400078e00f0 */
[----:B----4-:R-:W-:Y:S02]  /*26f00*/  IMAD.MOV.U32 R240, RZ, RZ, R102 ;  /* 0x000000fffff07224 */ /* 0x010fe400078e0066 */
[----:B------:R-:W-:Y:S02]  /*26f10*/  IMAD.MOV.U32 R239, RZ, RZ, R103 ;  /* 0x000000ffffef7224 */ /* 0x000fe400078e0067 */
[----:B------:R-:W-:Y:S01]  /*26f20*/  IMAD.MOV.U32 R102, RZ, RZ, R130 ;  /* 0x000000ffff667224 */ /* 0x000fe200078e0082 */
[----:B------:R-:W-:Y:S01]  /*26f30*/  MOV R130, R242 ;  /* 0x000000f200827202 */ /* 0x000fe20000000f00 */
[----:B------:R-:W-:Y:S02]  /*26f40*/  IMAD.MOV.U32 R103, RZ, RZ, R131 ;  /* 0x000000ffff677224 */ /* 0x000fe400078e0083 */
[----:B------:R-:W-:-:S02]  /*26f50*/  IMAD.MOV.U32 R131, RZ, RZ, R243 ;  /* 0x000000ffff837224 */ /* 0x000fc400078e00f3 */
[----:B-----5:R-:W-:Y:S02]  /*26f60*/  IMAD.MOV.U32 R242, RZ, RZ, R244 ;  /* 0x000000fffff27224 */ /* 0x020fe400078e00f4 */
[----:B------:R-:W-:Y:S02]  /*26f70*/  IMAD.MOV.U32 R237, RZ, RZ, R241 ;  /* 0x000000ffffed7224 */ /* 0x000fe400078e00f1 */
[----:B------:R-:W-:Y:S02]  /*26f80*/  IMAD.MOV.U32 R244, RZ, RZ, R98 ;  /* 0x000000fffff47224 */ /* 0x000fe400078e0062 */
[----:B------:R-:W-:Y:S02]  /*26f90*/  IMAD.MOV.U32 R243, RZ, RZ, R99 ;  /* 0x000000fffff37224 */ /* 0x000fe400078e0063 */
[----:B------:R-:W-:Y:S01]  /*26fa0*/  IMAD.MOV.U32 R241, RZ, RZ, R245 ;  /* 0x000000fffff17224 */ /* 0x000fe200078e00f5 */
[----:B------:R-:W2:Y:S01]  /*26fb0*/  LDL.LU.64 R98, [R1+0x920] ;  /* 0x0009200001627983 */ /* 0x000ea20000300a00 */
[----:B------:R-:W-:-:S02]  /*26fc0*/  IMAD.MOV.U32 R246, RZ, RZ, R96 ;  /* 0x000000fffff67224 */ /* 0x000fc400078e0060 */
[----:B------:R-:W-:Y:S01]  /*26fd0*/  IMAD.MOV.U32 R245, RZ, RZ, R97 ;  /* 0x000000fffff57224 */ /* 0x000fe200078e0061 */
[----:B------:R-:W3:Y:S04]  /*26fe0*/  LDL.LU.64 R94, [R1+0x8c8] ;  /* 0x0008c800015e7983 */ /* 0x000ee80000300a00 */
[----:B------:R-:W4:Y:S04]  /*26ff0*/  LDL.LU.64 R96, [R1+0x8e0] ;  /* 0x0008e00001607983 */ /* 0x000f280000300a00 */
[----:B------:R-:W5:Y:S01]  /*27000*/  LDL.LU.64 R86, [R1+0x8f0] ;  /* 0x0008f00001567983 */ /* 0x000f620000300a00 */
        /* <DEDUP_REMOVED lines=11> */
[----:B------:R-:W2:Y:S04]  /*270c0*/  LDL.LU.64 R102, [R1+0x930] ;  /* 0x0009300001667983 */ /* 0x000ea80000300a00 */
[----:B------:R-:W2:Y:S01]  /*270d0*/  LDL.LU.64 R92, [R1+0x940] ;  /* 0x00094000015c7983 */ /* 0x000ea20000300a00 */
[----:B------:R-:W-:Y:S01]  /*270e0*/  IMAD.MOV.U32 R177, RZ, RZ, R181 ;  /* 0x000000ffffb17224 */ /* 0x000fe200078e00b5 */
[----:B------:R-:W-:Y:S01]  /*270f0*/  MOV R181, R249 ;  /* 0x000000f900b57202 */ /* 0x000fe20000000f00 */
[----:B------:R-:W-:-:S02]  /*27100*/  IMAD.MOV.U32 R198, RZ, RZ, R250 ;  /* 0x000000ffffc67224 */ /* 0x000fc400078e00fa */
[----:B----4-:R-:W-:Y:S02]  /*27110*/  IMAD.MOV.U32 R252, RZ, RZ, R96 ;  /* 0x000000fffffc7224 */ /* 0x010fe400078e0060 */
[----:B------:R-:W-:Y:S02]  /*27120*/  IMAD.MOV.U32 R251, RZ, RZ, R97 ;  /* 0x000000fffffb7224 */ /* 0x000fe400078e0061 */
[----:B------:R-:W4:Y:S01]  /*27130*/  LDL.LU.64 R96, [R1+0x8f8] ;  /* 0x0008f80001607983 */ /* 0x000f220000300a00 */
[----:B---3--:R-:W-:Y:S01]  /*27140*/  IMAD.MOV.U32 R250, RZ, RZ, R94 ;  /* 0x000000fffffa7224 */ /* 0x008fe200078e005e */
[----:B------:R-:W-:Y:S02]  /*27150*/  MOV R249, R95 ;  /* 0x0000005f00f97202 */ /* 0x000fe40000000f00 */
[----:B------:R-:W3:Y:S04]  /*27160*/  LDL.LU.64 R90, [R1+0x968] ;  /* 0x00096800015a7983 */ /* 0x000ee80000300a00 */
[----:B-----5:R-:W-:Y:S04]  /*27170*/  STL [R1+0x604], R86 ;  /* 0x0006045601007387 */ /* 0x020fe80000100800 */
[----:B------:R-:W5:Y:S01]  /*27180*/  LDL.LU.64 R94, [R1+0x910] ;  /* 0x00091000015e7983 */ /* 0x000f620000300a00 */
[----:B------:R-:W-:-:S03]  /*27190*/  IMAD.MOV.U32 R0, RZ, RZ, R87 ;  /* 0x000000ffff007224 */ /* 0x000fc600078e0057 */
[----:B------:R-:W3:Y:S04]  /*271a0*/  LDL.LU.64 R88, [R1+0x950] ;  /* 0x0009500001587983 */ /* 0x000ee80000300a00 */
[----:B------:R4:W-:Y:S02]  /*271b0*/  STL [R1+0x600], R0 ;  /* 0x0006000001007387 */ /* 0x0009e40000100800 */
[----:B----4-:R-:W-:Y:S02]  /*271c0*/  IMAD.MOV.U32 R0, RZ, RZ, R97 ;  /* 0x000000ffff007224 */ /* 0x010fe400078e0061 */
[----:B------:R1:W-:Y:S04]  /*271d0*/  STL [R1+0x60c], R96 ;  /* 0x00060c6001007387 */ /* 0x0003e80000100800 */
[----:B------:R5:W-:Y:S04]  /*271e0*/  STL [R1+0x608], R0 ;  /* 0x0006080001007387 */ /* 0x000be80000100800 */
[----:B-1----:R-:W4:Y:S01]  /*271f0*/  LDL.LU.64 R96, [R1+0x6a8] ;  /* 0x0006a80001607983 */ /* 0x002f220000300a00 */
[----:B-----5:R-:W-:-:S03]  /*27200*/  IMAD.MOV.U32 R0, RZ, RZ, R95 ;  /* 0x000000ffff007224 */ /* 0x020fc600078e005f */
[----:B------:R-:W-:Y:S04]  /*27210*/  STL [R1+0x614], R94 ;  /* 0x0006145e01007387 */ /* 0x000fe80000100800 */
[----:B--2---:R-:W-:Y:S04]  /*27220*/  STL [R1+0x61c], R98 ;  /* 0x00061c6201007387 */ /* 0x004fe80000100800 */
[----:B------:R1:W-:Y:S04]  /*27230*/  STL [R1+0x610], R0 ;  /* 0x0006100001007387 */ /* 0x0003e80000100800 */
[----:B------:R-:W-:Y:S01]  /*27240*/  STL [R1+0x624], R102 ;  /* 0x0006246601007387 */ /* 0x000fe20000100800 */
[----:B-1----:R-:W-:-:S02]  /*27250*/  IMAD.MOV.U32 R0, RZ, RZ, R99 ;  /* 0x000000ffff007224 */ /* 0x002fc400078e0063 */
[----:B------:R-:W-:-:S03]  /*27260*/  IMAD.MOV.U32 R98, RZ, RZ, R100 ;  /* 0x000000ffff627224 */ /* 0x000fc600078e0064 */
[----:B------:R1:W-:Y:S01]  /*27270*/  STL [R1+0x618], R0 ;  /* 0x0006180001007387 */ /* 0x0003e20000100800 */
[----:B------:R-:W-:-:S03]  /*27280*/  IMAD.MOV.U32 R99, RZ, RZ, R101 ;  /* 0x000000ffff637224 */ /* 0x000fc600078e0065 */
[----:B------:R-:W2:Y:S04]  /*27290*/  LDL.LU.64 R94, [R1+0x790] ;  /* 0x00079000015e7983 */ /* 0x000ea80000300a00 */
[----:B------:R-:W5:Y:S01]  /*272a0*/  LDL.LU.64 R100, [R1+0x7d8] ;  /* 0x0007d80001647983 */ /* 0x000f620000300a00 */
[----:B-1----:R-:W-:-:S03]  /*272b0*/  IMAD.MOV.U32 R0, RZ, RZ, R103 ;  /* 0x000000ffff007224 */ /* 0x002fc600078e0067 */
[----:B------:R-:W-:Y:S04]  /*272c0*/  STL [R1+0x62c], R92 ;  /* 0x00062c5c01007387 */ /* 0x000fe80000100800 */
[----:B------:R1:W-:Y:S04]  /*272d0*/  STL [R1+0x620], R0 ;  /* 0x0006200001007387 */ /* 0x0003e80000100800 */
[----:B------:R-:W4:Y:S01]  /*272e0*/  LDL.LU.64 R102, [R1+0x970] ;  /* 0x0009700001667983 */ /* 0x000f220000300a00 */
[----:B-1----:R-:W-:Y:S02]  /*272f0*/  IMAD.MOV.U32 R0, RZ, RZ, R93 ;  /* 0x000000ffff007224 */ /* 0x002fe400078e005d */
[----:B------:R-:W-:-:S03]  /*27300*/  IMAD.MOV.U32 R92, RZ, RZ, R98 ;  /* 0x000000ffff5c7224 */ /* 0x000fc600078e0062 */
[----:B------:R1:W-:Y:S01]  /*27310*/  STL [R1+0x628], R0 ;  /* 0x0006280001007387 */ /* 0x0003e20000100800 */
[----:B------:R-:W-:-:S03]  /*27320*/  IMAD.MOV.U32 R93, RZ, RZ, R99 ;  /* 0x000000ffff5d7224 */ /* 0x000fc600078e0063 */
[----:B---3--:R-:W-:Y:S04]  /*27330*/  STL [R1+0x634], R88 ;  /* 0x0006345801007387 */ /* 0x008fe80000100800 */
[----:B------:R-:W3:Y:S01]  /*27340*/  LDL.LU.64 R98, [R1+0x9a0] ;  /* 0x0009a00001627983 */ /* 0x000ee20000300a00 */
[----:B-1----:R-:W-:-:S03]  /*27350*/  MOV R0, R89 ;  /* 0x0000005900007202 */ /* 0x002fc60000000f00 */
[----:B------:R-:W-:Y:S04]  /*27360*/  STL [R1+0x63c], R90 ;  /* 0x00063c5a01007387 */ /* 0x000fe80000100800 */
[----:B------:R1:W-:Y:S02]  /*27370*/  STL [R1+0x630], R0 ;  /* 0x0006300001007387 */ /* 0x0003e40000100800 */
[----:B-1----:R-:W-:Y:S02]  /*27380*/  IMAD.MOV.U32 R0, RZ, RZ, R91 ;  /* 0x000000ffff007224 */ /* 0x002fe400078e005b */
[----:B----4-:R-:W-:Y:S04]  /*27390*/  STL [R1+0x644], R102 ;  /* 0x0006446601007387 */ /* 0x010fe80000100800 */
[----:B------:R1:W-:Y:S02]  /*273a0*/  STL [R1+0x638], R0 ;  /* 0x0006380001007387 */ /* 0x0003e40000100800 */
[----:B-1----:R-:W-:-:S05]  /*273b0*/  IMAD.MOV.U32 R0, RZ, RZ, R103 ;  /* 0x000000ffff007224 */ /* 0x002fca00078e0067 */
[----:B------:R1:W-:Y:S04]  /*273c0*/  STL [R1+0x640], R0 ;  /* 0x0006400001007387 */ /* 0x0003e80000100800 */
[----:B--2---:R-:W-:Y:S04]  /*273d0*/  STL [R1+0x64c], R94 ;  /* 0x00064c5e01007387 */ /* 0x004fe80000100800 */
[----:B------:R-:W2:Y:S01]  /*273e0*/  LDL.LU.64 R102, [R1+0x6d0] ;  /* 0x0006d00001667983 */ /* 0x000ea20000300a00 */
[----:B-1----:R-:W-:-:S03]  /*273f0*/  IMAD.MOV.U32 R0, RZ, RZ, R95 ;  /* 0x000000ffff007224 */ /* 0x002fc600078e005f */
[----:B------:R-:W-:Y:S04]  /*27400*/  STL [R1+0x654], R96 ;  /* 0x0006546001007387 */ /* 0x000fe80000100800 */
[----:B------:R1:W-:Y:S04]  /*27410*/  STL [R1+0x648], R0 ;  /* 0x0006480001007387 */ /* 0x0003e80000100800 */
[----:B------:R-:W-:Y:S01]  /*27420*/  STL [R1+0x65c], R8 ;  /* 0x00065c0801007387 */ /* 0x000fe20000100800 */
[----:B-1----:R-:W-:-:S05]  /*27430*/  IMAD.MOV.U32 R0, RZ, RZ, R97 ;  /* 0x000000ffff007224 */ /* 0x002fca00078e0061 */
[----:B------:R1:W-:Y:S04]  /*27440*/  STL [R1+0x650], R0 ;  /* 0x0006500001007387 */ /* 0x0003e80000100800 */
[----:B------:R-:W-:Y:S04]  /*27450*/  STL [R1+0x658], R9 ;  /* 0x0006580901007387 */ /* 0x000fe80000100800 */
[----:B---3--:R-:W-:Y:S01]  /*27460*/  STL [R1+0x664], R98 ;  /* 0x0006646201007387 */ /* 0x008fe20000100800 */
[----:B-1----:R-:W-:-:S03]  /*27470*/  IMAD.MOV.U32 R0, RZ, RZ, R99 ;  /* 0x000000ffff007224 */ /* 0x002fc600078e0063 */
[----:B------:R-:W3:Y:S04]  /*27480*/  LDL.LU.64 R96, [R1+0x818] ;  /* 0x0008180001607983 */ /* 0x000ee80000300a00 */
[----:B-----5:R-:W-:Y:S04]  /*27490*/  STL [R1+0x66c], R100 ;  /* 0x00066c6401007387 */ /* 0x020fe80000100800 */
[----:B------:R1:W-:Y:S02]  /*274a0*/  STL [R1+0x660], R0 ;  /* 0x0006600001007387 */ /* 0x0003e40000100800 */
[----:B-1----:R-:W-:-:S02]  /*274b0*/  IMAD.MOV.U32 R0, RZ, RZ, R101 ;  /* 0x000000ffff007224 */ /* 0x002fc400078e0065 */
[----:B--2---:R-:W-:Y:S04]  /*274c0*/  STL [R1+0x674], R102 ;  /* 0x0006746601007387 */ /* 0x004fe80000100800 */
[----:B------:R1:W-:Y:S04]  /*274d0*/  STL [R1+0x668], R0 ;  /* 0x0006680001007387 */ /* 0x0003e80000100800 */
[----:B------:R-:W2:Y:S04]  /*274e0*/  LDL.LU.64 R94, [R1+0x9c0] ;  /* 0x0009c000015e7983 */ /* 0x000ea80000300a00 */
[----:B------:R-:W4:Y:S01]  /*274f0*/  LDL.LU.64 R100, [R1+0x860] ;  /* 0x0008600001647983 */ /* 0x000f220000300a00 */
[----:B-1----:R-:W-:-:S05]  /*27500*/  IMAD.MOV.U32 R0, RZ, RZ, R103 ;  /* 0x000000ffff007224 */ /* 0x002fca00078e0067 */
[----:B------:R1:W-:Y:S04]  /*27510*/  STL [R1+0x670], R0 ;  /* 0x0006700001007387 */ /* 0x0003e80000100800 */
[----:B------:R-:W-:Y:S04]  /*27520*/  STL [R1+0x67c], R92 ;  /* 0x00067c5c01007387 */ /* 0x000fe80000100800 */
[----:B------:R-:W5:Y:S01]  /*27530*/  LDL.LU.64 R102, [R1+0x6f8] ;  /* 0x0006f80001667983 */ /* 0x000f620000300a00 */
[----:B------:R-:W-:Y:S02]  /*27540*/  IMAD.MOV.U32 R98, RZ, RZ, R104 ;  /* 0x000000ffff627224 */ /* 0x000fe400078e0068 */
[----:B------:R-:W-:-:S02]  /*27550*/  IMAD.MOV.U32 R99, RZ, RZ, R105 ;  /* 0x000000ffff637224 */ /* 0x000fc400078e0069 */
[----:B------:R-:W4:Y:S01]  /*27560*/  LDL.LU.64 R104, [R1+0x9e0] ;  /* 0x0009e00001687983 */ /* 0x000f220000300a00 */
[----:B-1----:R-:W-:-:S05]  /*27570*/  IMAD.MOV.U32 R0, RZ, RZ, R93 ;  /* 0x000000ffff007224 */ /* 0x002fca00078e005d */
[----:B------:R2:W-:Y:S02]  /*27580*/  STL [R1+0x678], R0 ;  /* 0x0006780001007387 */ /* 0x0005e40000100800 */
[----:B--2---:R-:W-:Y:S02]  /*27590*/  IMAD.MOV.U32 R0, RZ, RZ, R95 ;  /* 0x000000ffff007224 */ /* 0x004fe400078e005f */
[----:B------:R-:W-:Y:S04]  /*275a0*/  STL [R1+0x684], R94 ;  /* 0x0006845e01007387 */ /* 0x000fe80000100800 */
[----:B------:R1:W-:Y:S04]  /*275b0*/  STL [R1+0x680], R0 ;  /* 0x0006800001007387 */ /* 0x0003e80000100800 */
[----:B---3--:R-:W-:Y:S01]  /*275c0*/  STL [R1+0x68c], R96 ;  /* 0x00068c6001007387 */ /* 0x008fe20000100800 */
[----:B-1----:R-:W-:-:S03]  /*275d0*/  IMAD.MOV.U32 R0, RZ, RZ, R97 ;  /* 0x000000ffff007224 */ /* 0x002fc600078e0061 */
[----:B-----5:R-:W-:Y:S04]  /*275e0*/  STL [R1+0x694], R102 ;  /* 0x0006946601007387 */ /* 0x020fe80000100800 */
[----:B------:R1:W-:Y:S02]  /*275f0*/  STL [R1+0x688], R0 ;  /* 0x0006880001007387 */ /* 0x0003e40000100800 */
[----:B-1----:R-:W-:-:S05]  /*27600*/  MOV R0, R103 ;  /* 0x0000006700007202 */ /* 0x002fca0000000f00 */
[----:B------:R1:W-:Y:S04]  /*27610*/  STL [R1+0x690], R0 ;  /* 0x0006900001007387 */ /* 0x0003e80000100800 */
[----:B------:R-:W2:Y:S01]  /*27620*/  LDL.LU.64 R102, [R1+0x728] ;  /* 0x0007280001667983 */ /* 0x000ea20000300a00 */
[----:B-1----:R-:W-:-:S03]  /*27630*/  IMAD.MOV.U32 R0, RZ, RZ, R99 ;  /* 0x000000ffff007224 */ /* 0x002fc600078e0063 */
[----:B------:R-:W-:Y:S04]  /*27640*/  STL [R1+0x69c], R98 ;  /* 0x00069c6201007387 */ /* 0x000fe80000100800 */
[----:B----4-:R-:W-:Y:S04]  /*27650*/  STL [R1+0x6a4], R104 ;  /* 0x0006a46801007387 */ /* 0x010fe80000100800 */
[----:B------:R1:W-:Y:S02]  /*27660*/  STL [R1+0x698], R0 ;  /* 0x0006980001007387 */ /* 0x0003e40000100800 */
[----:B-1----:R-:W-:-:S05]  /*27670*/  IMAD.MOV.U32 R0, RZ, RZ, R105 ;  /* 0x000000ffff007224 */ /* 0x002fca00078e0069 */
[----:B------:R1:W-:Y:S04]  /*27680*/  STL [R1+0x6a0], R0 ;  /* 0x0006a00001007387 */ /* 0x0003e80000100800 */
[----:B------:R-:W3:Y:S04]  /*27690*/  LDL.LU.64 R104, [R1+0xa00] ;  /* 0x000a000001687983 */ /* 0x000ee80000300a00 */
[----:B------:R-:W4:Y:S01]  /*276a0*/  LDL.LU.64 R98, [R1+0x898] ;  /* 0x0008980001627983 */ /* 0x000f220000300a00 */
[----:B-1----:R-:W-:-:S03]  /*276b0*/  IMAD.MOV.U32 R0, RZ, RZ, R101 ;  /* 0x000000ffff007224 */ /* 0x002fc600078e0065 */
[----:B------:R-:W-:Y:S04]  /*276c0*/  STL [R1+0x6ac], R100 ;  /* 0x0006ac6401007387 */ /* 0x000fe80000100800 */
[----:B------:R2:W-:Y:S02]  /*276d0*/  STL [R1+0x6a8], R0 ;  /* 0x0006a80001007387 */ /* 0x0005e40000100800 */
[----:B--2---:R-:W-:Y:S02]  /*276e0*/  IMAD.MOV.U32 R0, RZ, RZ, R103 ;  /* 0x000000ffff007224 */ /* 0x004fe400078e0067 */
[----:B------:R-:W-:Y:S04]  /*276f0*/  STL [R1+0x6b4], R102 ;  /* 0x0006b46601007387 */ /* 0x000fe80000100800 */
[----:B------:R-:W2:Y:S04]  /*27700*/  LDL.LU.64 R100, [R1+0x738] ;  /* 0x0007380001647983 */ /* 0x000ea80000300a00 */
[----:B------:R1:W-:Y:S04]  /*27710*/  STL [R1+0x6b0], R0 ;  /* 0x0006b00001007387 */ /* 0x0003e80000100800 */
[----:B------:R-:W-:Y:S01]  /*27720*/  STL [R1+0x6bc], R114 ;  /* 0x0006bc7201007387 */ /* 0x000fe20000100800 */
[----:B-1----:R-:W-:-:S05]  /*27730*/  IMAD.MOV.U32 R0, RZ, RZ, R115 ;  /* 0x000000ffff007224 */ /* 0x002fca00078e0073 */
[----:B------:R3:W-:Y:S04]  /*27740*/  STL [R1+0x6b8], R0 ;  /* 0x0006b80001007387 */ /* 0x0007e80000100800 */
[----:B------:R-:W5:Y:S01]  /*27750*/  LDL.LU.64 R102, [R1+0xa20] ;  /* 0x000a200001667983 */ /* 0x000f620000300a00 */
[----:B---3--:R-:W-:-:S03]  /*27760*/  IMAD.MOV.U32 R0, RZ, RZ, R105 ;  /* 0x000000ffff007224 */ /* 0x008fc600078e0069 */
[----:B------:R1:W-:Y:S04]  /*27770*/  STL [R1+0x6c4], R104 ;  /* 0x0006c46801007387 */ /* 0x0003e80000100800 */
[----:B------:R-:W3:Y:S04]  /*27780*/  LDL.LU.64 R114, [R1+0x8d8] ;  /* 0x0008d80001727983 */ /* 0x000ee80000300a00 */
[----:B------:R4:W-:Y:S01]  /*27790*/  STL [R1+0x6c0], R0 ;  /* 0x0006c00001007387 */ /* 0x0009e20000100800 */
[----:B-1----:R-:W-:-:S03]  /*277a0*/  IMAD.MOV.U32 R104, RZ, RZ, R106 ;  /* 0x000000ffff687224 */ /* 0x002fc600078e006a */
[----:B----4-:R-:W-:Y:S01]  /*277b0*/  STL [R1+0x6cc], R98 ;  /* 0x0006cc6201007387 */ /* 0x010fe20000100800 */
[----:B------:R-:W-:Y:S02]  /*277c0*/  IMAD.MOV.U32 R105, RZ, RZ, R107 ;  /* 0x000000ffff697224 */ /* 0x000fe400078e006b */
[----:B------:R-:W-:Y:S02]  /*277d0*/  IMAD.MOV.U32 R106, RZ, RZ, R108 ;  /* 0x000000ffff6a7224 */ /* 0x000fe400078e006c */
[----:B------:R-:W-:Y:S02]  /*277e0*/  IMAD.MOV.U32 R107, RZ, RZ, R109 ;  /* 0x000000ffff6b7224 */ /* 0x000fe400078e006d */
[----:B------:R-:W4:Y:S01]  /*277f0*/  LDL.LU.64 R108, [R1+0x758] ;  /* 0x00075800016c7983 */ /* 0x000f220000300a00 */
[----:B------:R-:W-:-:S05]  /*27800*/  IMAD.MOV.U32 R0, RZ, RZ, R99 ;  /* 0x000000ffff007224 */ /* 0x000fca00078e0063 */
[----:B------:R2:W-:Y:S02]  /*27810*/  STL [R1+0x6c8], R0 ;  /* 0x0006c80001007387 */ /* 0x0005e40000100800 */
[----:B--2---:R-:W-:Y:S02]  /*27820*/  IMAD.MOV.U32 R0, RZ, RZ, R101 ;  /* 0x000000ffff007224 */ /* 0x004fe400078e0065 */
[----:B------:R-:W-:Y:S04]  /*27830*/  STL [R1+0x6d4], R100 ;  /* 0x0006d46401007387 */ /* 0x000fe80000100800 */
[----:B------:R1:W-:Y:S04]  /*27840*/  STL [R1+0x6d0], R0 ;  /* 0x0006d00001007387 */ /* 0x0003e80000100800 */
[----:B------:R2:W-:Y:S01]  /*27850*/  STL [R1+0x6dc], R116 ;  /* 0x0006dc7401007387 */ /* 0x0005e20000100800 */
[----:B-1----:R-:W-:-:S03]  /*27860*/  MOV R0, R117 ;  /* 0x0000007500007202 */ /* 0x002fc60000000f00 */
[----:B-----5:R-:W-:Y:S04]  /*27870*/  STL [R1+0x6e4], R102 ;  /* 0x0006e46601007387 */ /* 0x020fe80000100800 */
[----:B------:R1:W-:Y:S04]  /*27880*/  STL [R1+0x6d8], R0 ;  /* 0x0006d80001007387 */ /* 0x0003e80000100800 */
[----:B--2---:R-:W2:Y:S04]  /*27890*/  LDL.LU.64 R116, [R1+0xa40] ;  /* 0x000a400001747983 */ /* 0x004ea80000300a00 */
[----:B------:R-:W5:Y:S01]  /*278a0*/  LDL.LU.64 R100, [R1+0x918] ;  /* 0x0009180001647983 */ /* 0x000f620000300a00 */
[----:B-1----:R-:W-:-:S05]  /*278b0*/  IMAD.MOV.U32 R0, RZ, RZ, R103 ;  /* 0x000000ffff007224 */ /* 0x002fca00078e0067 */
[----:B------:R1:W-:Y:S04]  /*278c0*/  STL [R1+0x6e0], R0 ;  /* 0x0006e00001007387 */ /* 0x0003e80000100800 */
[----:B---3--:R3:W-:Y:S01]  /*278d0*/  STL [R1+0x6ec], R114 ;  /* 0x0006ec7201007387 */ /* 0x0087e20000100800 */
[----:B-1----:R-:W-:-:S03]  /*278e0*/  IMAD.MOV.U32 R0, RZ, RZ, R115 ;  /* 0x000000ffff007224 */ /* 0x002fc600078e0073 */
[----:B----4-:R-:W-:Y:S04]  /*278f0*/  STL [R1+0x6f4], R108 ;  /* 0x0006f46c01007387 */ /* 0x010fe80000100800 */
[----:B------:R1:W-:Y:S04]  /*27900*/  STL [R1+0x6e8], R0 ;  /* 0x0006e80001007387 */ /* 0x0003e80000100800 */
[----:B---3--:R-:W3:Y:S01]  /*27910*/  LDL.LU.64 R114, [R1+0x788] ;  /* 0x0007880001727983 */ /* 0x008ee20000300a00 */
[----:B-1----:R-:W-:-:S05]  /*27920*/  IMAD.MOV.U32 R0, RZ, RZ, R109 ;  /* 0x000000ffff007224 */ /* 0x002fca00078e006d */
[----:B------:R1:W-:Y:S04]  /*27930*/  STL [R1+0x6f0], R0 ;  /* 0x0006f00001007387 */ /* 0x0003e80000100800 */
[----:B------:R-:W-:Y:S04]  /*27940*/  STL [R1+0x6fc], R104 ;  /* 0x0006fc6801007387 */ /* 0x000fe80000100800 */
[----:B------:R-:W4:Y:S01]  /*27950*/  LDL.LU.64 R102, [R1+0xa60] ;  /* 0x000a600001667983 */ /* 0x000f220000300a00 */
[----:B-1----:R-:W-:-:S03]  /*27960*/  IMAD.MOV.U32 R0, RZ, RZ, R105 ;  /* 0x000000ffff007224 */ /* 0x002fc600078e0069 */
[----:B------:R-:W4:Y:S04]  /*27970*/  LDL.LU.64 R108, [R1+0x948] ;  /* 0x00094800016c7983 */ /* 0x000f280000300a00 */
[----:B------:R2:W-:Y:S02]  /*27980*/  STL [R1+0x6f8], R0 ;  /* 0x0006f80001007387 */ /* 0x0005e40000100800 */
[----:B--2---:R-:W-:Y:S02]  /*27990*/  IMAD.MOV.U32 R0, RZ, RZ, R117 ;  /* 0x000000ffff007224 */ /* 0x004fe400078e0075 */
[----:B------:R1:W-:Y:S04]  /*279a0*/  STL [R1+0x704], R116 ;  /* 0x0007047401007387 */ /* 0x0003e80000100800 */
[----:B------:R5:W-:Y:S04]  /*279b0*/  STL [R1+0x700], R0 ;  /* 0x0007000001007387 */ /* 0x000be80000100800 */
[----:B-1----:R-:W2:Y:S01]  /*279c0*/  LDL.LU.64 R116, [R1+0x7c8] ;  /* 0x0007c80001747983 */ /* 0x002ea20000300a00 */
[----:B-----5:R-:W-:-:S03]  /*279d0*/  IMAD.MOV.U32 R0, RZ, RZ, R101 ;  /* 0x000000ffff007224 */ /* 0x020fc600078e0065 */
[----:B------:R-:W-:Y:S04]  /*279e0*/  STL [R1+0x70c], R100 ;  /* 0x00070c6401007387 */ /* 0x000fe80000100800 */
[----:B------:R-:W5:Y:S04]  /*279f0*/  LDL.LU.64 R104, [R1+0xa80] ;  /* 0x000a800001687983 */ /* 0x000f680000300a00 */
[----:B------:R1:W-:Y:S04]  /*27a00*/  STL [R1+0x708], R0 ;  /* 0x0007080001007387 */ /* 0x0003e80000100800 */
[----:B---3--:R3:W-:Y:S01]  /*27a10*/  STL [R1+0x714], R114 ;  /* 0x0007147201007387 */ /* 0x0087e20000100800 */
[----:B-1----:R-:W-:-:S05]  /*27a20*/  IMAD.MOV.U32 R0, RZ, RZ, R115 ;  /* 0x000000ffff007224 */ /* 0x002fca00078e0073 */
[----:B------:R1:W-:Y:S04]  /*27a30*/  STL [R1+0x710], R0 ;  /* 0x0007100001007387 */ /* 0x0003e80000100800 */
[----:B------:R4:W-:Y:S04]  /*27a40*/  STL [R1+0x71c], R110 ;  /* 0x00071c6e01007387 */ /* 0x0009e80000100800 */
[----:B---3--:R-:W3:Y:S01]  /*27a50*/  LDL.LU.64 R114, [R1+0x808] ;  /* 0x0008080001727983 */ /* 0x008ee20000300a00 */
[----:B-1----:R-:W-:-:S03]  /*27a60*/  IMAD.MOV.U32 R0, RZ, RZ, R111 ;  /* 0x000000ffff007224 */ /* 0x002fc600078e006f */
[----:B----4-:R-:W-:Y:S04]  /*27a70*/  STL [R1+0x724], R102 ;  /* 0x0007246601007387 */ /* 0x010fe80000100800 */
[----:B------:R1:W-:Y:S04]  /*27a80*/  STL [R1+0x718], R0 ;  /* 0x0007180001007387 */ /* 0x0003e80000100800 */
[----:B------:R-:W4:Y:S01]  /*27a90*/  LDL.LU.64 R110, [R1+0x978] ;  /* 0x00097800016e7983 */ /* 0x000f220000300a00 */
[----:B-1----:R-:W-:-:S05]  /*27aa0*/  IMAD.MOV.U32 R0, RZ, RZ, R103 ;  /* 0x000000ffff007224 */ /* 0x002fca00078e0067 */
[----:B------:R1:W-:Y:S04]  /*27ab0*/  STL [R1+0x720], R0 ;  /* 0x0007200001007387 */ /* 0x0003e80000100800 */
[----:B------:R1:W-:Y:S02]  /*27ac0*/  STL [R1+0x72c], R108 ;  /* 0x00072c6c01007387 */ /* 0x0003e40000100800 */
[----:B-1----:R-:W-:Y:S02]  /*27ad0*/  IMAD.MOV.U32 R0, RZ, RZ, R109 ;  /* 0x000000ffff007224 */ /* 0x002fe400078e006d */
[----:B------:R-:W-:Y:S02]  /*27ae0*/  IMAD.MOV.U32 R108, RZ, RZ, R112 ;  /* 0x000000ffff6c7224 */ /* 0x000fe400078e0070 */
[----:B------:R-:W-:Y:S01]  /*27af0*/  IMAD.MOV.U32 R109, RZ, RZ, R113 ;  /* 0x000000ffff6d7224 */ /* 0x000fe200078e0071 */
[----:B--2---:R1:W-:Y:S04]  /*27b00*/  STL [R1+0x734], R116 ;  /* 0x0007347401007387 */ /* 0x0043e80000100800 */
[----:B------:R2:W-:Y:S04]  /*27b10*/  STL [R1+0x728], R0 ;  /* 0x0007280001007387 */ /* 0x0005e80000100800 */
[----:B------:R-:W3:Y:S01]  /*27b20*/  LDL.LU.64 R112, [R1+0x990] ;  /* 0x0009900001707983 */ /* 0x000ee20000300a00 */
[----:B-1----:R-:W-:Y:S01]  /*27b30*/  IMAD.MOV.U32 R116, RZ, RZ, R124 ;  /* 0x000000ffff747224 */ /* 0x002fe200078e007c */
[----:B--2---:R-:W-:Y:S01]  /*27b40*/  MOV R0, R117 ;  /* 0x0000007500007202 */ /* 0x004fe20000000f00 */
[----:B------:R-:W-:-:S02]  /*27b50*/  IMAD.MOV.U32 R117, RZ, RZ, R125 ;  /* 0x000000ffff757224 */ /* 0x000fc400078e007d */
[----:B------:R-:W2:Y:S04]  /*27b60*/  LDL.LU.64 R124, [R1+0xaa0] ;  /* 0x000aa000017c7983 */ /* 0x000ea80000300a00 */
[----:B------:R1:W-:Y:S04]  /*27b70*/  STL [R1+0x730], R0 ;  /* 0x0007300001007387 */ /* 0x0003e80000100800 */
[----:B------:R5:W-:Y:S01]  /*27b80*/  STL [R1+0x73c], R106 ;  /* 0x00073c6a01007387 */ /* 0x000be20000100800 */
[----:B-1----:R-:W-:-:S03]  /*27b90*/  IMAD.MOV.U32 R0, RZ, RZ, R107 ;  /* 0x000000ffff007224 */ /* 0x002fc600078e006b */
[----:B-----5:R-:W-:Y:S04]  /*27ba0*/  STL [R1+0x744], R104 ;  /* 0x0007446801007387 */ /* 0x020fe80000100800 */
[----:B------:R1:W-:Y:S04]  /*27bb0*/  STL [R1+0x738], R0 ;  /* 0x0007380001007387 */ /* 0x0003e80000100800 */
[----:B------:R-:W5:Y:S01]  /*27bc0*/  LDL.LU.64 R106, [R1+0x848] ;  /* 0x00084800016a7983 */ /* 0x000f620000300a00 */
[----:B-1----:R-:W-:-:S05]  /*27bd0*/  IMAD.MOV.U32 R0, RZ, RZ, R105 ;  /* 0x000000ffff007224 */ /* 0x002fca00078e0069 */
[----:B------:R1:W-:Y:S04]  /*27be0*/  STL [R1+0x740], R0 ;  /* 0x0007400001007387 */ /* 0x0003e80000100800 */
[----:B----4-:R4:W-:Y:S01]  /*27bf0*/  STL [R1+0x74c], R110 ;  /* 0x00074c6e01007387 */ /* 0x0109e20000100800 */
[----:B-1----:R-:W-:-:S05]  /*27c00*/  IMAD.MOV.U32 R0, RZ, RZ, R111 ;  /* 0x000000ffff007224 */ /* 0x002fca00078e006f */
[----:B------:R1:W-:Y:S04]  /*27c10*/  STL [R1+0x748], R0 ;  /* 0x0007480001007387 */ /* 0x0003e80000100800 */
[----:B---3--:R3:W-:Y:S04]  /*27c20*/  STL [R1+0x754], R114 ;  /* 0x0007547201007387 */ /* 0x0087e80000100800 */
[----:B----4-:R-:W4:Y:S01]  /*27c30*/  LDL.LU.64 R110, [R1+0xac8] ;  /* 0x000ac800016e7983 */ /* 0x010f220000300a00 */
[----:B-1----:R-:W-:-:S05]  /*27c40*/  IMAD.MOV.U32 R0, RZ, RZ, R115 ;  /* 0x000000ffff007224 */ /* 0x002fca00078e0073 */
[----:B------:R1:W-:Y:S04]  /*27c50*/  STL [R1+0x750], R0 ;  /* 0x0007500001007387 */ /* 0x0003e80000100800 */
[----:B------:R-:W-:Y:S04]  /*27c60*/  STL [R1+0x75c], R108 ;  /* 0x00075c6c01007387 */ /* 0x000fe80000100800 */
[----:B---3--:R-:W3:Y:S01]  /*27c70*/  LDL.LU.64 R114, [R1+0x9b0] ;  /* 0x0009b00001727983 */ /* 0x008ee20000300a00 */
[----:B-1----:R-:W-:-:S05]  /*27c80*/  IMAD.MOV.U32 R0, RZ, RZ, R109 ;  /* 0x000000ffff007224 */ /* 0x002fca00078e006d */
[----:B------:R2:W-:Y:S02]  /*27c90*/  STL [R1+0x758], R0 ;  /* 0x0007580001007387 */ /* 0x0005e40000100800 */
[----:B--2---:R-:W-:Y:S02]  /*27ca0*/  IMAD.MOV.U32 R0, RZ, RZ, R125 ;  /* 0x000000ffff007224 */ /* 0x004fe400078e007d */
[----:B------:R1:W-:Y:S04]  /*27cb0*/  STL [R1+0x764], R124 ;  /* 0x0007647c01007387 */ /* 0x0003e80000100800 */
[----:B------:R2:W-:Y:S01]  /*27cc0*/  STL [R1+0x760], R0 ;  /* 0x0007600001007387 */ /* 0x0005e20000100800 */
[----:B-1----:R-:W-:Y:S02]  /*27cd0*/  IMAD.MOV.U32 R124, RZ, RZ, R126 ;  /* 0x000000ffff7c7224 */ /* 0x002fe400078e007e */
[----:B------:R-:W-:-:S02]  /*27ce0*/  IMAD.MOV.U32 R125, RZ, RZ, R127 ;  /* 0x000000ffff7d7224 */ /* 0x000fc400078e007f */
[----:B------:R-:W3:Y:S01]  /*27cf0*/  LDL.LU.64 R126, [R1+0x880] ;  /* 0x00088000017e7983 */ /* 0x000ee20000300a00 */
[----:B--2---:R-:W-:Y:S01]  /*27d00*/  MOV R0, R113 ;  /* 0x0000007100007202 */ /* 0x004fe20000000f00 */
[----:B------:R-:W-:Y:S02]  /*27d10*/  IMAD.MOV.U32 R108, RZ, RZ, R120 ;  /* 0x000000ffff6c7224 */ /* 0x000fe400078e0078 */
[----:B------:R1:W-:Y:S01]  /*27d20*/  STL [R1+0x76c], R112 ;  /* 0x00076c7001007387 */ /* 0x0003e20000100800 */
[----:B------:R-:W-:-:S03]  /*27d30*/  IMAD.MOV.U32 R109, RZ, RZ, R121 ;  /* 0x000000ffff6d7224 */ /* 0x000fc600078e0079 */
[----:B------:R-:W2:Y:S04]  /*27d40*/  LDL.LU.64 R120, [R1+0x9d0] ;  /* 0x0009d00001787983 */ /* 0x000ea80000300a00 */
[----:B-----5:R-:W-:Y:S04]  /*27d50*/  STL [R1+0x774], R106 ;  /* 0x0007746a01007387 */ /* 0x020fe80000100800 */
[----:B------:R5:W-:Y:S04]  /*27d60*/  STL [R1+0x768], R0 ;  /* 0x0007680001007387 */ /* 0x000be80000100800 */
[----:B-1----:R-:W2:Y:S01]  /*27d70*/  LDL.LU.64 R112, [R1+0xaf8] ;  /* 0x000af80001707983 */ /* 0x002ea20000300a00 */
[----:B-----5:R-:W-:-:S05]  /*27d80*/  IMAD.MOV.U32 R0, RZ, RZ, R107 ;  /* 0x000000ffff007224 */ /* 0x020fca00078e006b */
[----:B------:R1:W-:Y:S04]  /*27d90*/  STL [R1+0x770], R0 ;  /* 0x0007700001007387 */ /* 0x0003e80000100800 */
[----:B------:R5:W-:Y:S01]  /*27da0*/  STL [R1+0x77c], R122 ;  /* 0x00077c7a01007387 */ /* 0x000be20000100800 */
[----:B-1----:R-:W-:-:S03]  /*27db0*/  IMAD.MOV.U32 R0, RZ, RZ, R123 ;  /* 0x000000ffff007224 */ /* 0x002fc600078e007b */
[----:B----4-:R-:W-:Y:S04]  /*27dc0*/  STL [R1+0x784], R110 ;  /* 0x0007846e01007387 */ /* 0x010fe80000100800 */
[----:B------:R1:W-:Y:S04]  /*27dd0*/  STL [R1+0x778], R0 ;  /* 0x0007780001007387 */ /* 0x0003e80000100800 */
[----:B-----5:R-:W4:Y:S01]  /*27de0*/  LDL.LU.64 R122, [R1+0x8b0] ;  /* 0x0008b000017a7983 */ /* 0x020f220000300a00 */
[----:B-1----:R-:W-:-:S03]  /*27df0*/  IMAD.MOV.U32 R0, RZ, RZ, R111 ;  /* 0x000000ffff007224 */ /* 0x002fc600078e006f */
[----:B---3--:R-:W-:Y:S01]  /*27e00*/  STL [R1+0x78c], R114 ;  /* 0x00078c7201007387 */ /* 0x008fe20000100800 */
[----:B------:R-:W-:Y:S02]  /*27e10*/  IMAD.MOV.U32 R110, RZ, RZ, R116 ;  /* 0x000000ffff6e7224 */ /* 0x000fe400078e0074 */
[----:B------:R-:W-:Y:S01]  /*27e20*/  IMAD.MOV.U32 R111, RZ, RZ, R117 ;  /* 0x000000ffff6f7224 */ /* 0x000fe200078e0075 */
[----:B------:R1:W-:Y:S04]  /*27e30*/  STL [R1+0x780], R0 ;  /* 0x0007800001007387 */ /* 0x0003e80000100800 */
[----:B------:R-:W3:Y:S01]  /*27e40*/  LDL.LU.64 R116, [R1+0xb18] ;  /* 0x000b180001747983 */ /* 0x000ee20000300a00 */
[----:B-1----:R-:W-:-:S05]  /*27e50*/  IMAD.MOV.U32 R0, RZ, RZ, R115 ;  /* 0x000000ffff007224 */ /* 0x002fca00078e0073 */
[----:B------:R1:W-:Y:S04]  /*27e60*/  STL [R1+0x788], R0 ;  /* 0x0007880001007387 */ /* 0x0003e80000100800 */
[----:B------:R-:W5:Y:S01]  /*27e70*/  LDL.LU.64 R114, [R1+0x9f0] ;  /* 0x0009f00001727983 */ /* 0x000f620000300a00 */
[----:B-1----:R-:W-:-:S03]  /*27e80*/  IMAD.MOV.U32 R0, RZ, RZ, R127 ;  /* 0x000000ffff007224 */ /* 0x002fc600078e007f */
[----:B------:R1:W-:Y:S04]  /*27e90*/  STL [R1+0x794], R126 ;  /* 0x0007947e01007387 */ /* 0x0003e80000100800 */
[----:B------:R1:W-:Y:S04]  /*27ea0*/  STL [R1+0x790], R0 ;  /* 0x0007900001007387 */ /* 0x0003e80000100800 */
[----:B------:R-:W-:Y:S04]  /*27eb0*/  STL [R1+0x79c], R108 ;  /* 0x00079c6c01007387 */ /* 0x000fe80000100800 */
[----:B-1----:R-:W5:Y:S01]  /*27ec0*/  LDL.LU.64 R126, [R1+0x8d0] ;  /* 0x0008d000017e7983 */ /* 0x002f620000300a00 */
[----:B------:R-:W-:-:S05]  /*27ed0*/  IMAD.MOV.U32 R0, RZ, RZ, R109 ;  /* 0x000000ffff007224 */ /* 0x000fca00078e006d */
[----:B------:R1:W-:Y:S04]  /*27ee0*/  STL [R1+0x798], R0 ;  /* 0x0007980001007387 */ /* 0x0003e80000100800 */
[----:B--2---:R2:W-:Y:S01]  /*27ef0*/  STL [R1+0x7a4], R112 ;  /* 0x0007a47001007387 */ /* 0x0045e20000100800 */
[----:B-1----:R-:W-:-:S05]  /*27f00*/  IMAD.MOV.U32 R0, RZ, RZ, R113 ;  /* 0x000000ffff007224 */ /* 0x002fca00078e0071 */
[----:B------:R1:W-:Y:S01]  /*27f10*/  STL [R1+0x7a0], R0 ;  /* 0x0007a00001007387 */ /* 0x0003e20000100800 */
[----:B--2---:R-:W-:Y:S02]  /*27f20*/  IMAD.MOV.U32 R112, RZ, RZ, R118 ;  /* 0x000000ffff707224 */ /* 0x004fe400078e0076 */
[----:B------:R-:W-:Y:S01]  /*27f30*/  IMAD.MOV.U32 R113, RZ, RZ, R119 ;  /* 0x000000ffff717224 */ /* 0x000fe200078e0077 */
[----:B------:R-:W-:Y:S04]  /*27f40*/  STL [R1+0x7ac], R120 ;  /* 0x0007ac7801007387 */ /* 0x000fe80000100800 */
[----:B------:R-:W2:Y:S01]  /*27f50*/  LDL.LU.64 R118, [R1+0xb40] ;  /* 0x000b400001767983 */ /* 0x000ea20000300a00 */
[----:B-1----:R-:W-:-:S05]  /*27f60*/  IMAD.MOV.U32 R0, RZ, RZ, R121 ;  /* 0x000000ffff007224 */ /* 0x002fca00078e0079 */
[----:B------:R1:W-:Y:S04]  /*27f70*/  STL [R1+0x7a8], R0 ;  /* 0x0007a80001007387 */ /* 0x0003e80000100800 */
[----:B----4-:R4:W-:Y:S01]  /*27f80*/  STL [R1+0x7b4], R122 ;  /* 0x0007b47a01007387 */ /* 0x0109e20000100800 */
[----:B-1----:R-:W-:-:S03]  /*27f90*/  MOV R0, R123 ;  /* 0x0000007b00007202 */ /* 0x002fc60000000f00 */
[----:B----4-:R-:W4:Y:S04]  /*27fa0*/  LDL.LU.64 R122, [R1+0xa10] ;  /* 0x000a1000017a7983 */ /* 0x010f280000300a00 */
[----:B------:R1:W-:Y:S04]  /*27fb0*/  STL [R1+0x7b0], R0 ;  /* 0x0007b00001007387 */ /* 0x0003e80000100800 */
[----:B------:R-:W-:Y:S04]  /*27fc0*/  STL [R1+0x7bc], R110 ;  /* 0x0007bc6e01007387 */ /* 0x000fe80000100800 */
[----:B------:R-:W4:Y:S01]  /*27fd0*/  LDL.LU.64 R120, [R1+0x900] ;  /* 0x0009000001787983 */ /* 0x000f220000300a00 */
[----:B-1----:R-:W-:-:S05]  /*27fe0*/  IMAD.MOV.U32 R0, RZ, RZ, R111 ;  /* 0x000000ffff007224 */ /* 0x002fca00078e006f */
[----:B------:R1:W-:Y:S04]  /*27ff0*/  STL [R1+0x7b8], R0 ;  /* 0x0007b80001007387 */ /* 0x0003e80000100800 */
[----:B---3--:R3:W-:Y:S01]  /*28000*/  STL [R1+0x7c4], R116 ;  /* 0x0007c47401007387 */ /* 0x0087e20000100800 */
[----:B-1----:R-:W-:-:S05]  /*28010*/  IMAD.MOV.U32 R0, RZ, RZ, R117 ;  /* 0x000000ffff007224 */ /* 0x002fca00078e0075 */
[----:B------:R1:W-:Y:S04]  /*28020*/  STL [R1+0x7c0], R0 ;  /* 0x0007c00001007387 */ /* 0x0003e80000100800 */
[----:B-----5:R-:W-:Y:S04]  /*28030*/  STL [R1+0x7cc], R114 ;  /* 0x0007cc7201007387 */ /* 0x020fe80000100800 */
[----:B---3--:R-:W3:Y:S01]  /*28040*/  LDL.LU.64 R116, [R1+0xb68] ;  /* 0x000b680001747983 */ /* 0x008ee20000300a00 */
[----:B-1----:R-:W-:-:S03]  /*28050*/  IMAD.MOV.U32 R0, RZ, RZ, R115 ;  /* 0x000000ffff007224 */ /* 0x002fc600078e0073 */
[----:B------:R-:W-:Y:S04]  /*28060*/  STL [R1+0x7d4], R126 ;  /* 0x0007d47e01007387 */ /* 0x000fe80000100800 */
[----:B------:R1:W-:Y:S02]  /*28070*/  STL [R1+0x7c8], R0 ;  /* 0x0007c80001007387 */ /* 0x0003e40000100800 */
[----:B-1----:R-:W-:Y:S02]  /*28080*/  IMAD.MOV.U32 R0, RZ, RZ, R127 ;  /* 0x000000ffff007224 */ /* 0x002fe400078e007f */
[----:B------:R-:W5:Y:S04]  /*28090*/  LDL.LU.64 R126, [R1+0xa30] ;  /* 0x000a3000017e7983 */ /* 0x000f680000300a00 */
[----:B------:R1:W-:Y:S04]  /*280a0*/  STL [R1+0x7d0], R0 ;  /* 0x0007d00001007387 */ /* 0x0003e80000100800 */
[----:B------:R-:W5:Y:S01]  /*280b0*/  LDL.LU.64 R114, [R1+0x928] ;  /* 0x0009280001727983 */ /* 0x000f620000300a00 */
[----:B-1----:R-:W-:-:S03]  /*280c0*/  IMAD.MOV.U32 R0, RZ, RZ, R113 ;  /* 0x000000ffff007224 */ /* 0x002fc600078e0071 */
[----:B------:R-:W-:Y:S04]  /*280d0*/  STL [R1+0x7dc], R112 ;  /* 0x0007dc7001007387 */ /* 0x000fe80000100800 */
[----:B------:R1:W-:Y:S04]  /*280e0*/  STL [R1+0x7d8], R0 ;  /* 0x0007d80001007387 */ /* 0x0003e80000100800 */
[----:B--2---:R2:W-:Y:S01]  /*280f0*/  STL [R1+0x7e4], R118 ;  /* 0x0007e47601007387 */ /* 0x0045e20000100800 */
[----:B-1----:R-:W-:-:S03]  /*28100*/  IMAD.MOV.U32 R0, RZ, RZ, R119 ;  /* 0x000000ffff007224 */ /* 0x002fc600078e0077 */
[----:B--2---:R-:W2:Y:S04]  /*28110*/  LDL.LU.64 R118, [R1+0xb88] ;  /* 0x000b880001767983 */ /* 0x004ea80000300a00 */
[----:B------:R1:W-:Y:S04]  /*28120*/  STL [R1+0x7e0], R0 ;  /* 0x0007e00001007387 */ /* 0x0003e80000100800 */
[----:B----4-:R4:W-:Y:S01]  /*28130*/  STL [R1+0x7ec], R122 ;  /* 0x0007ec7a01007387 */ /* 0x0109e20000100800 */
[----:B-1----:R-:W-:-:S03]  /*28140*/  IMAD.MOV.U32 R0, RZ, RZ, R123 ;  /* 0x000000ffff007224 */ /* 0x002fc600078e007b */
[----:B----4-:R-:W4:Y:S04]  /*28150*/  LDL.LU.64 R122, [R1+0xa50] ;  /* 0x000a5000017a7983 */ /* 0x010f280000300a00 */
[----:B------:R1:W-:Y:S04]  /*28160*/  STL [R1+0x7e8], R0 ;  /* 0x0007e80001007387 */ /* 0x0003e80000100800 */
[----:B------:R1:W-:Y:S02]  /*28170*/  STL [R1+0x7f4], R120 ;  /* 0x0007f47801007387 */ /* 0x0003e40000100800 */
[----:B-1----:R-:W-:-:S02]  /*28180*/  IMAD.MOV.U32 R0, RZ, RZ, R121 ;  /* 0x000000ffff007224 */ /* 0x002fc400078e0079 */
[----:B------:R-:W4:Y:S04]  /*28190*/  LDL.LU.64 R120, [R1+0x958] ;  /* 0x0009580001787983 */ /* 0x000f280000300a00 */
[----:B------:R1:W-:Y:S04]  /*281a0*/  STL [R1+0x7f0], R0 ;  /* 0x0007f00001007387 */ /* 0x0003e80000100800 */
[----:B------:R3:W-:Y:S01]  /*281b0*/  STL [R1+0x7fc], R124 ;  /* 0x0007fc7c01007387 */ /* 0x0007e20000100800 */
[----:B-1----:R-:W-:-:S05]  /*281c0*/  IMAD.MOV.U32 R0, RZ, RZ, R125 ;  /* 0x000000ffff007224 */ /* 0x002fca00078e007d */
[----:B------:R1:W-:Y:S04]  /*281d0*/  STL [R1+0x7f8], R0 ;  /* 0x0007f80001007387 */ /* 0x0003e80000100800 */
[----:B---3--:R3:W-:Y:S04]  /*281e0*/  STL [R1+0x804], R116 ;  /* 0x0008047401007387 */ /* 0x0087e80000100800 */
[----:B------:R-:W4:Y:S01]  /*281f0*/  LDL.LU.64 R124, [R1+0xba8] ;  /* 0x000ba800017c7983 */ /* 0x000f220000300a00 */
[----:B-1----:R-:W-:-:S03]  /*28200*/  IMAD.MOV.U32 R0, RZ, RZ, R117 ;  /* 0x000000ffff007224 */ /* 0x002fc600078e0075 */
[----:B---3--:R-:W3:Y:S04]  /*28210*/  LDL.LU.64 R116, [R1+0xa70] ;  /* 0x000a700001747983 */ /* 0x008ee80000300a00 */
[----:B------:R5:W-:Y:S02]  /*28220*/  STL [R1+0x800], R0 ;  /* 0x0008000001007387 */ /* 0x000be40000100800 */
[----:B-----5:R-:W-:Y:S02]  /*28230*/  IMAD.MOV.U32 R0, RZ, RZ, R127 ;  /* 0x000000ffff007224 */ /* 0x020fe400078e007f */
[----:B------:R1:W-:Y:S04]  /*28240*/  STL [R1+0x80c], R126 ;  /* 0x00080c7e01007387 */ /* 0x0003e80000100800 */
[----:B------:R5:W-:Y:S04]  /*28250*/  STL [R1+0x808], R0 ;  /* 0x0008080001007387 */ /* 0x000be80000100800 */
[----:B------:R-:W-:Y:S04]  /*28260*/  STL [R1+0x814], R114 ;  /* 0x0008147201007387 */ /* 0x000fe80000100800 */
[----:B-1----:R-:W3:Y:S01]  /*28270*/  LDL.LU.64 R126, [R1+0x980] ;  /* 0x00098000017e7983 */ /* 0x002ee20000300a00 */
[----:B-----5:R-:W-:-:S05]  /*28280*/  IMAD.MOV.U32 R0, RZ, RZ, R115 ;  /* 0x000000ffff007224 */ /* 0x020fca00078e0073 */
[----:B------:R1:W-:Y:S04]  /*28290*/  STL [R1+0x810], R0 ;  /* 0x0008100001007387 */ /* 0x0003e80000100800 */
[----:B------:R5:W-:Y:S01]  /*282a0*/  STL [R1+0x81c], R134 ;  /* 0x00081c8601007387 */ /* 0x000be20000100800 */
[----:B-1----:R-:W-:-:S03]  /*282b0*/  MOV R0, R135 ;  /* 0x0000008700007202 */ /* 0x002fc60000000f00 */
[----:B--2---:R-:W-:Y:S04]  /*282c0*/  STL [R1+0x824], R118 ;  /* 0x0008247601007387 */ /* 0x004fe80000100800 */
[----:B------:R1:W-:Y:S04]  /*282d0*/  STL [R1+0x818], R0 ;  /* 0x0008180001007387 */ /* 0x0003e80000100800 */
[----:B-----5:R-:W2:Y:S01]  /*282e0*/  LDL.LU.64 R134, [R1+0xbd0] ;  /* 0x000bd00001867983 */ /* 0x020ea20000300a00 */
[----:B-1----:R-:W-:-:S03]  /*282f0*/  IMAD.MOV.U32 R0, RZ, RZ, R119 ;  /* 0x000000ffff007224 */ /* 0x002fc600078e0077 */
[----:B------:R-:W5:Y:S04]  /*28300*/  LDL.LU.64 R118, [R1+0xa90] ;  /* 0x000a900001767983 */ /* 0x000f680000300a00 */
[----:B------:R1:W-:Y:S04]  /*28310*/  STL [R1+0x820], R0 ;  /* 0x0008200001007387 */ /* 0x0003e80000100800 */
[----:B----4-:R4:W-:Y:S01]  /*28320*/  STL [R1+0x82c], R122 ;  /* 0x00082c7a01007387 */ /* 0x0109e20000100800 */
[----:B-1----:R-:W-:-:S03]  /*28330*/  IMAD.MOV.U32 R0, RZ, RZ, R123 ;  /* 0x000000ffff007224 */ /* 0x002fc600078e007b */
[----:B----4-:R-:W4:Y:S04]  /*28340*/  LDL.LU.64 R122, [R1+0x998] ;  /* 0x00099800017a7983 */ /* 0x010f280000300a00 */
[----:B------:R1:W-:Y:S04]  /*28350*/  STL [R1+0x828], R0 ;  /* 0x0008280001007387 */ /* 0x0003e80000100800 */
[----:B------:R-:W-:Y:S01]  /*28360*/  STL [R1+0x834], R120 ;  /* 0x0008347801007387 */ /* 0x000fe20000100800 */
[----:B-1----:R-:W-:-:S05]  /*28370*/  IMAD.MOV.U32 R0, RZ, RZ, R121 ;  /* 0x000000ffff007224 */ /* 0x002fca00078e0079 */
[----:B------:R1:W-:Y:S04]  /*28380*/  STL [R1+0x830], R0 ;  /* 0x0008300001007387 */ /* 0x0003e80000100800 */
[----:B------:R1:W-:Y:S02]  /*28390*/  STL [R1+0x83c], R144 ;  /* 0x00083c9001007387 */ /* 0x0003e40000100800 */
[----:B-1----:R-:W-:Y:S02]  /*283a0*/  IMAD.MOV.U32 R0, RZ, RZ, R145 ;  /* 0x000000ffff007224 */ /* 0x002fe400078e0091 */
[----:B------:R-:W4:Y:S04]  /*283b0*/  LDL.LU.64 R144, [R1+0xbf0] ;  /* 0x000bf00001907983 */ /* 0x000f280000300a00 */
[----:B------:R1:W-:Y:S04]  /*283c0*/  STL [R1+0x838], R0 ;  /* 0x0008380001007387 */ /* 0x0003e80000100800 */
[----:B------:R3:W-:Y:S01]  /*283d0*/  STL [R1+0x844], R124 ;  /* 0x0008447c01007387 */ /* 0x0007e20000100800 */
[----:B-1----:R-:W-:-:S03]  /*283e0*/  IMAD.MOV.U32 R0, RZ, RZ, R125 ;  /* 0x000000ffff007224 */ /* 0x002fc600078e007d */
[----:B---3--:R-:W-:Y:S04]  /*283f0*/  STL [R1+0x84c], R116 ;  /* 0x00084c7401007387 */ /* 0x008fe80000100800 */
[----:B------:R1:W-:Y:S04]  /*28400*/  STL [R1+0x840], R0 ;  /* 0x0008400001007387 */ /* 0x0003e80000100800 */
[----:B------:R-:W3:Y:S04]  /*28410*/  LDL.LU.64 R120, [R1+0xab0] ;  /* 0x000ab00001787983 */ /* 0x000ee80000300a00 */
[----:B------:R-:W3:Y:S01]  /*28420*/  LDL.LU.64 R124, [R1+0x9b8] ;  /* 0x0009b800017c7983 */ /* 0x000ee20000300a00 */
[----:B-1----:R-:W-:-:S05]  /*28430*/  IMAD.MOV.U32 R0, RZ, RZ, R117 ;  /* 0x000000ffff007224 */ /* 0x002fca00078e0075 */
[----:B------:R1:W-:Y:S02]  /*28440*/  STL [R1+0x848], R0 ;  /* 0x0008480001007387 */ /* 0x0003e40000100800 */
[----:B-1----:R-:W-:Y:S02]  /*28450*/  IMAD.MOV.U32 R0, RZ, RZ, R127 ;  /* 0x000000ffff007224 */ /* 0x002fe400078e007f */
[----:B------:R-:W-:Y:S04]  /*28460*/  STL [R1+0x854], R126 ;  /* 0x0008547e01007387 */ /* 0x000fe80000100800 */
[----:B------:R-:W-:Y:S04]  /*28470*/  STL [R1+0x85c], R132 ;  /* 0x00085c8401007387 */ /* 0x000fe80000100800 */
[----:B------:R1:W-:Y:S02]  /*28480*/  STL [R1+0x850], R0 ;  /* 0x0008500001007387 */ /* 0x0003e40000100800 */
[----:B-1----:R-:W-:-:S02]  /*28490*/  IMAD.MOV.U32 R0, RZ, RZ, R133 ;  /* 0x000000ffff007224 */ /* 0x002fc400078e0085 */
[----:B------:R-:W3:Y:S04]  /*284a0*/  LDL.LU.64 R132, [R1+0xc10] ;  /* 0x000c100001847983 */ /* 0x000ee80000300a00 */
[----:B------:R1:W-:Y:S04]  /*284b0*/  STL [R1+0x858], R0 ;  /* 0x0008580001007387 */ /* 0x0003e80000100800 */
[----:B--2---:R2:W-:Y:S04]  /*284c0*/  STL [R1+0x864], R134 ;  /* 0x0008648601007387 */ /* 0x0045e80000100800 */
[----:B------:R-:W3:Y:S01]  /*284d0*/  LDL.LU.64 R126, [R1+0xad0] ;  /* 0x000ad000017e7983 */ /* 0x000ee20000300a00 */
[----:B-1----:R-:W-:-:S05]  /*284e0*/  IMAD.MOV.U32 R0, RZ, RZ, R135 ;  /* 0x000000ffff007224 */ /* 0x002fca00078e0087 */
[----:B------:R1:W-:Y:S04]  /*284f0*/  STL [R1+0x860], R0 ;  /* 0x0008600001007387 */ /* 0x0003e80000100800 */
[----:B-----5:R-:W-:Y:S04]  /*28500*/  STL [R1+0x86c], R118 ;  /* 0x00086c7601007387 */ /* 0x020fe80000100800 */
[----:B--2---:R-:W2:Y:S01]  /*28510*/  LDL.LU.64 R134, [R1+0x9d8] ;  /* 0x0009d80001867983 */ /* 0x004ea20000300a00 */
[----:B-1----:R-:W-:-:S05]  /*28520*/  IMAD.MOV.U32 R0, RZ, RZ, R119 ;  /* 0x000000ffff007224 */ /* 0x002fca00078e0077 */
[----:B------:R1:W-:Y:S04]  /*28530*/  STL [R1+0x868], R0 ;  /* 0x0008680001007387 */ /* 0x0003e80000100800 */
[----:B----4-:R4:W-:Y:S01]  /*28540*/  STL [R1+0x874], R122 ;  /* 0x0008747a01007387 */ /* 0x0109e20000100800 */
[----:B-1----:R-:W-:-:S03]  /*28550*/  IMAD.MOV.U32 R0, RZ, RZ, R123 ;  /* 0x000000ffff007224 */ /* 0x002fc600078e007b */
[----:B------:R-:W-:Y:S04]  /*28560*/  STL [R1+0x87c], R128 ;  /* 0x00087c8001007387 */ /* 0x000fe80000100800 */
[----:B------:R1:W-:Y:S04]  /*28570*/  STL [R1+0x870], R0 ;  /* 0x0008700001007387 */ /* 0x0003e80000100800 */
[----:B----4-:R-:W4:Y:S01]  /*28580*/  LDL.LU.64 R122, [R1+0xc30] ;  /* 0x000c3000017a7983 */ /* 0x010f220000300a00 */
[----:B-1----:R-:W-:-:S03]  /*28590*/  IMAD.MOV.U32 R0, RZ, RZ, R129 ;  /* 0x000000ffff007224 */ /* 0x002fc600078e0081 */
[----:B------:R-:W5:Y:S04]  /*285a0*/  LDL.LU.64 R128, [R1+0xaf0] ;  /* 0x000af00001807983 */ /* 0x000f680000300a00 */
[----:B------:R1:W-:Y:S04]  /*285b0*/  STL [R1+0x878], R0 ;  /* 0x0008780001007387 */ /* 0x0003e80000100800 */
[----:B------:R1:W-:Y:S02]  /*285c0*/  STL [R1+0x884], R144 ;  /* 0x0008849001007387 */ /* 0x0003e40000100800 */
[----:B-1----:R-:W-:-:S02]  /*285d0*/  MOV R0, R145 ;  /* 0x0000009100007202 */ /* 0x002fc40000000f00 */
[----:B------:R-:W5:Y:S04]  /*285e0*/  LDL.LU.64 R144, [R1+0x9f8] ;  /* 0x0009f80001907983 */ /* 0x000f680000300a00 */
[----:B------:R3:W-:Y:S02]  /*285f0*/  STL [R1+0x880], R0 ;  /* 0x0008800001007387 */ /* 0x0007e40000100800 */
[----:B---3--:R-:W-:Y:S02]  /*28600*/  IMAD.MOV.U32 R0, RZ, RZ, R121 ;  /* 0x000000ffff007224 */ /* 0x008fe400078e0079 */
[----:B------:R-:W-:Y:S04]  /*28610*/  STL [R1+0x88c], R120 ;  /* 0x00088c7801007387 */ /* 0x000fe80000100800 */
[----:B------:R1:W-:Y:S04]  /*28620*/  STL [R1+0x888], R0 ;  /* 0x0008880001007387 */ /* 0x0003e80000100800 */
[----:B------:R3:W-:Y:S01]  /*28630*/  STL [R1+0x894], R124 ;  /* 0x0008947c01007387 */ /* 0x0007e20000100800 */
[----:B-1----:R-:W-:-:S03]  /*28640*/  IMAD.MOV.U32 R0, RZ, RZ, R125 ;  /* 0x000000ffff007224 */ /* 0x002fc600078e007d */
[----:B------:R1:W-:Y:S04]  /*28650*/  STL [R1+0x89c], R136 ;  /* 0x00089c8801007387 */ /* 0x0003e80000100800 */
[----:B------:R1:W-:Y:S04]  /*28660*/  STL [R1+0x890], R0 ;  /* 0x0008900001007387 */ /* 0x0003e80000100800 */
[----:B---3--:R-:W3:Y:S01]  /*28670*/  LDL.LU.64 R124, [R1+0xc50] ;  /* 0x000c5000017c7983 */ /* 0x008ee20000300a00 */
[----:B-1----:R-:W-:Y:S02]  /*28680*/  IMAD.MOV.U32 R136, RZ, RZ, R150 ;  /* 0x000000ffff887224 */ /* 0x002fe400078e0096 */
[----:B------:R-:W-:-:S02]  /*28690*/  IMAD.MOV.U32 R0, RZ, RZ, R137 ;  /* 0x000000ffff007224 */ /* 0x000fc400078e0089 */
[----:B------:R-:W-:Y:S02]  /*286a0*/  IMAD.MOV.U32 R137, RZ, RZ, R151 ;  /* 0x000000ffff897224 */ /* 0x000fe400078e0097 */
[----:B------:R-:W3:Y:S04]  /*286b0*/  LDL.LU.64 R150, [R1+0xb10] ;  /* 0x000b100001967983 */ /* 0x000ee80000300a00 */
[----:B------:R1:W-:Y:S04]  /*286c0*/  STL [R1+0x898], R0 ;  /* 0x0008980001007387 */ /* 0x0003e80000100800 */
[----:B------:R1:W-:Y:S02]  /*286d0*/  STL [R1+0x8a4], R132 ;  /* 0x0008a48401007387 */ /* 0x0003e40000100800 */
[----:B-1----:R-:W-:-:S02]  /*286e0*/  IMAD.MOV.U32 R0, RZ, RZ, R133 ;  /* 0x000000ffff007224 */ /* 0x002fc400078e0085 */
[----:B------:R-:W3:Y:S04]  /*286f0*/  LDL.LU.64 R132, [R1+0xa18] ;  /* 0x000a180001847983 */ /* 0x000ee80000300a00 */
[----:B------:R1:W-:Y:S04]  /*28700*/  STL [R1+0x8a0], R0 ;  /* 0x0008a00001007387 */ /* 0x0003e80000100800 */
[----:B------:R2:W-:Y:S01]  /*28710*/  STL [R1+0x8ac], R126 ;  /* 0x0008ac7e01007387 */ /* 0x0005e20000100800 */
[----:B-1----:R-:W-:-:S05]  /*28720*/  IMAD.MOV.U32 R0, RZ, RZ, R127 ;  /* 0x000000ffff007224 */ /* 0x002fca00078e007f */
[----:B------:R1:W-:Y:S04]  /*28730*/  STL [R1+0x8a8], R0 ;  /* 0x0008a80001007387 */ /* 0x0003e80000100800 */
[----:B--2---:R2:W-:Y:S04]  /*28740*/  STL [R1+0x8b4], R134 ;  /* 0x0008b48601007387 */ /* 0x0045e80000100800 */
[----:B------:R-:W3:Y:S01]  /*28750*/  LDL.LU.64 R126, [R1+0xc70] ;  /* 0x000c7000017e7983 */ /* 0x000ee20000300a00 */
[----:B-1----:R-:W-:-:S05]  /*28760*/  IMAD.MOV.U32 R0, RZ, RZ, R135 ;  /* 0x000000ffff007224 */ /* 0x002fca00078e0087 */
[----:B------:R1:W-:Y:S04]  /*28770*/  STL [R1+0x8b0], R0 ;  /* 0x0008b00001007387 */ /* 0x0003e80000100800 */
[----:B------:R4:W-:Y:S04]  /*28780*/  STL [R1+0x8bc], R142 ;  /* 0x0008bc8e01007387 */ /* 0x0009e80000100800 */
[----:B--2---:R-:W2:Y:S01]  /*28790*/  LDL.LU.64 R134, [R1+0xb38] ;  /* 0x000b380001867983 */ /* 0x004ea20000300a00 */
[----:B-1----:R-:W-:-:S03]  /*287a0*/  IMAD.MOV.U32 R0, RZ, RZ, R143 ;  /* 0x000000ffff007224 */ /* 0x002fc600078e008f */
[----:B----4-:R-:W-:Y:S04]  /*287b0*/  STL [R1+0x8c4], R122 ;  /* 0x0008c47a01007387 */ /* 0x010fe80000100800 */
[----:B------:R1:W-:Y:S04]  /*287c0*/  STL [R1+0x8b8], R0 ;  /* 0x0008b80001007387 */ /* 0x0003e80000100800 */
[----:B------:R-:W4:Y:S01]  /*287d0*/  LDL.LU.64 R142, [R1+0xa38] ;  /* 0x000a3800018e7983 */ /* 0x000f220000300a00 */
[----:B-1----:R-:W-:-:S03]  /*287e0*/  IMAD.MOV.U32 R0, RZ, RZ, R123 ;  /* 0x000000ffff007224 */ /* 0x002fc600078e007b */
[----:B-----5:R-:W-:Y:S04]  /*287f0*/  STL [R1+0x8cc], R128 ;  /* 0x0008cc8001007387 */ /* 0x020fe80000100800 */
[----:B------:R1:W-:Y:S02]  /*28800*/  STL [R1+0x8c0], R0 ;  /* 0x0008c00001007387 */ /* 0x0003e40000100800 */
[----:B-1----:R-:W-:Y:S02]  /*28810*/  IMAD.MOV.U32 R0, RZ, RZ, R129 ;  /* 0x000000ffff007224 */ /* 0x002fe400078e0081 */
[----:B------:R1:W-:Y:S04]  /*28820*/  STL [R1+0x8d4], R144 ;  /* 0x0008d49001007387 */ /* 0x0003e80000100800 */
[----:B------:R5:W-:Y:S04]  /*28830*/  STL [R1+0x8c8], R0 ;  /* 0x0008c80001007387 */ /* 0x000be80000100800 */
[----:B------:R-:W4:Y:S01]  /*28840*/  LDL.LU.64 R128, [R1+0xc90] ;  /* 0x000c900001807983 */ /* 0x000f220000300a00 */
[----:B-1----:R-:W-:Y:S01]  /*28850*/  MOV R144, R146 ;  /* 0x0000009200907202 */ /* 0x002fe20000000f00 */
[----:B-----5:R-:W-:-:S02]  /*28860*/  IMAD.MOV.U32 R0, RZ, RZ, R145 ;  /* 0x000000ffff007224 */ /* 0x020fc400078e0091 */
[----:B------:R-:W-:Y:S02]  /*28870*/  IMAD.MOV.U32 R145, RZ, RZ, R147 ;  /* 0x000000ffff917224 */ /* 0x000fe400078e0093 */
[----:B------:R-:W5:Y:S04]  /*28880*/  LDL.LU.64 R146, [R1+0xb60] ;  /* 0x000b600001927983 */ /* 0x000f680000300a00 */
[----:B------:R1:W-:Y:S04]  /*28890*/  STL [R1+0x8d0], R0 ;  /* 0x0008d00001007387 */ /* 0x0003e80000100800 */
[----:B------:R1:W-:Y:S02]  /*288a0*/  STL [R1+0x8dc], R148 ;  /* 0x0008dc9401007387 */ /* 0x0003e40000100800 */
[----:B-1----:R-:W-:-:S02]  /*288b0*/  IMAD.MOV.U32 R0, RZ, RZ, R149 ;  /* 0x000000ffff007224 */ /* 0x002fc400078e0095 */
[----:B------:R-:W5:Y:S04]  /*288c0*/  LDL.LU.64 R148, [R1+0xa58] ;  /* 0x000a580001947983 */ /* 0x000f680000300a00 */
[----:B------:R1:W-:Y:S04]  /*288d0*/  STL [R1+0x8d8], R0 ;  /* 0x0008d80001007387 */ /* 0x0003e80000100800 */
[----:B---3--:R-:W-:Y:S01]  /*288e0*/  STL [R1+0x8e4], R124 ;  /* 0x0008e47c01007387 */ /* 0x008fe20000100800 */
[----:B-1----:R-:W-:-:S05]  /*288f0*/  IMAD.MOV.U32 R0, RZ, RZ, R125 ;  /* 0x000000ffff007224 */ /* 0x002fca00078e007d */
[----:B------:R1:W-:Y:S04]  /*28900*/  STL [R1+0x8e0], R0 ;  /* 0x0008e00001007387 */ /* 0x0003e80000100800 */
[----:B------:R3:W-:Y:S01]  /*28910*/  STL [R1+0x8ec], R150 ;  /* 0x0008ec9601007387 */ /* 0x0007e20000100800 */
[----:B-1----:R-:W-:-:S03]  /*28920*/  IMAD.MOV.U32 R0, RZ, RZ, R151 ;  /* 0x000000ffff007224 */ /* 0x002fc600078e0097 */
[----:B---3--:R-:W3:Y:S04]  /*28930*/  LDL.LU.64 R150, [R1+0xcb0] ;  /* 0x000cb00001967983 */ /* 0x008ee80000300a00 */
[----:B------:R1:W-:Y:S04]  /*28940*/  STL [R1+0x8e8], R0 ;  /* 0x0008e80001007387 */ /* 0x0003e80000100800 */
[----:B------:R1:W-:Y:S02]  /*28950*/  STL [R1+0x8f4], R132 ;  /* 0x0008f48401007387 */ /* 0x0003e40000100800 */
[----:B-1----:R-:W-:-:S02]  /*28960*/  IMAD.MOV.U32 R0, RZ, RZ, R133 ;  /* 0x000000ffff007224 */ /* 0x002fc400078e0085 */
[----:B------:R-:W3:Y:S04]  /*28970*/  LDL.LU.64 R132, [R1+0xb80] ;  /* 0x000b800001847983 */ /* 0x000ee80000300a00 */
[----:B------:R1:W-:Y:S04]  /*28980*/  STL [R1+0x8f0], R0 ;  /* 0x0008f00001007387 */ /* 0x0003e80000100800 */
[----:B------:R1:W-:Y:S02]  /*28990*/  STL [R1+0x8fc], R138 ;  /* 0x0008fc8a01007387 */ /* 0x0003e40000100800 */
[----:B-1----:R-:W-:-:S02]  /*289a0*/  IMAD.MOV.U32 R0, RZ, RZ, R139 ;  /* 0x000000ffff007224 */ /* 0x002fc400078e008b */
[----:B------:R-:W3:Y:S04]  /*289b0*/  LDL.LU.64 R138, [R1+0xa78] ;  /* 0x000a7800018a7983 */ /* 0x000ee80000300a00 */
[----:B------:R1:W-:Y:S04]  /*289c0*/  STL [R1+0x8f8], R0 ;  /* 0x0008f80001007387 */ /* 0x0003e80000100800 */
[----:B------:R-:W-:Y:S01]  /*289d0*/  STL [R1+0x904], R126 ;  /* 0x0009047e01007387 */ /* 0x000fe20000100800 */
[----:B-1----:R-:W-:-:S05]  /*289e0*/  IMAD.MOV.U32 R0, RZ, RZ, R127 ;  /* 0x000000ffff007224 */ /* 0x002fca00078e007f */
        /* <DEDUP_REMOVED lines=13> */
[----:B------:R-:W-:Y:S01]  /*28ac0*/  STL [R1+0x924], R128 ;  /* 0x0009248001007387 */ /* 0x000fe20000100800 */
[----:B-1----:R-:W-:-:S05]  /*28ad0*/  IMAD.MOV.U32 R0, RZ, RZ, R129 ;  /* 0x000000ffff007224 */ /* 0x002fca00078e0081 */
[----:B------:R1:W-:Y:S04]  /*28ae0*/  STL [R1+0x920], R0 ;  /* 0x0009200001007387 */ /* 0x0003e80000100800 */
[----:B-----5:R5:W-:Y:S01]  /*28af0*/  STL [R1+0x92c], R146 ;  /* 0x00092c9201007387 */ /* 0x020be20000100800 */
[----:B-1----:R-:W-:-:S03]  /*28b00*/  IMAD.MOV.U32 R0, RZ, RZ, R147 ;  /* 0x000000ffff007224 */ /* 0x002fc600078e0093 */
[----:B-----5:R-:W5:Y:S04]  /*28b10*/  LDL.LU.64 R146, [R1+0xcf0] ;  /* 0x000cf00001927983 */ /* 0x020f680000300a00 */
[----:B------:R1:W-:Y:S04]  /*28b20*/  STL [R1+0x928], R0 ;  /* 0x0009280001007387 */ /* 0x0003e80000100800 */
[----:B------:R1:W-:Y:S02]  /*28b30*/  STL [R1+0x934], R148 ;  /* 0x0009349401007387 */ /* 0x0003e40000100800 */
[----:B-1----:R-:W-:-:S02]  /*28b40*/  MOV R0, R149 ;  /* 0x0000009500007202 */ /* 0x002fc40000000f00 */
[----:B------:R-:W5:Y:S04]  /*28b50*/  LDL.LU.64 R148, [R1+0xbc8] ;  /* 0x000bc80001947983 */ /* 0x000f680000300a00 */
[----:B------:R1:W-:Y:S04]  /*28b60*/  STL [R1+0x930], R0 ;  /* 0x0009300001007387 */ /* 0x0003e80000100800 */
[----:B------:R1:W-:Y:S02]  /*28b70*/  STL [R1+0x93c], R136 ;  /* 0x00093c8801007387 */ /* 0x0003e40000100800 */
[----:B-1----:R-:W-:-:S02]  /*28b80*/  IMAD.MOV.U32 R0, RZ, RZ, R137 ;  /* 0x000000ffff007224 */ /* 0x002fc400078e0089 */
[----:B------:R-:W5:Y:S04]  /*28b90*/  LDL.LU.64 R136, [R1+0xab8] ;  /* 0x000ab80001887983 */ /* 0x000f680000300a00 */
[----:B------:R1:W-:Y:S04]  /*28ba0*/  STL [R1+0x938], R0 ;  /* 0x0009380001007387 */ /* 0x0003e80000100800 */
[----:B---3--:R3:W-:Y:S01]  /*28bb0*/  STL [R1+0x944], R150 ;  /* 0x0009449601007387 */ /* 0x0087e20000100800 */
        /* <DEDUP_REMOVED lines=27> */
[----:B------:R1:W-:Y:S02]  /*28d70*/  STL [R1+0x97c], R144 ;  /* 0x00097c9001007387 */ /* 0x0003e40000100800 */
[----:B-1----:R-:W-:-:S02]  /*28d80*/  IMAD.MOV.U32 R0, RZ, RZ, R145 ;  /* 0x000000ffff007224 */ /* 0x002fc400078e0091 */
[----:B------:R-:W4:Y:S04]  /*28d90*/  LDL.LU.64 R144, [R1+0xae8] ;  /* 0x000ae80001907983 */ /* 0x000f280000300a00 */
[----:B------:R1:W-:Y:S04]  /*28da0*/  STL [R1+0x978], R0 ;  /* 0x0009780001007387 */ /* 0x0003e80000100800 */
[----:B-----5:R5:W-:Y:S01]  /*28db0*/  STL [R1+0x984], R146 ;  /* 0x0009849201007387 */ /* 0x020be20000100800 */
[----:B-1----:R-:W-:-:S03]  /*28dc0*/  IMAD.MOV.U32 R0, RZ, RZ, R147 ;  /* 0x000000ffff007224 */ /* 0x002fc600078e0093 */
[----:B-----5:R-:W5:Y:S04]  /*28dd0*/  LDL.LU.64 R146, [R1+0xa28] ;  /* 0x000a280001927983 */ /* 0x020f680000300a00 */
[----:B------:R1:W-:Y:S04]  /*28de0*/  STL [R1+0x980], R0 ;  /* 0x0009800001007387 */ /* 0x0003e80000100800 */
[----:B------:R1:W-:Y:S02]  /*28df0*/  STL [R1+0x98c], R148 ;  /* 0x00098c9401007387 */ /* 0x0003e40000100800 */
[----:B-1----:R-:W-:-:S02]  /*28e00*/  IMAD.MOV.U32 R0, RZ, RZ, R149 ;  /* 0x000000ffff007224 */ /* 0x002fc400078e0095 */
[----:B------:R-:W5:Y:S04]  /*28e10*/  LDL.LU.64 R148, [R1+0xd50] ;  /* 0x000d500001947983 */ /* 0x000f680000300a00 */
[----:B------:R1:W-:Y:S04]  /*28e20*/  STL [R1+0x988], R0 ;  /* 0x0009880001007387 */ /* 0x0003e80000100800 */
[----:B------:R1:W-:Y:S02]  /*28e30*/  STL [R1+0x994], R136 ;  /* 0x0009948801007387 */ /* 0x0003e40000100800 */
[----:B-1----:R-:W-:-:S02]  /*28e40*/  IMAD.MOV.U32 R0, RZ, RZ, R137 ;  /* 0x000000ffff007224 */ /* 0x002fc400078e0089 */
[----:B------:R-:W5:Y:S04]  /*28e50*/  LDL.LU.64 R136, [R1+0xc28] ;  /* 0x000c280001887983 */ /* 0x000f680000300a00 */
[----:B------:R1:W-:Y:S04]  /*28e60*/  STL [R1+0x990], R0 ;  /* 0x0009900001007387 */ /* 0x0003e80000100800 */
[----:B---3--:R3:W-:Y:S01]  /*28e70*/  STL [R1+0x99c], R150 ;  /* 0x00099c9601007387 */ /* 0x0087e20000100800 */
[----:B-1----:R-:W-:-:S03]  /*28e80*/  MOV R0, R151 ;  /* 0x0000009700007202 */ /* 0x002fc60000000f00 */
        /* <DEDUP_REMOVED lines=51> */
[----:B-1----:R-:W-:-:S02]  /*291c0*/  MOV R0, R139 ;  /* 0x0000008b00007202 */ /* 0x002fc40000000f00 */
        /* <DEDUP_REMOVED lines=14> */
[----:B------:R-:W-:Y:S04]  /*292b0*/  STL [R1+0xa24], R130 ;  /* 0x000a248201007387 */ /* 0x000fe80000100800 */
[----:B------:R-:W4:Y:S01]  /*292c0*/  LDL.LU.64 R128, [R1+0xac0] ;  /* 0x000ac00001807983 */ /* 0x000f220000300a00 */
[----:B-1----:R-:W-:-:S05]  /*292d0*/  IMAD.MOV.U32 R0, RZ, RZ, R131 ;  /* 0x000000ffff007224 */ /* 0x002fca00078e0083 */
[----:B------:R1:W-:Y:S04]  /*292e0*/  STL [R1+0xa20], R0 ;  /* 0x000a200001007387 */ /* 0x0003e80000100800 */
[----:B------:R-:W-:Y:S01]  /*292f0*/  STL [R1+0xa2c], R144 ;  /* 0x000a2c9001007387 */ /* 0x000fe20000100800 */
[----:B-1----:R-:W-:-:S03]  /*29300*/  IMAD.MOV.U32 R0, RZ, RZ, R145 ;  /* 0x000000ffff007224 */ /* 0x002fc600078e0091 */
[----:B------:R-:W4:Y:S04]  /*29310*/  LDL.LU.64 R130, [R1+0xdf0] ;  /* 0x000df00001827983 */ /* 0x000f280000300a00 */
[----:B------:R1:W-:Y:S04]  /*29320*/  STL [R1+0xa28], R0 ;  /* 0x000a280001007387 */ /* 0x0003e80000100800 */
[----:B-----5:R5:W-:Y:S01]  /*29330*/  STL [R1+0xa34], R146 ;  /* 0x000a349201007387 */ /* 0x020be20000100800 */
[----:B-1----:R-:W-:-:S03]  /*29340*/  IMAD.MOV.U32 R0, RZ, RZ, R147 ;  /* 0x000000ffff007224 */ /* 0x002fc600078e0093 */
[----:B------:R-:W4:Y:S04]  /*29350*/  LDL.LU.64 R144, [R1+0xcc8] ;  /* 0x000cc80001907983 */ /* 0x000f280000300a00 */
[----:B------:R-:W-:Y:S04]  /*29360*/  STL [R1+0xa3c], R148 ;  /* 0x000a3c9401007387 */ /* 0x000fe80000100800 */
[----:B------:R1:W-:Y:S04]  /*29370*/  STL [R1+0xa30], R0 ;  /* 0x000a300001007387 */ /* 0x0003e80000100800 */
[----:B-----5:R-:W5:Y:S01]  /*29380*/  LDL.LU.64 R146, [R1+0xb98] ;  /* 0x000b980001927983 */ /* 0x020f620000300a00 */
[----:B-1----:R-:W-:-:S03]  /*29390*/  IMAD.MOV.U32 R0, RZ, RZ, R149 ;  /* 0x000000ffff007224 */ /* 0x002fc600078e0095 */
[----:B------:R-:W-:Y:S04]  /*293a0*/  STL [R1+0xa44], R136 ;  /* 0x000a448801007387 */ /* 0x000fe80000100800 */
[----:B------:R1:W-:Y:S04]  /*293b0*/  STL [R1+0xa38], R0 ;  /* 0x000a380001007387 */ /* 0x0003e80000100800 */
[----:B------:R-:W5:Y:S01]  /*293c0*/  LDL.LU.64 R148, [R1+0xae0] ;  /* 0x000ae00001947983 */ /* 0x000f620000300a00 */
[----:B-1----:R-:W-:-:S03]  /*293d0*/  IMAD.MOV.U32 R0, RZ, RZ, R137 ;  /* 0x000000ffff007224 */ /* 0x002fc600078e0089 */
[----:B---3--:R-:W-:Y:S04]  /*293e0*/  STL [R1+0xa4c], R150 ;  /* 0x000a4c9601007387 */ /* 0x008fe80000100800 */
[----:B------:R1:W-:Y:S04]  /*293f0*/  STL [R1+0xa40], R0 ;  /* 0x000a400001007387 */ /* 0x0003e80000100800 */
[----:B------:R-:W3:Y:S01]  /*29400*/  LDL.LU.64 R136, [R1+0xe10] ;  /* 0x000e100001887983 */ /* 0x000ee20000300a00 */
[----:B-1----:R-:W-:-:S03]  /*29410*/  IMAD.MOV.U32 R0, RZ, RZ, R151 ;  /* 0x000000ffff007224 */ /* 0x002fc600078e0097 */
[----:B------:R-:W-:Y:S04]  /*29420*/  STL [R1+0xa54], R132 ;  /* 0x000a548401007387 */ /* 0x000fe80000100800 */
        /* <DEDUP_REMOVED lines=11> */
[----:B--2---:R-:W-:Y:S04]  /*294e0*/  STL [R1+0xa6c], R134 ;  /* 0x000a6c8601007387 */ /* 0x004fe80000100800 */
[----:B------:R1:W-:Y:S04]  /*294f0*/  STL [R1+0xa60], R0 ;  /* 0x000a600001007387 */ /* 0x0003e80000100800 */
[----:B------:R-:W2:Y:S01]  /*29500*/  LDL.LU.64 R140, [R1+0xe30] ;  /* 0x000e3000018c7983 */ /* 0x000ea20000300a00 */
[----:B-1----:R-:W-:-:S03]  /*29510*/  MOV R0, R135 ;  /* 0x0000008700007202 */ /* 0x002fc60000000f00 */
[----:B----4-:R-:W-:Y:S04]  /*29520*/  STL [R1+0xa74], R142 ;  /* 0x000a748e01007387 */ /* 0x010fe80000100800 */
[----:B------:R1:W-:Y:S04]  /*29530*/  STL [R1+0xa68], R0 ;  /* 0x000a680001007387 */ /* 0x0003e80000100800 */
[----:B------:R-:W4:Y:S01]  /*29540*/  LDL.LU.64 R134, [R1+0xd08] ;  /* 0x000d080001867983 */ /* 0x000f220000300a00 */
[----:B-1----:R-:W-:-:S03]  /*29550*/  IMAD.MOV.U32 R0, RZ, RZ, R143 ;  /* 0x000000ffff007224 */ /* 0x002fc600078e008f */
[----:B------:R-:W-:Y:S04]  /*29560*/  STL [R1+0xa7c], R128 ;  /* 0x000a7c8001007387 */ /* 0x000fe80000100800 */
[----:B------:R1:W-:Y:S04]  /*29570*/  STL [R1+0xa70], R0 ;  /* 0x000a700001007387 */ /* 0x0003e80000100800 */
[----:B------:R-:W4:Y:S01]  /*29580*/  LDL.LU.64 R142, [R1+0xbd8] ;  /* 0x000bd800018e7983 */ /* 0x000f220000300a00 */
[----:B-1----:R-:W-:-:S03]  /*29590*/  IMAD.MOV.U32 R0, RZ, RZ, R129 ;  /* 0x000000ffff007224 */ /* 0x002fc600078e0081 */
[----:B------:R-:W-:Y:S04]  /*295a0*/  STL [R1+0xa84], R130 ;  /* 0x000a848201007387 */ /* 0x000fe80000100800 */
[----:B------:R1:W-:Y:S02]  /*295b0*/  STL [R1+0xa78], R0 ;  /* 0x000a780001007387 */ /* 0x0003e40000100800 */
[----:B-1----:R-:W-:Y:S02]  /*295c0*/  IMAD.MOV.U32 R0, RZ, RZ, R131 ;  /* 0x000000ffff007224 */ /* 0x002fe400078e0083 */
[----:B------:R-:W-:Y:S04]  /*295d0*/  STL [R1+0xa8c], R144 ;  /* 0x000a8c9001007387 */ /* 0x000fe80000100800 */
        /* <DEDUP_REMOVED lines=20> */
[----:B------:R-:W-:Y:S04]  /*29720*/  STL [R1+0xab4], R132 ;  /* 0x000ab48401007387 */ /* 0x000fe80000100800 */
[----:B------:R-:W3:Y:S01]  /*29730*/  LDL.LU.64 R130, [R1+0xd48] ;  /* 0x000d480001827983 */ /* 0x000ee20000300a00 */
[----:B-1----:R-:W-:-:S05]  /*29740*/  IMAD.MOV.U32 R0, RZ, RZ, R133 ;  /* 0x000000ffff007224 */ /* 0x002fca00078e0085 */
[----:B------:R1:W-:Y:S04]  /*29750*/  STL [R1+0xab0], R0 ;  /* 0x000ab00001007387 */ /* 0x0003e80000100800 */
[----:B------:R1:W-:Y:S02]  /*29760*/  STL [R1+0xabc], R138 ;  /* 0x000abc8a01007387 */ /* 0x0003e40000100800 */
[----:B-1----:R-:W-:Y:S02]  /*29770*/  IMAD.MOV.U32 R0, RZ, RZ, R139 ;  /* 0x000000ffff007224 */ /* 0x002fe400078e008b */
[----:B------:R-:W3:Y:S04]  /*29780*/  LDL.LU.64 R138, [R1+0xc18] ;  /* 0x000c1800018a7983 */ /* 0x000ee80000300a00 */
[----:B------:R1:W-:Y:S04]  /*29790*/  STL [R1+0xab8], R0 ;  /* 0x000ab80001007387 */ /* 0x0003e80000100800 */
[----:B--2---:R2:W-:Y:S01]  /*297a0*/  STL [R1+0xac4], R140 ;  /* 0x000ac48c01007387 */ /* 0x0045e20000100800 */
[----:B-1----:R-:W-:-:S03]  /*297b0*/  IMAD.MOV.U32 R0, RZ, RZ, R141 ;  /* 0x000000ffff007224 */ /* 0x002fc600078e008d */
[----:B--2---:R-:W2:Y:S04]  /*297c0*/  LDL.LU.64 R140, [R1+0xb30] ;  /* 0x000b3000018c7983 */ /* 0x004ea80000300a00 */
[----:B------:R1:W-:Y:S04]  /*297d0*/  STL [R1+0xac0], R0 ;  /* 0x000ac00001007387 */ /* 0x0003e80000100800 */
[----:B----4-:R4:W-:Y:S04]  /*297e0*/  STL [R1+0xacc], R134 ;  /* 0x000acc8601007387 */ /* 0x0109e80000100800 */
[----:B------:R-:W2:Y:S01]  /*297f0*/  LDL.LU.64 R132, [R1+0xe98] ;  /* 0x000e980001847983 */ /* 0x000ea20000300a00 */
[----:B-1----:R-:W-:-:S05]  /*29800*/  IMAD.MOV.U32 R0, RZ, RZ, R135 ;  /* 0x000000ffff007224 */ /* 0x002fca00078e0087 */
[----:B------:R1:W-:Y:S04]  /*29810*/  STL [R1+0xac8], R0 ;  /* 0x000ac80001007387 */ /* 0x0003e80000100800 */
[----:B------:R1:W-:Y:S04]  /*29820*/  STL [R1+0xad4], R142 ;  /* 0x000ad48e01007387 */ /* 0x0003e80000100800 */
[----:B----4-:R-:W4:Y:S01]  /*29830*/  LDL.LU.64 R134, [R1+0xd68] ;  /* 0x000d680001867983 */ /* 0x010f220000300a00 */
[----:B-1----:R-:W-:-:S05]  /*29840*/  MOV R0, R143 ;  /* 0x0000008f00007202 */ /* 0x002fca0000000f00 */
[----:B------:R1:W-:Y:S04]  /*29850*/  STL [R1+0xad0], R0 ;  /* 0x000ad00001007387 */ /* 0x0003e80000100800 */
[----:B------:R-:W-:Y:S04]  /*29860*/  STL [R1+0xadc], R10 ;  /* 0x000adc0a01007387 */ /* 0x000fe80000100800 */
[----:B------:R-:W-:Y:S04]  /*29870*/  STL [R1+0xad8], R11 ;  /* 0x000ad80b01007387 */ /* 0x000fe80000100800 */
[----:B------:R-:W4:Y:S04]  /*29880*/  LDL.LU.64 R142, [R1+0xc38] ;  /* 0x000c3800018e7983 */ /* 0x000f280000300a00 */
[----:B------:R5:W-:Y:S01]  /*29890*/  STL [R1+0xae4], R144 ;  /* 0x000ae49001007387 */ /* 0x000be20000100800 */
        /* <DEDUP_REMOVED lines=31> */
[----:B------:R1:W-:Y:S02]  /*29a90*/  STL [R1+0xb24], R132 ;  /* 0x000b248401007387 */ /* 0x0003e40000100800 */
[----:B-1----:R-:W-:-:S02]  /*29aa0*/  IMAD.MOV.U32 R0, RZ, RZ, R133 ;  /* 0x000000ffff007224 */ /* 0x002fc400078e0085 */
[----:B------:R-:W2:Y:S04]  /*29ab0*/  LDL.LU.64 R132, [R1+0xb90] ;  /* 0x000b900001847983 */ /* 0x000ea80000300a00 */
        /* <DEDUP_REMOVED lines=133> */
[----:B----4-:R-:W-:Y:S04]  /*2a310*/  STL [R1+0xc34], R134 ;  /* 0x000c348601007387 */ /* 0x010fe80000100800 */
[----:B------:R-:W4:Y:S01]  /*2a320*/  LDL.LU.64 R128, [R1+0xec0] ;  /* 0x000ec00001807983 */ /* 0x000f220000300a00 */
[----:B-1----:R-:W-:-:S05]  /*2a330*/  IMAD.MOV.U32 R0, RZ, RZ, R135 ;  /* 0x000000ffff007224 */ /* 0x002fca00078e0087 */
[----:B------:R1:W-:Y:S04]  /*2a340*/  STL [R1+0xc30], R0 ;  /* 0x000c300001007387 */ /* 0x0003e80000100800 */
[----:B------:R1:W-:Y:S02]  /*2a350*/  STL [R1+0xc3c], R142 ;  /* 0x000c3c8e01007387 */ /* 0x0003e40000100800 */
[----:B-1----:R-:W-:Y:S02]  /*2a360*/  IMAD.MOV.U32 R0, RZ, RZ, R143 ;  /* 0x000000ffff007224 */ /* 0x002fe400078e008f */
        /* <DEDUP_REMOVED lines=14> */
[----:B---3--:R-:W-:Y:S04]  /*2a450*/  STL [R1+0xc5c], R136 ;  /* 0x000c5c8801007387 */ /* 0x008fe80000100800 */
[----:B------:R-:W3:Y:S01]  /*2a460*/  LDL.LU.64 R134, [R1+0xdb8] ;  /* 0x000db80001867983 */ /* 0x000ee20000300a00 */
[----:B-1----:R-:W-:-:S05]  /*2a470*/  IMAD.MOV.U32 R0, RZ, RZ, R137 ;  /* 0x000000ffff007224 */ /* 0x002fca00078e0089 */
[----:B------:R1:W-:Y:S02]  /*2a480*/  STL [R1+0xc58], R0 ;  /* 0x000c580001007387 */ /* 0x0003e40000100800 */
[----:B-1----:R-:W-:Y:S02]  /*2a490*/  IMAD.MOV.U32 R0, RZ, RZ, R151 ;  /* 0x000000ffff007224 */ /* 0x002fe400078e0097 */
[----:B------:R1:W-:Y:S04]  /*2a4a0*/  STL [R1+0xc64], R150 ;  /* 0x000c649601007387 */ /* 0x0003e80000100800 */
[----:B-1----:R-:W3:Y:S04]  /*2a4b0*/  LDL.LU.64 R150, [R1+0xcc0] ;  /* 0x000cc00001967983 */ /* 0x002ee80000300a00 */
[----:B------:R1:W-:Y:S04]  /*2a4c0*/  STL [R1+0xc60], R0 ;  /* 0x000c600001007387 */ /* 0x0003e80000100800 */
        /* <DEDUP_REMOVED lines=11> */
[----:B------:R-:W-:Y:S04]  /*2a580*/  STL [R1+0xc84], R132 ;  /* 0x000c848401007387 */ /* 0x000fe80000100800 */
[----:B------:R1:W-:Y:S04]  /*2a590*/  STL [R1+0xc78], R0 ;  /* 0x000c780001007387 */ /* 0x0003e80000100800 */
[----:B------:R-:W2:Y:S01]  /*2a5a0*/  LDL.LU.64 R140, [R1+0xce0] ;  /* 0x000ce000018c7983 */ /* 0x000ea20000300a00 */
[----:B-1----:R-:W-:-:S03]  /*2a5b0*/  IMAD.MOV.U32 R0, RZ, RZ, R133 ;  /* 0x000000ffff007224 */ /* 0x002fc600078e0085 */
[----:B----4-:R-:W-:Y:S04]  /*2a5c0*/  STL [R1+0xc8c], R128 ;  /* 0x000c8c8001007387 */ /* 0x010fe80000100800 */
[----:B------:R1:W-:Y:S04]  /*2a5d0*/  STL [R1+0xc80], R0 ;  /* 0x000c800001007387 */ /* 0x0003e80000100800 */
[----:B------:R-:W4:Y:S01]  /*2a5e0*/  LDL.LU.64 R132, [R1+0xfa8] ;  /* 0x000fa80001847983 */ /* 0x000f220000300a00 */
[----:B-1----:R-:W-:-:S03]  /*2a5f0*/  IMAD.MOV.U32 R0, RZ, RZ, R129 ;  /* 0x000000ffff007224 */ /* 0x002fc600078e0081 */
[----:B------:R-:W-:Y:S04]  /*2a600*/  STL [R1+0xc94], R142 ;  /* 0x000c948e01007387 */ /* 0x000fe80000100800 */
        /* <DEDUP_REMOVED lines=19> */
[----:B------:R1:W-:Y:S02]  /*2a740*/  STL [R1+0xcb0], R0 ;  /* 0x000cb00001007387 */ /* 0x0003e40000100800 */
[----:B-1----:R-:W-:Y:S02]  /*2a750*/  IMAD.MOV.U32 R0, RZ, RZ, R151 ;  /* 0x000000ffff007224 */ /* 0x002fe400078e0097 */
[----:B------:R1:W-:Y:S04]  /*2a760*/  STL [R1+0xcbc], R150 ;  /* 0x000cbc9601007387 */ /* 0x0003e80000100800 */
[----:B------:R-:W-:Y:S04]  /*2a770*/  STL [R1+0xcc4], R136 ;  /* 0x000cc48801007387 */ /* 0x000fe80000100800 */
[----:B------:R1:W-:Y:S04]  /*2a780*/  STL [R1+0xcb8], R0 ;  /* 0x000cb80001007387 */ /* 0x0003e80000100800 */
[----:B-1----:R-:W3:Y:S01]  /*2a790*/  LDL.LU.64 R150, [R1+0xe18] ;  /* 0x000e180001967983 */ /* 0x002ee20000300a00 */
[----:B------:R-:W-:-:S03]  /*2a7a0*/  IMAD.MOV.U32 R0, RZ, RZ, R137 ;  /* 0x000000ffff007224 */ /* 0x000fc600078e0089 */
[----:B------:R-:W-:Y:S04]  /*2a7b0*/  STL [R1+0xccc], R130 ;  /* 0x000ccc8201007387 */ /* 0x000fe80000100800 */
[----:B------:R1:W-:Y:S04]  /*2a7c0*/  STL [R1+0xcc0], R0 ;  /* 0x000cc00001007387 */ /* 0x0003e80000100800 */
[----:B------:R-:W3:Y:S01]  /*2a7d0*/  LDL.LU.64 R136, [R1+0xd20] ;  /* 0x000d200001887983 */ /* 0x000ee20000300a00 */
[----:B-1----:R-:W-:-:S03]  /*2a7e0*/  IMAD.MOV.U32 R0, RZ, RZ, R131 ;  /* 0x000000ffff007224 */ /* 0x002fc600078e0083 */
[----:B--2---:R-:W-:Y:S04]  /*2a7f0*/  STL [R1+0xcd4], R138 ;  /* 0x000cd48a01007387 */ /* 0x004fe80000100800 */
[----:B------:R1:W-:Y:S04]  /*2a800*/  STL [R1+0xcc8], R0 ;  /* 0x000cc80001007387 */ /* 0x0003e80000100800 */
[----:B------:R-:W2:Y:S01]  /*2a810*/  LDL.LU.64 R126, [R1+0xfc0] ;  /* 0x000fc000017e7983 */ /* 0x000ea20000300a00 */
[----:B-1----:R-:W-:-:S03]  /*2a820*/  IMAD.MOV.U32 R0, RZ, RZ, R139 ;  /* 0x000000ffff007224 */ /* 0x002fc600078e008b */
[----:B------:R-:W-:Y:S04]  /*2a830*/  STL [R1+0xcdc], R140 ;  /* 0x000cdc8c01007387 */ /* 0x000fe80000100800 */
[----:B------:R1:W-:Y:S04]  /*2a840*/  STL [R1+0xcd0], R0 ;  /* 0x000cd00001007387 */ /* 0x0003e80000100800 */
[----:B------:R-:W2:Y:S01]  /*2a850*/  LDL.LU.64 R138, [R1+0xf30] ;  /* 0x000f3000018a7983 */ /* 0x000ea20000300a00 */
[----:B-1----:R-:W-:-:S03]  /*2a860*/  IMAD.MOV.U32 R0, RZ, RZ, R141 ;  /* 0x000000ffff007224 */ /* 0x002fc600078e008d */
[----:B----4-:R-:W-:Y:S04]  /*2a870*/  STL [R1+0xce4], R132 ;  /* 0x000ce48401007387 */ /* 0x010fe80000100800 */
[----:B------:R1:W-:Y:S04]  /*2a880*/  STL [R1+0xcd8], R0 ;  /* 0x000cd80001007387 */ /* 0x0003e80000100800 */
[----:B------:R-:W4:Y:S04]  /*2a890*/  LDL.LU.64 R140, [R1+0xe38] ;  /* 0x000e3800018c7983 */ /* 0x000f280000300a00 */
[----:B------:R-:W4:Y:S01]  /*2a8a0*/  LDL.LU.64 R128, [R1+0xd40] ;  /* 0x000d400001807983 */ /* 0x000f220000300a00 */
[----:B-1----:R-:W-:-:S05]  /*2a8b0*/  MOV R0, R133 ;  /* 0x0000008500007202 */ /* 0x002fca0000000f00 */
        /* <DEDUP_REMOVED lines=9> */
[----:B------:R1:W-:Y:S04]  /*2a950*/  STL [R1+0xcfc], R146 ;  /* 0x000cfc9201007387 */ /* 0x0003e80000100800 */
[----:B------:R-:W5:Y:S01]  /*2a960*/  LDL.LU.64 R130, [R1+0xe70] ;  /* 0x000e700001827983 */ /* 0x000f620000300a00 */
[----:B-1----:R-:W-:-:S03]  /*2a970*/  IMAD.MOV.U32 R0, RZ, RZ, R147 ;  /* 0x000000ffff007224 */ /* 0x002fc600078e0093 */
[----:B------:R-:W-:Y:S04]  /*2a980*/  STL [R1+0xd04], R148 ;  /* 0x000d049401007387 */ /* 0x000fe80000100800 */
[----:B------:R1:W-:Y:S04]  /*2a990*/  STL [R1+0xcf8], R0 ;  /* 0x000cf80001007387 */ /* 0x0003e80000100800 */
[----:B------:R-:W5:Y:S01]  /*2a9a0*/  LDL.LU.64 R146, [R1+0xd60] ;  /* 0x000d600001927983 */ /* 0x000f620000300a00 */
[----:B-1----:R-:W-:-:S03]  /*2a9b0*/  IMAD.MOV.U32 R0, RZ, RZ, R149 ;  /* 0x000000ffff007224 */ /* 0x002fc600078e0095 */
[----:B---3--:R-:W-:Y:S04]  /*2a9c0*/  STL [R1+0xd0c], R134 ;  /* 0x000d0c8601007387 */ /* 0x008fe80000100800 */
[----:B------:R1:W-:Y:S04]  /*2a9d0*/  STL [R1+0xd00], R0 ;  /* 0x000d000001007387 */ /* 0x0003e80000100800 */
[----:B------:R-:W3:Y:S04]  /*2a9e0*/  LDL.LU.64 R148, [R1+0xfd0] ;  /* 0x000fd00001947983 */ /* 0x000ee80000300a00 */
[----:B------:R-:W3:Y:S01]  /*2a9f0*/  LDL.LU.64 R132, [R1+0xf50] ;  /* 0x000f500001847983 */ /* 0x000ee20000300a00 */
[----:B-1----:R-:W-:-:S05]  /*2aa00*/  IMAD.MOV.U32 R0, RZ, RZ, R135 ;  /* 0x000000ffff007224 */ /* 0x002fca00078e0087 */
[----:B------:R1:W-:Y:S04]  /*2aa10*/  STL [R1+0xd08], R0 ;  /* 0x000d080001007387 */ /* 0x0003e80000100800 */
[----:B------:R1:W-:Y:S02]  /*2aa20*/  STL [R1+0xd14], R150 ;  /* 0x000d149601007387 */ /* 0x0003e40000100800 */
[----:B-1----:R-:W-:Y:S02]  /*2aa30*/  IMAD.MOV.U32 R0, RZ, RZ, R151 ;  /* 0x000000ffff007224 */ /* 0x002fe400078e0097 */
[----:B------:R-:W3:Y:S04]  /*2aa40*/  LDL.LU.64 R150, [R1+0xe88] ;  /* 0x000e880001967983 */ /* 0x000ee80000300a00 */
[----:B------:R1:W-:Y:S04]  /*2aa50*/  STL [R1+0xd10], R0 ;  /* 0x000d100001007387 */ /* 0x0003e80000100800 */
[----:B------:R2:W-:Y:S01]  /*2aa60*/  STL [R1+0xd1c], R136 ;  /* 0x000d1c8801007387 */ /* 0x0005e20000100800 */
[----:B-1----:R-:W-:-:S03]  /*2aa70*/  IMAD.MOV.U32 R0, RZ, RZ, R137 ;  /* 0x000000ffff007224 */ /* 0x002fc600078e0089 */
[----:B------:R-:W3:Y:S04]  /*2aa80*/  LDL.LU.64 R134, [R1+0xd80] ;  /* 0x000d800001867983 */ /* 0x000ee80000300a00 */
[----:B------:R1:W-:Y:S04]  /*2aa90*/  STL [R1+0xd18], R0 ;  /* 0x000d180001007387 */ /* 0x0003e80000100800 */
[----:B--2---:R-:W-:Y:S04]  /*2aaa0*/  STL [R1+0xd24], R126 ;  /* 0x000d247e01007387 */ /* 0x004fe80000100800 */
[----:B------:R-:W2:Y:S01]  /*2aab0*/  LDL.LU.64 R136, [R1+0xfd8] ;  /* 0x000fd80001887983 */ /* 0x000ea20000300a00 */
[----:B-1----:R-:W-:-:S03]  /*2aac0*/  IMAD.MOV.U32 R0, RZ, RZ, R127 ;  /* 0x000000ffff007224 */ /* 0x002fc600078e007f */
[----:B------:R-:W-:Y:S04]  /*2aad0*/  STL [R1+0xd2c], R138 ;  /* 0x000d2c8a01007387 */ /* 0x000fe80000100800 */
[----:B------:R1:W-:Y:S02]  /*2aae0*/  STL [R1+0xd20], R0 ;  /* 0x000d200001007387 */ /* 0x0003e40000100800 */
[----:B-1----:R-:W-:Y:S02]  /*2aaf0*/  IMAD.MOV.U32 R0, RZ, RZ, R139 ;  /* 0x000000ffff007224 */ /* 0x002fe400078e008b */
[----:B------:R-:W2:Y:S04]  /*2ab00*/  LDL.LU.64 R138, [R1+0xf60] ;  /* 0x000f6000018a7983 */ /* 0x000ea80000300a00 */
[----:B------:R1:W-:Y:S04]  /*2ab10*/  STL [R1+0xd28], R0 ;  /* 0x000d280001007387 */ /* 0x0003e80000100800 */
[----:B----4-:R4:W-:Y:S01]  /*2ab20*/  STL [R1+0xd34], R140 ;  /* 0x000d348c01007387 */ /* 0x0109e20000100800 */
[----:B-1----:R-:W-:-:S03]  /*2ab30*/  IMAD.MOV.U32 R0, RZ, RZ, R141 ;  /* 0x000000ffff007224 */ /* 0x002fc600078e008d */
[----:B------:R-:W-:Y:S04]  /*2ab40*/  STL [R1+0xd3c], R128 ;  /* 0x000d3c8001007387 */ /* 0x000fe80000100800 */
[----:B------:R1:W-:Y:S04]  /*2ab50*/  STL [R1+0xd30], R0 ;  /* 0x000d300001007387 */ /* 0x0003e80000100800 */
[----:B----4-:R-:W4:Y:S01]  /*2ab60*/  LDL.LU.64 R140, [R1+0xea0] ;  /* 0x000ea000018c7983 */ /* 0x010f220000300a00 */
[----:B-1----:R-:W-:-:S03]  /*2ab70*/  IMAD.MOV.U32 R0, RZ, RZ, R129 ;  /* 0x000000ffff007224 */ /* 0x002fc600078e0081 */
[----:B------:R-:W-:Y:S04]  /*2ab80*/  STL [R1+0xd44], R142 ;  /* 0x000d448e01007387 */ /* 0x000fe80000100800 */
[----:B------:R1:W-:Y:S02]  /*2ab90*/  STL [R1+0xd38], R0 ;  /* 0x000d380001007387 */ /* 0x0003e40000100800 */
[----:B-1----:R-:W-:Y:S02]  /*2aba0*/  IMAD.MOV.U32 R0, RZ, RZ, R143 ;  /* 0x000000ffff007224 */ /* 0x002fe400078e008f */
[----:B------:R-:W4:Y:S04]  /*2abb0*/  LDL.LU.64 R142, [R1+0xda0] ;  /* 0x000da000018e7983 */ /* 0x000f280000300a00 */
[----:B------:R1:W-:Y:S04]  /*2abc0*/  STL [R1+0xd40], R0 ;  /* 0x000d400001007387 */ /* 0x0003e80000100800 */
[----:B-----5:R5:W-:Y:S01]  /*2abd0*/  STL [R1+0xd4c], R144 ;  /* 0x000d4c9001007387 */ /* 0x020be20000100800 */
[----:B-1----:R-:W-:-:S03]  /*2abe0*/  MOV R0, R145 ;  /* 0x0000009100007202 */ /* 0x002fc60000000f00 */
[----:B------:R-:W-:Y:S04]  /*2abf0*/  STL [R1+0xd54], R130 ;  /* 0x000d548201007387 */ /* 0x000fe80000100800 */
[----:B------:R1:W-:Y:S04]  /*2ac00*/  STL [R1+0xd48], R0 ;  /* 0x000d480001007387 */ /* 0x0003e80000100800 */
[----:B-----5:R-:W5:Y:S01]  /*2ac10*/  LDL.LU.64 R144, [R1+0xfe0] ;  /* 0x000fe00001907983 */ /* 0x020f620000300a00 */
[----:B-1----:R-:W-:-:S03]  /*2ac20*/  IMAD.MOV.U32 R0, RZ, RZ, R131 ;  /* 0x000000ffff007224 */ /* 0x002fc600078e0083 */
[----:B------:R-:W-:Y:S04]  /*2ac30*/  STL [R1+0xd5c], R146 ;  /* 0x000d5c9201007387 */ /* 0x000fe80000100800 */
[----:B------:R1:W-:Y:S02]  /*2ac40*/  STL [R1+0xd50], R0 ;  /* 0x000d500001007387 */ /* 0x0003e40000100800 */
[----:B-1----:R-:W-:Y:S02]  /*2ac50*/  IMAD.MOV.U32 R0, RZ, RZ, R147 ;  /* 0x000000ffff007224 */ /* 0x002fe400078e0093 */
[----:B------:R-:W5:Y:S04]  /*2ac60*/  LDL.LU.64 R146, [R1+0xf70] ;  /* 0x000f700001927983 */ /* 0x000f680000300a00 */
[----:B------:R1:W-:Y:S04]  /*2ac70*/  STL [R1+0xd58], R0 ;  /* 0x000d580001007387 */ /* 0x0003e80000100800 */
[----:B---3--:R3:W-:Y:S01]  /*2ac80*/  STL [R1+0xd64], R148 ;  /* 0x000d649401007387 */ /* 0x0087e20000100800 */
[----:B-1----:R-:W-:-:S03]  /*2ac90*/  IMAD.MOV.U32 R0, RZ, RZ, R149 ;  /* 0x000000ffff007224 */ /* 0x002fc600078e0095 */
[----:B------:R-:W-:Y:S04]  /*2aca0*/  STL [R1+0xd6c], R132 ;  /* 0x000d6c8401007387 */ /* 0x000fe80000100800 */
[----:B------:R1:W-:Y:S04]  /*2acb0*/  STL [R1+0xd60], R0 ;  /* 0x000d600001007387 */ /* 0x0003e80000100800 */
[----:B---3--:R-:W3:Y:S01]  /*2acc0*/  LDL.LU.64 R148, [R1+0xeb8] ;  /* 0x000eb80001947983 */ /* 0x008ee20000300a00 */
[----:B-1----:R-:W-:-:S03]  /*2acd0*/  IMAD.MOV.U32 R0, RZ, RZ, R133 ;  /* 0x000000ffff007224 */ /* 0x002fc600078e0085 */
[----:B------:R-:W-:Y:S04]  /*2ace0*/  STL [R1+0xd74], R150 ;  /* 0x000d749601007387 */ /* 0x000fe80000100800 */
[----:B------:R1:W-:Y:S02]  /*2acf0*/  STL [R1+0xd68], R0 ;  /* 0x000d680001007387 */ /* 0x0003e40000100800 */
[----:B-1----:R-:W-:Y:S02]  /*2ad00*/  IMAD.MOV.U32 R0, RZ, RZ, R151 ;  /* 0x000000ffff007224 */ /* 0x002fe400078e0097 */
[----:B------:R-:W3:Y:S04]  /*2ad10*/  LDL.LU.64 R150, [R1+0xdc0] ;  /* 0x000dc00001967983 */ /* 0x000ee80000300a00 */
[----:B------:R1:W-:Y:S04]  /*2ad20*/  STL [R1+0xd70], R0 ;  /* 0x000d700001007387 */ /* 0x0003e80000100800 */
[----:B------:R-:W-:Y:S01]  /*2ad30*/  STL [R1+0xd7c], R134 ;  /* 0x000d7c8601007387 */ /* 0x000fe20000100800 */
[----:B-1----:R-:W-:-:S03]  /*2ad40*/  IMAD.MOV.U32 R0, RZ, RZ, R135 ;  /* 0x000000ffff007224 */ /* 0x002fc600078e0087 */
[----:B--2---:R-:W-:Y:S04]  /*2ad50*/  STL [R1+0xd84], R136 ;  /* 0x000d848801007387 */ /* 0x004fe80000100800 */
[----:B------:R1:W-:Y:S04]  /*2ad60*/  STL [R1+0xd78], R0 ;  /* 0x000d780001007387 */ /* 0x0003e80000100800 */
[----:B------:R-:W2:Y:S04]  /*2ad70*/  LDL.LU.64 R120, [R1+0xfe8] ;  /* 0x000fe80001787983 */ /* 0x000ea80000300a00 */
[----:B------:R-:W2:Y:S01]  /*2ad80*/  LDL.LU.64 R122, [R1+0xf80] ;  /* 0x000f8000017a7983 */ /* 0x000ea20000300a00 */
[----:B-1----:R-:W-:-:S05]  /*2ad90*/  IMAD.MOV.U32 R0, RZ, RZ, R137 ;  /* 0x000000ffff007224 */ /* 0x002fca00078e0089 */
[----:B------:R1:W-:Y:S04]  /*2ada0*/  STL [R1+0xd80], R0 ;  /* 0x000d800001007387 */ /* 0x0003e80000100800 */
[----:B------:R-:W-:Y:S04]  /*2adb0*/  STL [R1+0xd8c], R138 ;  /* 0x000d8c8a01007387 */ /* 0x000fe80000100800 */
[----:B------:R-:W2:Y:S01]  /*2adc0*/  LDL.LU.64 R124, [R1+0xed0] ;  /* 0x000ed000017c7983 */ /* 0x000ea20000300a00 */
[----:B-1----:R-:W-:-:S03]  /*2add0*/  IMAD.MOV.U32 R0, RZ, RZ, R139 ;  /* 0x000000ffff007224 */ /* 0x002fc600078e008b */
[----:B------:R-:W2:Y:S04]  /*2ade0*/  LDL.LU.64 R126, [R1+0xde0] ;  /* 0x000de000017e7983 */ /* 0x000ea80000300a00 */
[----:B------:R1:W-:Y:S04]  /*2adf0*/  STL [R1+0xd88], R0 ;  /* 0x000d880001007387 */ /* 0x0003e80000100800 */
[----:B----4-:R-:W-:Y:S04]  /*2ae00*/  STL [R1+0xd94], R140 ;  /* 0x000d948c01007387 */ /* 0x010fe80000100800 */
[----:B------:R-:W4:Y:S01]  /*2ae10*/  LDL.LU.64 R128, [R1+0xff0] ;  /* 0x000ff00001807983 */ /* 0x000f220000300a00 */
[----:B-1----:R-:W-:-:S03]  /*2ae20*/  IMAD.MOV.U32 R0, RZ, RZ, R141 ;  /* 0x000000ffff007224 */ /* 0x002fc600078e008d */
[----:B------:R-:W4:Y:S04]  /*2ae30*/  LDL.LU.64 R130, [R1+0xf90] ;  /* 0x000f900001827983 */ /* 0x000f280000300a00 */
[----:B------:R1:W-:Y:S04]  /*2ae40*/  STL [R1+0xd90], R0 ;  /* 0x000d900001007387 */ /* 0x0003e80000100800 */
[----:B------:R-:W-:Y:S04]  /*2ae50*/  STL [R1+0xd9c], R142 ;  /* 0x000d9c8e01007387 */ /* 0x000fe80000100800 */
[----:B------:R-:W4:Y:S01]  /*2ae60*/  LDL.LU.64 R132, [R1+0xee8] ;  /* 0x000ee80001847983 */ /* 0x000f220000300a00 */
[----:B-1----:R-:W-:-:S03]  /*2ae70*/  IMAD.MOV.U32 R0, RZ, RZ, R143 ;  /* 0x000000ffff007224 */ /* 0x002fc600078e008f */
[----:B------:R-:W4:Y:S04]  /*2ae80*/  LDL.LU.64 R134, [R1+0xe00] ;  /* 0x000e000001867983 */ /* 0x000f280000300a00 */
[----:B------:R1:W-:Y:S04]  /*2ae90*/  STL [R1+0xd98], R0 ;  /* 0x000d980001007387 */ /* 0x0003e80000100800 */
[----:B-----5:R-:W-:Y:S04]  /*2aea0*/  STL [R1+0xda4], R144 ;  /* 0x000da49001007387 */ /* 0x020fe80000100800 */
[----:B------:R-:W5:Y:S01]  /*2aeb0*/  LDL.LU.64 R136, [R1+0xff8] ;  /* 0x000ff80001887983 */ /* 0x000f620000300a00 */
[----:B-1----:R-:W-:-:S03]  /*2aec0*/  IMAD.MOV.U32 R0, RZ, RZ, R145 ;  /* 0x000000ffff007224 */ /* 0x002fc600078e0091 */
[----:B------:R-:W5:Y:S04]  /*2aed0*/  LDL.LU.64 R138, [R1+0xfa0] ;  /* 0x000fa000018a7983 */ /* 0x000f680000300a00 */
[----:B------:R1:W-:Y:S04]  /*2aee0*/  STL [R1+0xda0], R0 ;  /* 0x000da00001007387 */ /* 0x0003e80000100800 */
[----:B------:R-:W-:Y:S04]  /*2aef0*/  STL [R1+0xdac], R146 ;  /* 0x000dac9201007387 */ /* 0x000fe80000100800 */
[----:B------:R-:W5:Y:S01]  /*2af00*/  LDL.LU.64 R140, [R1+0xf00] ;  /* 0x000f0000018c7983 */ /* 0x000f620000300a00 */
[----:B-1----:R-:W-:-:S03]  /*2af10*/  IMAD.MOV.U32 R0, RZ, RZ, R147 ;  /* 0x000000ffff007224 */ /* 0x002fc600078e0093 */
[----:B------:R-:W5:Y:S04]  /*2af20*/  LDL.LU.64 R142, [R1+0xe20] ;  /* 0x000e2000018e7983 */ /* 0x000f680000300a00 */
[----:B------:R1:W-:Y:S04]  /*2af30*/  STL [R1+0xda8], R0 ;  /* 0x000da80001007387 */ /* 0x0003e80000100800 */
[----:B---3--:R-:W-:Y:S04]  /*2af40*/  STL [R1+0xdb4], R148 ;  /* 0x000db49401007387 */ /* 0x008fe80000100800 */
[----:B------:R-:W3:Y:S01]  /*2af50*/  LDL.LU.64 R144, [R1+0x1000] ;  /* 0x0010000001907983 */ /* 0x000ee20000300a00 */
[----:B-1----:R-:W-:-:S03]  /*2af60*/  MOV R0, R149 ;  /* 0x0000009500007202 */ /* 0x002fc60000000f00 */
[----:B------:R-:W3:Y:S04]  /*2af70*/  LDL.LU.64 R146, [R1+0xfb0] ;  /* 0x000fb00001927983 */ /* 0x000ee80000300a00 */
[----:B------:R1:W-:Y:S04]  /*2af80*/  STL [R1+0xdb0], R0 ;  /* 0x000db00001007387 */ /* 0x0003e80000100800 */
[----:B------:R1:W-:Y:S02]  /*2af90*/  STL [R1+0xdbc], R150 ;  /* 0x000dbc9601007387 */ /* 0x0003e40000100800 */
[----:B-1----:R-:W-:-:S02]  /*2afa0*/  IMAD.MOV.U32 R0, RZ, RZ, R151 ;  /* 0x000000ffff007224 */ /* 0x002fc400078e0097 */
[----:B------:R-:W3:Y:S04]  /*2afb0*/  LDL.LU.64 R148, [R1+0xf18] ;  /* 0x000f180001947983 */ /* 0x000ee80000300a00 */
[----:B------:R-:W3:Y:S04]  /*2afc0*/  LDL.64 R150, [R1+0xe58] ;  /* 0x000e580001967983 */ /* 0x000ee80000100a00 */
[----:B------:R2:W-:Y:S02]  /*2afd0*/  STL [R1+0xdb8], R0 ;  /* 0x000db80001007387 */ /* 0x0005e40000100800 */
[----:B--2---:R-:W-:-:S02]  /*2afe0*/  IMAD.MOV.U32 R0, RZ, RZ, R121 ;  /* 0x000000ffff007224 */ /* 0x004fc400078e0079 */
[----:B------:R-:W-:Y:S04]  /*2aff0*/  STL [R1+0xdc4], R120 ;  /* 0x000dc47801007387 */ /* 0x000fe80000100800 */
[----:B------:R-:W-:Y:S04]  /*2b000*/  STL [R1+0xdcc], R122 ;  /* 0x000dcc7a01007387 */ /* 0x000fe80000100800 */
[----:B------:R1:W-:Y:S02]  /*2b010*/  STL [R1+0xdc0], R0 ;  /* 0x000dc00001007387 */ /* 0x0003e40000100800 */
[----:B-1----:R-:W-:-:S02]  /*2b020*/  IMAD.MOV.U32 R0, RZ, RZ, R123 ;  /* 0x000000ffff007224 */ /* 0x002fc400078e007b */
[----:B------:R-:W-:Y:S04]  /*2b030*/  STL [R1+0xdd4], R124 ;  /* 0x000dd47c01007387 */ /* 0x000fe80000100800 */
[----:B------:R1:W-:Y:S04]  /*2b040*/  STL [R1+0xdc8], R0 ;  /* 0x000dc80001007387 */ /* 0x0003e80000100800 */
[----:B------:R-:W-:Y:S01]  /*2b050*/  STL [R1+0xddc], R126 ;  /* 0x000ddc7e01007387 */ /* 0x000fe20000100800 */
[----:B-1----:R-:W-:-:S05]  /*2b060*/  IMAD.MOV.U32 R0, RZ, RZ, R125 ;  /* 0x000000ffff007224 */ /* 0x002fca00078e007d */
[----:B------:R1:W-:Y:S04]  /*2b070*/  STL [R1+0xdd0], R0 ;  /* 0x000dd00001007387 */ /* 0x0003e80000100800 */
[----:B----4-:R-:W-:Y:S01]  /*2b080*/  STL [R1+0xde4], R128 ;  /* 0x000de48001007387 */ /* 0x010fe20000100800 */
[----:B-1----:R-:W-:-:S05]  /*2b090*/  IMAD.MOV.U32 R0, RZ, RZ, R127 ;  /* 0x000000ffff007224 */ /* 0x002fca00078e007f */
[----:B------:R1:W-:Y:S04]  /*2b0a0*/  STL [R1+0xdd8], R0 ;  /* 0x000dd80001007387 */ /* 0x0003e80000100800 */
[----:B------:R-:W-:Y:S01]  /*2b0b0*/  STL [R1+0xdec], R130 ;  /* 0x000dec8201007387 */ /* 0x000fe20000100800 */
        /* <DEDUP_REMOVED lines=8> */
[----:B-----5:R-:W-:Y:S01]  /*2b140*/  STL [R1+0xe04], R136 ;  /* 0x000e048801007387 */ /* 0x020fe20000100800 */
        /* <DEDUP_REMOVED lines=11> */
[----:B---3--:R-:W-:Y:S01]  /*2b200*/  STL [R1+0xe24], R144 ;  /* 0x000e249001007387 */ /* 0x008fe20000100800 */
[----:B-1----:R-:W-:-:S05]  /*2b210*/  MOV R0, R143 ;  /* 0x0000008f00007202 */ /* 0x002fca0000000f00 */
[----:B------:R1:W-:Y:S04]  /*2b220*/  STL [R1+0xe18], R0 ;  /* 0x000e180001007387 */ /* 0x0003e80000100800 */
[----:B------:R-:W-:Y:S01]  /*2b230*/  STL [R1+0xe2c], R146 ;  /* 0x000e2c9201007387 */ /* 0x000fe20000100800 */
[----:B-1----:R-:W-:-:S05]  /*2b240*/  IMAD.MOV.U32 R0, RZ, RZ, R145 ;  /* 0x000000ffff007224 */ /* 0x002fca00078e0091 */
[----:B------:R1:W-:Y:S02]  /*2b250*/  STL [R1+0xe20], R0 ;  /* 0x000e200001007387 */ /* 0x0003e40000100800 */
[----:B-1----:R-:W-:Y:S02]  /*2b260*/  IMAD.MOV.U32 R0, RZ, RZ, R147 ;  /* 0x000000ffff007224 */ /* 0x002fe400078e0093 */
[----:B------:R-:W-:Y:S04]  /*2b270*/  STL [R1+0xe34], R148 ;  /* 0x000e349401007387 */ /* 0x000fe80000100800 */
[----:B------:R1:W-:Y:S01]  /*2b280*/  STL [R1+0xe28], R0 ;  /* 0x000e280001007387 */ /* 0x0003e20000100800 */
[----:B------:R-:W-:-:S03]  /*2b290*/  IMAD.MOV.U32 R7, RZ, RZ, R151 ;  /* 0x000000ffff077224 */ /* 0x000fc600078e0097 */
[----:B------:R-:W-:Y:S01]  /*2b2a0*/  STL [R1+0xe3c], R150 ;  /* 0x000e3c9601007387 */ /* 0x000fe20000100800 */
[----:B-1----:R-:W-:-:S05]  /*2b2b0*/  IMAD.MOV.U32 R0, RZ, RZ, R149 ;  /* 0x000000ffff007224 */ /* 0x002fca00078e0095 */
[----:B------:R1:W-:Y:S04]  /*2b2c0*/  STL [R1+0xe30], R0 ;  /* 0x000e300001007387 */ /* 0x0003e80000100800 */
[----:B------:R2:W-:Y:S04]  /*2b2d0*/  STL [R1+0xe38], R7 ;  /* 0x000e380701007387 */ /* 0x0005e80000100800 */
        /* <DEDUP_REMOVED lines=384> */
[----:B------:R-:W-:-:S04]  /*2cae0*/  SHF.R.S32.HI R3, RZ, 0x1f, R12 ;  /* 0x0000001fff037819 */ /* 0x000fc8000001140c */
[----:B------:R-:W-:Y:S02]  /*2caf0*/  LEA.HI R3, R3, R12, RZ, 0x6 ;  /* 0x0000000c03037211 */ /* 0x000fe400078f30ff */
[----:B------:R-:W-:Y:S02]  /*2cb00*/  SHF.R.S32.HI R4, RZ, 0x1f, R5 ;  /* 0x0000001fff047819 */ /* 0x000fe40000011405 */
[----:B-1----:R-:W-:Y:S02]  /*2cb10*/  SHF.R.S32.HI R0, RZ, 0x1f, R2 ;  /* 0x0000001fff007819 */ /* 0x002fe40000011402 */
[----:B------:R-:W-:Y:S01]  /*2cb20*/  SHF.R.S32.HI R3, RZ, 0x6, R3 ;  /* 0x00000006ff037819 */ /* 0x000fe20000011403 */
[----:B--2---:R-:W-:Y:S01]  /*2cb30*/  IMAD.MOV.U32 R7, RZ, RZ, 0x2 ;  /* 0x00000002ff077424 */ /* 0x004fe200078e00ff */
[C---:B------:R-:W-:Y:S01]  /*2cb40*/  SHF.L.U64.HI R4, R5.reuse, 0x2, R4 ;  /* 0x0000000205047819 */ /* 0x040fe20000010204 */
[----:B------:R-:W-:Y:S01]  /*2cb50*/  IMAD.SHL.U32 R5, R5, 0x4, RZ ;  /* 0x0000000405057824 */ /* 0x000fe200078e00ff */
[C---:B------:R-:W-:Y:S01]  /*2cb60*/  SHF.L.U64.HI R0, R2.reuse, 0x2, R0 ;  /* 0x0000000202007819 */ /* 0x040fe20000010200 */
[----:B------:R-:W-:Y:S01]  /*2cb70*/  IMAD.SHL.U32 R2, R2, 0x4, RZ ;  /* 0x0000000402027824 */ /* 0x000fe200078e00ff */
[----:B------:R-:W-:Y:S01]  /*2cb80*/  CS2R R24, SRZ ;  /* 0x0000000000187805 */ /* 0x000fe2000001ff00 */
[----:B------:R-:W-:Y:S01]  /*2cb90*/  IMAD.MOV.U32 R12, RZ, RZ, RZ ;  /* 0x000000ffff0c7224 */ /* 0x000fe200078e00ff */
        /* <DEDUP_REMOVED lines=62> */
[----:B------:R-:W-:Y:S01]  /*2cf80*/  CS2R R150, SRZ ;  /* 0x0000000000967805 */ /* 0x000fe2000001ff00 */
[----:B------:R-:W-:Y:S01]  /*2cf90*/  VIADD R3, R3, 0xfffffffd ;  /* 0xfffffffd03037836 */ /* 0x000fe20000000000 */
[----:B---3--:R-:W-:-:S06]  /*2cfa0*/  UMOV UR6, 0xffffffff ;  /* 0xffffffff00067882 */ /* 0x008fcc0000000000 */
.L_x_1:
[----:B------:R-:W-:Y:S01]  /*2cfb0*/  STL.64 [R1+0x1a60], R250 ;  /* 0x001a60fa01007387 */ /* 0x000fe20000100a00 */
[----:B------:R-:W-:Y:S01]  /*2cfc0*/  UIADD3 UR6, UR6, 0x1, URZ ;  /* 0x0000000106067890 */ /* 0x000fe2000fffe03f */
[----:B------:R-:W-:-:S04]  /*2cfd0*/  DEPBAR.LE SB0, 0x4 ;  /* 0x000081000000791a */ /* 0x000fc80000000000 */
[----:B------:R-:W-:Y:S01]  /*2cfe0*/  STL.64 [R1+0x1a58], R248 ;  /* 0x001a58f801007387 */ /* 0x000fe20000100a00 */
[----:B------:R-:W-:Y:S01]  /*2cff0*/  UMOV UR51, 0x40000040 ;  /* 0x4000004000337882 */ /* 0x000fe20000000000 */
[----:B------:R-:W-:Y:S01]  /*2d000*/  UMOV UR49, 0x40000040 ;  /* 0x4000004000317882 */ /* 0x000fe20000000000 */
[----:B-1----:R-:W1:Y:S01]  /*2d010*/  LDC R8, c[0x0][0x230] ;  /* 0x00008c00ff087b82 */ /* 0x002e620000000800 */
[----:B------:R-:W-:Y:S04]  /*2d020*/  STL.64 [R1+0x1a50], R246 ;  /* 0x001a50f601007387 */ /* 0x000fe80000100a00 */
[----:B------:R-:W-:Y:S03]  /*2d030*/  STL.64 [R1+0x1a48], R244 ;  /* 0x001a48f401007387 */ /* 0x000fe60000100a00 */
[----:B------:R-:W2:Y:S01]  /*2d040*/  LDC R3, c[0x0][0x230] ;  /* 0x00008c00ff037b82 */ /* 0x000ea20000000800 */
        /* <DEDUP_REMOVED lines=46> */
[----:B-----5:R-:W-:Y:S04]  /*2d330*/  STL.64 [R1+0x18d0], R150 ;  /* 0x0018d09601007387 */ /* 0x020fe80000100a00 */
        /* <DEDUP_REMOVED lines=13> */
[----:B---3--:R-:W3:Y:S04]  /*2d410*/  LDL.LU.64 R124, [R1+0x400] ;  /* 0x00040000017c7983 */ /* 0x008ee80000300a00 */
[----:B------:R-:W3:Y:S04]  /*2d420*/  LDL.LU.64 R126, [R1+0x408] ;  /* 0x00040800017e7983 */ /* 0x000ee80000300a00 */
        /* <DEDUP_REMOVED lines=62> */
[----:B------:R-:W-:Y:S01]  /*2d810*/  UISETP.GT.AND UP0, UPT, UR6, 0x3, UPT ;  /* 0x000000030600788c */ /* 0x000fe2000bf04270 */
[----:B------:R-:W-:Y:S03]  /*2d820*/  BAR.SYNC.DEFER_BLOCKING 0x0 ;  /* 0x0000000000007b1d */ /* 0x000fe60000010000 */
[----:B------:R-:W-:-:S04]  /*2d830*/  USEL UR6, UR6, URZ, !UP0 ;  /* 0x0000003f06067287 */ /* 0x000fc8000c000000 */
[----:B------:R-:W-:Y:S02]  /*2d840*/  ULEA UR8, UR6, UR7, 0xf ;  /* 0x0000000706087291 */ /* 0x000fe4000f8e783f */
[----:B------:R-:W-:Y:S01]  /*2d850*/  ULEA UR9, UR6, UR7, 0x11 ;  /* 0x0000000706097291 */ /* 0x000fe2000f8e883f */
[----:B------:R-:W-:Y:S01]  /*2d860*/  STL [R1+0x184c], R6 ;  /* 0x00184c0601007387 */ /* 0x000fe20000100800 */
[----:B------:R-:W-:Y:S02]  /*2d870*/  UIADD3 UR8, UR8, 0x80000, URZ ;  /* 0x0008000008087890 */ /* 0x000fe4000fffe03f */
[----:B------:R-:W-:Y:S02]  /*2d880*/  USHF.R.U32.HI UR9, URZ, 0x4, UR9 ;  /* 0x000000043f097899 */ /* 0x000fe40008011609 */
[----:B------:R-:W-:Y:S02]  /*2d890*/  USHF.R.U32.HI UR8, URZ, 0x4, UR8 ;  /* 0x000000043f087899 */ /* 0x000fe40008011608 */
[----:B------:R-:W-:-:S02]  /*2d8a0*/  USGXT.U32 UR50, UR9, 0xe ;  /* 0x0000000e0932789a */ /* 0x000fc40008000000 */
[----:B------:R-:W-:Y:S02]  /*2d8b0*/  USGXT.U32 UR48, UR8, 0xe ;  /* 0x0000000e0830789a */ /* 0x000fe40008000000 */
[----:B------:R-:W-:Y:S02]  /*2d8c0*/  UIADD3 UR54, UP1, UR50, 0x2, URZ ;  /* 0x0000000232367890 */ /* 0x000fe4000ff3e03f */
[----:B------:R-:W-:Y:S01]  /*2d8d0*/  UIADD3 UR52, UP0, UR48, 0x2, URZ ;  /* 0x0000000230347890 */ /* 0x000fe2000ff1e03f */
[----:B------:R-:W-:Y:S01]  /*2d8e0*/  UMOV UR8, URZ ;  /* 0x0000003f00087c82 */ /* 0x000fe20008000000 */
[----:B------:R-:W-:Y:S02]  /*2d8f0*/  UMOV UR9, URZ ;  /* 0x0000003f00097c82 */ /* 0x000fe40008000000 */
[----:B------:R-:W-:Y:S02]  /*2d900*/  UIADD3.X UR53, UR8, 0x40000040, URZ, UP0, !UPT ;  /* 0x4000004008357890 */ /* 0x000fe400087fe43f */
[----:B------:R-:W-:-:S02]  /*2d910*/  UIADD3.X UR55, UR9, 0x40000040, URZ, UP1, !UPT ;  /* 0x4000004009377890 */ /* 0x000fc40008ffe43f */
[----:B------:R-:W-:Y:S02]  /*2d920*/  UIADD3.64 UR44, UR52, 0x2, URZ ;  /* 0x00000002342c7897 */ /* 0x000fe4000fffe03f */
[----:B------:R-:W-:Y:S02]  /*2d930*/  UIADD3.64 UR46, UR54, 0x2, URZ ;  /* 0x00000002362e7897 */ /* 0x000fe4000fffe03f */
[----:B------:R-:W-:Y:S02]  /*2d940*/  UIADD3.64 UR42, UR54, 0x4, URZ ;  /* 0x00000004362a7897 */ /* 0x000fe4000fffe03f */
[----:B------:R-:W-:Y:S02]  /*2d950*/  UIADD3.64 UR40, UR52, 0x4, URZ ;  /* 0x0000000434287897 */ /* 0x000fe4000fffe03f */
[----:B------:R-:W-:Y:S02]  /*2d960*/  UIADD3.64 UR58, UR54, 0x7fe, URZ ;  /* 0x000007fe363a7897 */ /* 0x000fe4000fffe03f */
[----:B------:R-:W-:-:S02]  /*2d970*/  UIADD3.64 UR56, UR52, 0x3fe, URZ ;  /* 0x000003fe34387897 */ /* 0x000fc4000fffe03f */
[----:B------:R-:W-:Y:S02]  /*2d980*/  UIADD3.64 UR26, UR54, 0x800, URZ ;  /* 0x00000800361a7897 */ /* 0x000fe4000fffe03f */
[----:B------:R-:W-:Y:S02]  /*2d990*/  UIADD3.64 UR24, UR52, 0x400, URZ ;  /* 0x0000040034187897 */ /* 0x000fe4000fffe03f */
[----:B------:R-:W-:Y:S02]  /*2d9a0*/  UIADD3.64 UR18, UR54, 0x802, URZ ;  /* 0x0000080236127897 */ /* 0x000fe4000fffe03f */
[----:B------:R-:W-:Y:S02]  /*2d9b0*/  UIADD3.64 UR16, UR52, 0x402, URZ ;  /* 0x0000040234107897 */ /* 0x000fe4000fffe03f */
[----:B------:R-:W-:Y:S02]  /*2d9c0*/  UIADD3.64 UR10, UR54, 0x804, URZ ;  /* 0x00000804360a7897 */ /* 0x000fe4000fffe03f */
[----:B------:R-:W-:Y:S01]  /*2d9d0*/  UIADD3.64 UR8, UR52, 0x404, URZ ;  /* 0x0000040434087897 */ /* 0x000fe2000fffe03f */
[----:B---3--:R-:W-:-:S06]  /*2d9e0*/  WARPGROUP.ARRIVE ;  /* 0x00000000000079c5 */ /* 0x008fcc0000000000 */
[----:B------:R-:W-:Y:S03]  /*2d9f0*/  HGMMA.64x256x8.F32.TF32 R124, gdesc[UR48], R124, gsb0 ;  /* 0x07e00000307c79f0 */ /* 0x000fe6000800287c */
[----:B------:R-:W-:Y:S02]  /*2da00*/  WARPGROUP.DEPBAR.LE gsb0, 0x0 ;  /* 0x00008000000079c5 */ /* 0x000fe40000010000 */
[----:B------:R-:W-:-:S15]  /*2da10*/  WARPGROUP.ARRIVE ;  /* 0x00000000000079c5 */ /* 0x000fde0000000000 */
[----:B------:R-:W-:-:S08]  /*2da20*/  NOP ;  /* 0x0000000000007918 */ /* 0x000fd00000000000 */
        /* <DEDUP_REMOVED lines=26> */
[----:B------:R3:W-:Y:S04]  /*2dbd0*/  STL.64 [R1+0x400], R124 ;  /* 0x0004007c01007387 */ /* 0x0007e80000100a00 */
        /* <DEDUP_REMOVED lines=63> */
[----:B---3--:R-:W3:Y:S04]  /*2dfd0*/  LDL.LU.64 R124, [R1] ;  /* 0x00000000017c7983 */ /* 0x008ee80000300a00 */
[----:B----4-:R-:W4:Y:S04]  /*2dfe0*/  LDL.LU.64 R126, [R1+0x8] ;  /* 0x00000800017e7983 */ /* 0x010f280000300a00 */
[----:B-1----:R-:W3:Y:S04]  /*2dff0*/  LDL.LU.64 R128, [R1+0x10] ;  /* 0x0000100001807983 */ /* 0x002ee80000300a00 */
[----:B--2---:R-:W2:Y:S04]  /*2e000*/  LDL.LU.64 R130, [R1+0x18] ;  /* 0x0000180001827983 */ /* 0x004ea80000300a00 */
[----:B------:R-:W4:Y:S04]  /*2e010*/  LDL.LU.64 R132, [R1+0x20] ;  /* 0x0000200001847983 */ /* 0x000f280000300a00 */
[----:B------:R-:W3:Y:S04]  /*2e020*/  LDL.LU.64 R134, [R1+0x28] ;  /* 0x0000280001867983 */ /* 0x000ee80000300a00 */
[----:B------:R-:W2:Y:S04]  /*2e030*/  LDL.LU.64 R136, [R1+0x30] ;  /* 0x0000300001887983 */ /* 0x000ea80000300a00 */
[----:B------:R-:W4:Y:S04]  /*2e040*/  LDL.LU.64 R138, [R1+0x38] ;  /* 0x00003800018a7983 */ /* 0x000f280000300a00 */
[----:B------:R-:W3:Y:S04]  /*2e050*/  LDL.LU.64 R140, [R1+0x40] ;  /* 0x00004000018c7983 */ /* 0x000ee80000300a00 */
[----:B------:R-:W2:Y:S04]  /*2e060*/  LDL.LU.64 R142, [R1+0x48] ;  /* 0x00004800018e7983 */ /* 0x000ea80000300a00 */
[----:B------:R-:W4:Y:S04]  /*2e070*/  LDL.LU.64 R144, [R1+0x50] ;  /* 0x0000500001907983 */ /* 0x000f280000300a00 */
[----:B------:R-:W3:Y:S04]  /*2e080*/  LDL.LU.64 R146, [R1+0x58] ;  /* 0x0000580001927983 */ /* 0x000ee80000300a00 */
[----:B------:R-:W2:Y:S04]  /*2e090*/  LDL.LU.64 R148, [R1+0x60] ;  /* 0x0000600001947983 */ /* 0x000ea80000300a00 */
[----:B------:R-:W4:Y:S04]  /*2e0a0*/  LDL.LU.64 R150, [R1+0x68] ;  /* 0x0000680001967983 */ /* 0x000f280000300a00 */
[----:B----4-:R-:W-:Y:S04]  /*2e0b0*/  STL.64 [R1+0x1c60], R150 ;  /* 0x001c609601007387 */ /* 0x010fe80000100a00 */
[----:B--2---:R-:W-:Y:S04]  /*2e0c0*/  STL.64 [R1+0x1c58], R148 ;  /* 0x001c589401007387 */ /* 0x004fe80000100a00 */
[----:B---3--:R-:W-:Y:S04]  /*2e0d0*/  STL.64 [R1+0x1c50], R146 ;  /* 0x001c509201007387 */ /* 0x008fe80000100a00 */
        /* <DEDUP_REMOVED lines=61> */
[----:B-1----:R-:W2:Y:S04]  /*2e4b0*/  LDL.LU.64 R24, [R1+0x200] ;  /* 0x0002000001187983 */ /* 0x002ea80000300a00 */
        /* <DEDUP_REMOVED lines=62> */
[----:B------:R-:W2:Y:S01]  /*2e8a0*/  LDL.LU.64 R150, [R1+0x3f8] ;  /* 0x0003f80001967983 */ /* 0x000ea20000300a00 */
[----:B------:R-:W-:Y:S01]  /*2e8b0*/  UIADD3.64 UR14, UR54, 0xffe, URZ ;  /* 0x00000ffe360e7897 */ /* 0x000fe2000fffe03f */
[----:B------:R-:W-:Y:S01]  /*2e8c0*/  UMOV UR12, UR48 ;  /* 0x00000030000c7c82 */ /* 0x000fe20008000000 */
[----:B------:R-:W-:Y:S01]  /*2e8d0*/  UMOV UR13, UR49 ;  /* 0x00000031000d7c82 */ /* 0x000fe20008000000 */
[----:B------:R-:W-:Y:S01]  /*2e8e0*/  UIADD3.64 UR22, UR54, 0x1000, URZ ;  /* 0x0000100036167897 */ /* 0x000fe2000fffe03f */
[----:B------:R-:W3:Y:S01]  /*2e8f0*/  LDL.LU.64 R152, [R1+0x70] ;  /* 0x0000700001987983 */ /* 0x000ee20000300a00 */
        /* <DEDUP_REMOVED lines=13> */
[----:B------:R-:W-:-:S02]  /*2e9d0*/  UMOV UR29, UR25 ;  /* 0x00000019001d7c82 */ /* 0x000fc40008000000 */
        /* <DEDUP_REMOVED lines=46> */
[----:B--2---:R-:W-:-:S06]  /*2ecc0*/  WARPGROUP.ARRIVE ;  /* 0x00000000000079c5 */ /* 0x004fcc0000000000 */
[----:B------:R-:W-:Y:S01]  /*2ecd0*/  HGMMA.64x256x8.F32.TF32 R24, gdesc[UR12], R24, gsb0 ;  /* 0x07e000000c1879f0 */ /* 0x000fe20008002818 */
[----:B------:R-:W-:Y:S01]  /*2ece0*/  UMOV UR12, UR14 ;  /* 0x0000000e000c7c82 */ /* 0x000fe20008000000 */
[----:B------:R-:W-:Y:S01]  /*2ecf0*/  UMOV UR13, UR15 ;  /* 0x0000000f000d7c82 */ /* 0x000fe20008000000 */
[----:B------:R-:W-:Y:S01]  /*2ed00*/  UMOV UR14, UR22 ;  /* 0x00000016000e7c82 */ /* 0x000fe20008000000 */
[----:B------:R-:W-:Y:S01]  /*2ed10*/  UMOV UR15, UR23 ;  /* 0x00000017000f7c82 */ /* 0x000fe20008000000 */
[----:B------:R-:W-:Y:S02]  /*2ed20*/  WARPGROUP.DEPBAR.LE gsb0, 0x0 ;  /* 0x00008000000079c5 */ /* 0x000fe40000010000 */
[----:B------:R-:W-:-:S15]  /*2ed30*/  WARPGROUP.ARRIVE ;  /* 0x00000000000079c5 */ /* 0x000fde0000000000 */
[----:B------:R-:W-:-:S06]  /*2ed40*/  NOP ;  /* 0x0000000000007918 */ /* 0x000fcc0000000000 */
[----:B------:R-:W-:Y:S01]  /*2ed50*/  HGMMA.64x256x8.F32.TF32 R24, gdesc[UR20], R24, gsb0 ;  /* 0x07e00000141879f0 */ /* 0x000fe20008002818 */
[----:B------:R-:W-:Y:S01]  /*2ed60*/  UIADD3.64 UR22, UR54, 0x1002, URZ ;  /* 0x0000100236167897 */ /* 0x000fe2000fffe03f */
[----:B------:R-:W-:Y:S01]  /*2ed70*/  UMOV UR20, UR44 ;  /* 0x0000002c00147c82 */ /* 0x000fe20008000000 */
[----:B------:R-:W-:-:S05]  /*2ed80*/  UMOV UR21, UR45 ;  /* 0x0000002d00157c82 */ /* 0x000fca0008000000 */
[----:B------:R-:W-:Y:S01]  /*2ed90*/  UMOV UR60, UR22 ;  /* 0x00000016003c7c82 */ /* 0x000fe20008000000 */
[----:B------:R-:W-:Y:S01]  /*2eda0*/  UMOV UR61, UR23 ;  /* 0x00000017003d7c82 */ /* 0x000fe20008000000 */
[----:B------:R-:W-:Y:S02]  /*2edb0*/  WARPGROUP.DEPBAR.LE gsb0, 0x0 ;  /* 0x00008000000079c5 */ /* 0x000fe40000010000 */
[----:B------:R-:W-:-:S15]  /*2edc0*/  WARPGROUP.ARRIVE ;  /* 0x00000000000079c5 */ /* 0x000fde0000000000 */
[----:B------:R-:W-:-:S01]  /*2edd0*/  NOP ;  /* 0x0000000000007918 */ /* 0x000fc20000000000 */
[----:B------:R-:W-:Y:S01]  /*2ede0*/  HGMMA.64x256x8.F32.TF32 R24, gdesc[UR20], R24, gsb0 ;  /* 0x07e00000141879f0 */ /* 0x000fe20008002818 */
[----:B------:R-:W-:Y:S01]  /*2edf0*/  UIADD3.64 UR22, UR54, 0x1802, URZ ;  /* 0x0000180236167897 */ /* 0x000fe2000fffe03f */
[----:B------:R-:W-:Y:S01]  /*2ee00*/  UMOV UR20, UR16 ;  /* 0x0000001000147c82 */ /* 0x000fe20008000000 */
[----:B------:R-:W-:Y:S01]  /*2ee10*/  UMOV UR21, UR17 ;  /* 0x0000001100157c82 */ /* 0x000fe20008000000 */
[----:B------:R-:W-:Y:S02]  /*2ee20*/  WARPGROUP.DEPBAR.LE gsb0, 0x0 ;  /* 0x00008000000079c5 */ /* 0x000fe40000010000 */
[----:B------:R-:W-:-:S15]  /*2ee30*/  WARPGROUP.ARRIVE ;  /* 0x00000000000079c5 */ /* 0x000fde0000000000 */
[----:B------:R-:W-:-:S07]  /*2ee40*/  NOP ;  /* 0x0000000000007918 */ /* 0x000fce0000000000 */
[----:B------:R-:W-:Y:S01]  /*2ee50*/  HGMMA.64x256x8.F32.TF32 R24, gdesc[UR36], R24, gsb0 ;  /* 0x07e00000241879f0 */ /* 0x000fe20008002818 */
[----:B------:R-:W-:Y:S01]  /*2ee60*/  UMOV UR36, UR14 ;  /* 0x0000000e00247c82 */ /* 0x000fe20008000000 */
[----:B------:R-:W-:Y:S01]  /*2ee70*/  UMOV UR37, UR15 ;  /* 0x0000000f00257c82 */ /* 0x000fe20008000000 */
[----:B------:R-:W-:Y:S01]  /*2ee80*/  UIADD3.64 UR14, UR54, 0x1804, URZ ;  /* 0x00001804360e7897 */ /* 0x000fe2000fffe03f */
[----:B------:R-:W-:Y:S02]  /*2ee90*/  WARPGROUP.DEPBAR.LE gsb0, 0x0 ;  /* 0x00008000000079c5 */ /* 0x000fe40000010000 */
[----:B------:R-:W-:-:S15]  /*2eea0*/  WARPGROUP.ARRIVE ;  /* 0x00000000000079c5 */ /* 0x000fde0000000000 */
[----:B------:R-:W-:-:S07]  /*2eeb0*/  NOP ;  /* 0x0000000000007918 */ /* 0x000fce0000000000 */
        /* <DEDUP_REMOVED lines=82> */
[----:B-1----:R-:W3:Y:S04]  /*2f3e0*/  LDL.LU.64 R150, [R1+0x1c60] ;  /* 0x001c600001967983 */ /* 0x002ee80000300a00 */
        /* <DEDUP_REMOVED lines=13> */
[----:B------:R-:W-:-:S02]  /*2f4c0*/  UIADD3.64 UR48, UR52, 0x1fe, URZ ;  /* 0x000001fe34307897 */ /* 0x000fc4000fffe03f */
[----:B------:R-:W-:Y:S01]  /*2f4d0*/  UIADD3.64 UR44, UR52, 0x202, URZ ;  /* 0x00000202342c7897 */ /* 0x000fe2000fffe03f */
[----:B------:R-:W2:Y:S04]  /*2f4e0*/  LDL.LU.64 R122, [R1+0x1bf0] ;  /* 0x001bf000017a7983 */ /* 0x000ea80000300a00 */
[----:B------:R-:W-:Y:S01]  /*2f4f0*/  UMOV UR12, UR48 ;  /* 0x00000030000c7c82 */ /* 0x000fe20008000000 */
[----:B------:R-:W-:Y:S01]  /*2f500*/  UMOV UR13, UR49 ;  /* 0x00000031000d7c82 */ /* 0x000fe20008000000 */
[----:B------:R-:W-:Y:S01]  /*2f510*/  UIADD3.64 UR40, UR52, 0x204, URZ ;  /* 0x0000020434287897 */ /* 0x000fe2000fffe03f */
[----:B------:R-:W2:Y:S01]  /*2f520*/  LDL.LU.64 R120, [R1+0x1be8] ;  /* 0x001be80001787983 */ /* 0x000ea20000300a00 */
[----:B------:R-:W-:Y:S02]  /*2f530*/  UIADD3.64 UR56, UR52, 0x5fe, URZ ;  /* 0x000005fe34387897 */ /* 0x000fe4000fffe03f */
[----:B------:R-:W-:Y:S01]  /*2f540*/  UIADD3.64 UR24, UR52, 0x600, URZ ;  /* 0x0000060034187897 */ /* 0x000fe2000fffe03f */
[----:B------:R-:W2:Y:S01]  /*2f550*/  LDL.LU.64 R118, [R1+0x1be0] ;  /* 0x001be00001767983 */ /* 0x000ea20000300a00 */
[----:B------:R-:W-:-:S02]  /*2f560*/  UIADD3.64 UR16, UR52, 0x602, URZ ;  /* 0x0000060234107897 */ /* 0x000fc4000fffe03f */
[----:B------:R-:W-:Y:S01]  /*2f570*/  UIADD3.64 UR8, UR52, 0x604, URZ ;  /* 0x0000060434087897 */ /* 0x000fe2000fffe03f */
        /* <DEDUP_REMOVED lines=47> */
[----:B---3--:R-:W-:-:S06]  /*2f870*/  WARPGROUP.ARRIVE ;  /* 0x00000000000079c5 */ /* 0x008fcc0000000000 */
[----:B------:R-:W-:Y:S01]  /*2f880*/  HGMMA.64x256x8.F32.TF32 R124, gdesc[UR48], R124, gsb0 ;  /* 0x07e00000307c79f0 */ /* 0x000fe2000800287c */
[----:B------:R-:W-:Y:S01]  /*2f890*/  UIADD3.64 UR48, UR52, 0x200, URZ ;  /* 0x0000020034307897 */ /* 0x000fe2000fffe03f */
[----:B------:R-:W-:Y:S01]  /*2f8a0*/  UMOV UR50, UR54 ;  /* 0x0000003600327c82 */ /* 0x000fe20008000000 */
[----:B------:R-:W-:Y:S01]  /*2f8b0*/  UMOV UR51, UR55 ;  /* 0x0000003700337c82 */ /* 0x000fe20008000000 */
[----:B------:R-:W-:Y:S02]  /*2f8c0*/  WARPGROUP.DEPBAR.LE gsb0, 0x0 ;  /* 0x00008000000079c5 */ /* 0x000fe40000010000 */
[----:B------:R-:W-:-:S15]  /*2f8d0*/  WARPGROUP.ARRIVE ;  /* 0x00000000000079c5 */ /* 0x000fde0000000000 */
[----:B------:R-:W-:-:S07]  /*2f8e0*/  NOP ;  /* 0x0000000000007918 */ /* 0x000fce0000000000 */
        /* <DEDUP_REMOVED lines=26> */
[----:B------:R-:W-:Y:S04]  /*2fa90*/  STL.64 [R1], R124 ;  /* 0x0000007c01007387 */ /* 0x000fe80000100a00 */
        /* <DEDUP_REMOVED lines=64> */
[----:B------:R-:W4:Y:S04]  /*2fea0*/  LDL.LU.64 R248, [R1+0x1a58] ;  /* 0x001a580001f87983 */ /* 0x000f280000300a00 */
[----:B------:R-:W3:Y:S04]  /*2feb0*/  LDL.LU.64 R246, [R1+0x1a50] ;  /* 0x001a500001f67983 */ /* 0x000ee80000300a00 */
        /* <DEDUP_REMOVED lines=61> */
[----:B------:R-:W-:Y:S01]  /*30290*/  UMOV UR54, UR32 ;  /* 0x0000002000367c82 */ /* 0x000fe20008000000 */
        /* <DEDUP_REMOVED lines=17> */
[----:B------:R-:W1:Y:S01]  /*303b0*/  S2R R10, SR_TID.X ;  /* 0x00000000000a7919 */ /* 0x000e620000002100 */
[----:B------:R-:W-:Y:S01]  /*303c0*/  VIADD R8, R8, 0x3f ;  /* 0x0000003f08087836 */ /* 0x000fe20000000000 */
[----:B------:R-:W-:Y:S01]  /*303d0*/  IADD3 R7, R7, 0x1, RZ ;  /* 0x0000000107077810 */ /* 0x000fe20007ffe0ff */
[----:B------:R-:W-:Y:S01]  /*303e0*/  VIADD R3, R3, 0xffffff40 ;  /* 0xffffff4003037836 */ /* 0x000fe20000000000 */
[-C--:B------:R-:W-:Y:S01]  /*303f0*/  IADD3 R14, P4, R14, R5.reuse, RZ ;  /* 0x000000050e0e7210 */ /* 0x080fe20007f9e0ff */
[----:B------:R-:W-:Y:S01]  /*30400*/  STL [R1+0x1850], R12 ;  /* 0x0018500c01007387 */ /* 0x000fe20000100800 */
[----:B------:R-:W-:Y:S01]  /*30410*/  SHF.R.S32.HI R6, RZ, 0x1f, R8 ;  /* 0x0000001fff067819 */ /* 0x000fe20000011408 */
[----:B------:R-:W-:Y:S01]  /*30420*/  IMAD R3, R12, -0x40, R3 ;  /* 0xffffffc00c037824 */ /* 0x000fe200078e0203 */
[----:B------:R-:W-:Y:S01]  /*30430*/  IADD3 R16, P5, R16, R5, RZ ;  /* 0x0000000510107210 */ /* 0x000fe20007fbe0ff */
[----:B------:R-:W-:Y:S01]  /*30440*/  IMAD.X R13, R13, 0x1, R4, P4 ;  /* 0x000000010d0d7824 */ /* 0x000fe200020e0604 */
[----:B------:R-:W-:-:S02]  /*30450*/  LEA.HI R6, R6, R8, RZ, 0x6 ;  /* 0x0000000806067211 */ /* 0x000fc400078f30ff */
[----:B------:R-:W-:Y:S01]  /*30460*/  ISETP.GT.AND P1, PT, R3, RZ, PT ;  /* 0x000000ff0300720c */ /* 0x000fe20003f24270 */
[----:B------:R-:W-:Y:S01]  /*30470*/  IMAD.MOV.U32 R11, RZ, RZ, R13 ;  /* 0x000000ffff0b7224 */ /* 0x000fe200078e000d */
[----:B------:R-:W-:Y:S01]  /*30480*/  SHF.R.S32.HI R6, RZ, 0x6, R6 ;  /* 0x00000006ff067819 */ /* 0x000fe20000011406 */
[----:B------:R-:W-:Y:S01]  /*30490*/  IMAD.X R15, R15, 0x1, R4, P5 ;  /* 0x000000010f0f7824 */ /* 0x000fe200028e0604 */
[----:B------:R-:W-:Y:S02]  /*304a0*/  SEL R8, RZ, 0x4, !P1 ;  /* 0x00000004ff087807 */ /* 0x000fe40004800000 */
[----:B------:R-:W-:Y:S01]  /*304b0*/  ISETP.GT.AND P1, PT, R3, 0x1, PT ;  /* 0x000000010300780c */ /* 0x000fe20003f24270 */
[----:B------:R-:W-:Y:S01]  /*304c0*/  VIADD R6, R6, 0xfffffffd ;  /* 0xfffffffd06067836 */ /* 0x000fe20000000000 */
[----:B------:R-:W-:-:S04]  /*304d0*/  IADD3 R20, P4, R20, R5, RZ ;  /* 0x0000000514147210 */ /* 0x000fc80007f9e0ff */
[----:B------:R-:W-:Y:S01]  /*304e0*/  ISETP.GE.AND P0, PT, R12, R6, PT ;  /* 0x000000060c00720c */ /* 0x000fe20003f06270 */
[----:B------:R-:W-:-:S03]  /*304f0*/  IMAD.X R19, R19, 0x1, R4, P4 ;  /* 0x0000000113137824 */ /* 0x000fc600020e0604 */
[----:B------:R-:W-:Y:S01]  /*30500*/  SEL R8, R8, RZ, !P0 ;  /* 0x000000ff08087207 */ /* 0x000fe20004000000 */
[----:B-1----:R-:W-:-:S03]  /*30510*/  IMAD.SHL.U32 R9, R10, 0x10, RZ ;  /* 0x000000100a097824 */ /* 0x002fc600078e00ff */
[----:B------:R-:W-:Y:S02]  /*30520*/  ISETP.NE.U32.AND P2, PT, R8, RZ, PT ;  /* 0x000000ff0800720c */ /* 0x000fe40003f45070 */
[----:B------:R-:W-:Y:S02]  /*30530*/  SEL R8, RZ, 0x4, !P1 ;  /* 0x00000004ff087807 */ /* 0x000fe40004800000 */
[----:B------:R-:W-:Y:S02]  /*30540*/  ISETP.GT.AND P1, PT, R7, 0x3, PT ;  /* 0x000000030700780c */ /* 0x000fe40003f24270 */
[----:B------:R-:W-:Y:S02]  /*30550*/  LOP3.LUT R10, R10, 0x7f, RZ, 0xc0, !PT ;  /* 0x0000007f0a0a7812 */ /* 0x000fe400078ec0ff */
[----:B------:R-:W-:Y:S02]  /*30560*/  LOP3.LUT R9, R9, 0x70, RZ, 0xc0, !PT ;  /* 0x0000007009097812 */ /* 0x000fe400078ec0ff */
[----:B------:R-:W-:-:S02]  /*30570*/  SEL R8, R8, RZ, !P0 ;  /* 0x000000ff08087207 */ /* 0x000fc40004000000 */
[----:B------:R-:W-:Y:S01]  /*30580*/  SEL R6, R7, RZ, !P1 ;  /* 0x000000ff07067207 */ /* 0x000fe20004800000 */
[----:B------:R-:W-:Y:S01]  /*30590*/  IMAD R9, R10, 0x80, R9 ;  /* 0x000000800a097824 */ /* 0x000fe200078e0209 */
[----:B------:R-:W-:Y:S01]  /*305a0*/  ISETP.NE.U32.AND P3, PT, R8, RZ, PT ;  /* 0x000000ff0800720c */ /* 0x000fe20003f65070 */
[----:B------:R-:W-:Y:S01]  /*305b0*/  IMAD.MOV.U32 R10, RZ, RZ, R14 ;  /* 0x000000ffff0a7224 */ /* 0x000fe200078e000e */
[----:B------:R-:W-:Y:S02]  /*305c0*/  LEA R8, R6, UR7, 0xf ;  /* 0x0000000706087c11 */ /* 0x000fe4000f8e78ff */
[----:B------:R-:W-:Y:S02]  /*305d0*/  ISETP.GT.AND P1, PT, R3, 0x2, PT ;  /* 0x000000020300780c */ /* 0x000fe40003f24270 */
[----:B------:R-:W-:Y:S02]  /*305e0*/  IADD3 R7, R9, 0x100000, R8 ;  /* 0x0010000009077810 */ /* 0x000fe40007ffe008 */
[----:B------:R-:W-:-:S02]  /*305f0*/  SEL R9, RZ, 0x4, !P1 ;  /* 0x00000004ff097807 */ /* 0x000fc40004800000 */
[----:B------:R-:W-:Y:S02]  /*30600*/  ISETP.GT.AND P1, PT, R3, 0x3, PT ;  /* 0x000000030300780c */ /* 0x000fe40003f24270 */
[----:B------:R-:W-:Y:S02]  /*30610*/  SEL R9, R9, RZ, !P0 ;  /* 0x000000ff09097207 */ /* 0x000fe40004000000 */
[----:B----4-:R-:W-:-:S05]  /*30620*/  IADD3 R208, P4, R208, R5, RZ ;  /* 0x00000005d0d07210 */ /* 0x010fca0007f9e0ff */
[----:B---3--:R-:W-:Y:S01]  /*30630*/  IMAD.X R207, R207, 0x1, R4, P4 ;  /* 0x00000001cfcf7824 */ /* 0x008fe200020e0604 */
[----:B------:R-:W-:-:S05]  /*30640*/  IADD3 R212, P4, R212, R5, RZ ;  /* 0x00000005d4d47210 */ /* 0x000fca0007f9e0ff */
[----:B--2---:R-:W-:Y:S01]  /*30650*/  IMAD.X R211, R211, 0x1, R4, P4 ;  /* 0x00000001d3d37824 */ /* 0x004fe200020e0604 */
[----:B------:R-:W-:-:S05]  /*30660*/  IADD3 R152, P4, R152, R5, RZ ;  /* 0x0000000598987210 */ /* 0x000fca0007f9e0ff */
[----:B------:R-:W-:Y:S01]  /*30670*/  IMAD.X R23, R23, 0x1, R4, P4 ;  /* 0x0000000117177824 */ /* 0x000fe200020e0604 */
        /* <DEDUP_REMOVED lines=16> */
[----:B------:R-:W-:Y:S01]  /*30780*/  IADD3 R172, P4, R172, R5, RZ ;  /* 0x00000005acac7210 */ /* 0x000fe20007f9e0ff */
[----:B------:R-:W-:-:S04]  /*30790*/  WARPGROUP.ARRIVE ;  /* 0x00000000000079c5 */ /* 0x000fc80000000000 */
[--C-:B------:R-:W-:Y:S01]  /*307a0*/  IMAD.X R171, R171, 0x1, R4.reuse, P4 ;  /* 0x00000001abab7824 */ /* 0x100fe200020e0604 */
[-C--:B------:R-:W-:Y:S01]  /*307b0*/  IADD3 R232, P4, R232, R5.reuse, RZ ;  /* 0x00000005e8e87210 */ /* 0x080fe20007f9e0ff */
[----:B------:R-:W-:Y:S04]  /*307c0*/  HGMMA.64x256x8.F32.TF32 R24, gdesc[UR52], R24, gsb0 ;  /* 0x07e00000341879f0 */ /* 0x000fe80008002818 */
        /* <DEDUP_REMOVED lines=21> */
[----:B------:R-:W-:Y:S02]  /*30920*/  WARPGROUP.DEPBAR.LE gsb0, 0x0 ;  /* 0x00008000000079c5 */ /* 0x000fe40000010000 */
[----:B------:R-:W-:-:S06]  /*30930*/  WARPGROUP.ARRIVE ;  /* 0x00000000000079c5 */ /* 0x000fcc0000000000 */
        /* <DEDUP_REMOVED lines=26> */
[----:B------:R-:W-:Y:S06]  /*30ae0*/  BAR.SYNC.DEFER_BLOCKING 0x0 ;  /* 0x0000000000007b1d */ /* 0x000fec0000010000 */
[----:B------:R1:W-:Y:S01]  /*30af0*/  STL [R1+0x1864], R147 ;  /* 0x0018649301007387 */ /* 0x0003e20000100800 */
[----:B------:R-:W-:-:S03]  /*30b00*/  IADD3 R196, P4, R196, R5, RZ ;  /* 0x00000005c4c47210 */ /* 0x000fc60007f9e0ff */
[----:B------:R-:W-:Y:S01]  /*30b10*/  STL [R1+0x1860], R148 ;  /* 0x0018609401007387 */ /* 0x000fe20000100800 */
[----:B-1----:R-:W1:Y:S03]  /*30b20*/  S2R R147, SR_TID.X ;  /* 0x0000000000937919 */ /* 0x002e660000002100 */
[----:B------:R-:W-:Y:S01]  /*30b30*/  @!PT LDS RZ, [RZ] ;  /* 0x00000000fffff984 */ /* 0x000fe20000000800 */
[----:B------:R-:W-:Y:S01]  /*30b40*/  @!PT LDS RZ, [RZ] ;  /* 0x00000000fffff984 */ /* 0x000fe20000000800 */
[----:B------:R-:W-:Y:S01]  /*30b50*/  @!PT LDS RZ, [RZ] ;  /* 0x00000000fffff984 */ /* 0x000fe20000000800 */
[----:B------:R2:W-:Y:S01]  /*30b60*/  LDGSTS.E [R7+-0x80000], desc[UR4][R10.64], P2 ;  /* 0x800000000a077fae */ /* 0x0005e20009121844 */
[----:B------:R-:W-:Y:S02]  /*30b70*/  ISETP.NE.U32.AND P2, PT, R9, RZ, PT ;  /* 0x000000ff0900720c */ /* 0x000fe40003f45070 */
[----:B------:R-:W-:Y:S01]  /*30b80*/  SEL R9, RZ, 0x4, !P1 ;  /* 0x00000004ff097807 */ /* 0x000fe20004800000 */
[----:B------:R-:W-:Y:S01]  /*30b90*/  IMAD.X R195, R195, 0x1, R4, P4 ;  /* 0x00000001c3c37824 */ /* 0x000fe200020e0604 */
[----:B------:R-:W-:Y:S02]  /*30ba0*/  STL [R1+0x185c], R149 ;  /* 0x00185c9501007387 */ /* 0x000fe40000100800 */
[----:B------:R-:W-:-:S02]  /*30bb0*/  SEL R9, R9, RZ, !P0 ;  /* 0x000000ff09097207 */ /* 0x000fc40004000000 */
[----:B------:R-:W-:Y:S02]  /*30bc0*/  STL [R1+0x1858], R150 ;  /* 0x0018589601007387 */ /* 0x000fe40000100800 */
[----:B------:R-:W-:Y:S01]  /*30bd0*/  ISETP.NE.U32.AND P1, PT, R9, RZ, PT ;  /* 0x000000ff0900720c */ /* 0x000fe20003f25070 */
[----:B--2---:R-:W-:Y:S01]  /*30be0*/  IMAD.MOV.U32 R10, RZ, RZ, R16 ;  /* 0x000000ffff0a7224 */ /* 0x004fe200078e0010 */
[----:B------:R2:W-:Y:S01]  /*30bf0*/  STL [R1+0x1854], R151 ;  /* 0x0018549701007387 */ /* 0x0005e20000100800 */
[----:B------:R-:W-:-:S05]  /*30c00*/  IMAD.MOV.U32 R11, RZ, RZ, R15 ;  /* 0x000000ffff0b7224 */ /* 0x000fca00078e000f */
[----:B------:R3:W-:Y:S01]  /*30c10*/  LDGSTS.E [R7+-0x7fffc], desc[UR4][R10.64], P3 ;  /* 0x800040000a077fae */ /* 0x0007e20009921844 */
[----:B------:R-:W-:-:S03]  /*30c20*/  IADD3 R18, P3, R18, R5, RZ ;  /* 0x0000000512127210 */ /* 0x000fc60007f7e0ff */
[----:B--2---:R-:W2:Y:S02]  /*30c30*/  LDL.LU R151, [R1+0x608] ;  /* 0x0006080001977983 */ /* 0x004ea40000300800 */
[----:B------:R-:W-:Y:S01]  /*30c40*/  IMAD.X R17, R17, 0x1, R4, P3 ;  /* 0x0000000111117824 */ /* 0x000fe200018e0604 */
[-C--:B------:R-:W-:Y:S01]  /*30c50*/  IADD3 R206, P3, R206, R5.reuse, RZ ;  /* 0x00000005cece7210 */ /* 0x080fe20007f7e0ff */
[C---:B-1----:R-:W-:Y:S01]  /*30c60*/  IMAD.SHL.U32 R12, R147.reuse, 0x10, RZ ;  /* 0x00000010930c7824 */ /* 0x042fe200078e00ff */
[----:B------:R-:W-:Y:S01]  /*30c70*/  LOP3.LUT R147, R147, 0x7f, RZ, 0xc0, !PT ;  /* 0x0000007f93937812 */ /* 0x000fe200078ec0ff */
[----:B------:R-:W4:Y:S01]  /*30c80*/  LDL.LU R150, [R1+0x60c] ;  /* 0x00060c0001967983 */ /* 0x000f220000300800 */
[----:B---3--:R-:W-:Y:S02]  /*30c90*/  IMAD.MOV.U32 R10, RZ, RZ, R18 ;  /* 0x000000ffff0a7224 */ /* 0x008fe400078e0012 */
[----:B------:R-:W-:Y:S01]  /*30ca0*/  LOP3.LUT R12, R12, 0x70, RZ, 0xc0, !PT ;  /* 0x000000700c0c7812 */ /* 0x000fe200078ec0ff */
[----:B------:R-:W-:Y:S01]  /*30cb0*/  IMAD.MOV.U32 R11, RZ, RZ, R17 ;  /* 0x000000ffff0b7224 */ /* 0x000fe200078e0011 */
[----:B------:R-:W3:Y:S01]  /*30cc0*/  LDL.LU R149, [R1+0x610] ;  /* 0x0006100001957983 */ /* 0x000ee20000300800 */
[----:B------:R-:W-:Y:S01]  /*30cd0*/  IMAD.X R205, R205, 0x1, R4, P3 ;  /* 0x00000001cdcd7824 */ /* 0x000fe200018e0604 */
[-C--:B------:R-:W-:Y:S01]  /*30ce0*/  IADD3 R210, P3, R210, R5.reuse, RZ ;  /* 0x00000005d2d27210 */ /* 0x080fe20007f7e0ff */
[----:B------:R-:W-:Y:S01]  /*30cf0*/  IMAD R12, R147, 0x80, R12 ;  /* 0x00000080930c7824 */ /* 0x000fe200078e020c */
[----:B------:R1:W-:Y:S03]  /*30d00*/  LDGSTS.E [R7+-0x7fff8], desc[UR4][R10.64], P2 ;  /* 0x800080000a077fae */ /* 0x0003e60009121844 */
[----:B------:R-:W-:Y:S01]  /*30d10*/  IMAD.X R209, R209, 0x1, R4, P3 ;  /* 0x00000001d1d17824 */ /* 0x000fe200018e0604 */
[----:B------:R-:W-:Y:S01]  /*30d20*/  IADD3 R22, P3, R22, R5, RZ ;  /* 0x0000000516167210 */ /* 0x000fe20007f7e0ff */
[----:B------:R-:W1:Y:S01]  /*30d30*/  S2R R147, SR_TID.X ;  /* 0x0000000000937919 */ /* 0x000e620000002100 */
[----:B------:R-:W-:-:S03]  /*30d40*/  LOP3.LUT R12, R12, 0x10, RZ, 0x3c, !PT ;  /* 0x000000100c0c7812 */ /* 0x000fc600078e3cff */
[--C-:B------:R-:W-:Y:S01]  /*30d50*/  IMAD.X R21, R21, 0x1, R4.reuse, P3 ;  /* 0x0000000115157824 */ /* 0x100fe200018e0604 */
[-C--:B------:R-:W-:Y:S01]  /*30d60*/  IADD3 R154, P3, R154, R5.reuse, RZ ;  /* 0x000000059a9a7210 */ /* 0x080fe20007f7e0ff */
[----:B------:R-:W3:Y:S01]  /*30d70*/  LDL.LU R148, [R1+0x614] ;  /* 0x0006140001947983 */ /* 0x000ee20000300800 */
[----:B-1----:R-:W-:Y:S01]  /*30d80*/  MOV R10, R20 ;  /* 0x00000014000a7202 */ /* 0x002fe20000000f00 */
[----:B------:R-:W-:Y:S02]  /*30d90*/  IMAD.MOV.U32 R11, RZ, RZ, R19 ;  /* 0x000000ffff0b7224 */ /* 0x000fe400078e0013 */
[----:B------:R-:W-:Y:S01]  /*30da0*/  IMAD.X R153, R153, 0x1, R4, P3 ;  /* 0x0000000199997824 */ /* 0x000fe200018e0604 */
[----:B------:R-:W-:Y:S02]  /*30db0*/  IADD3 R214, P3, R214, R5, RZ ;  /* 0x00000005d6d67210 */ /* 0x000fe40007f7e0ff */
[----:B------:R1:W-:Y:S01]  /*30dc0*/  LDGSTS.E [R7+-0x7fff4], desc[UR4][R10.64], P1 ;  /* 0x8000c0000a077fae */ /* 0x0003e20008921844 */
[----:B------:R-:W-:-:S02]  /*30dd0*/  ISETP.GT.AND P1, PT, R3, 0x20, PT ;  /* 0x000000200300780c */ /* 0x000fc40003f24270 */
[--C-:B------:R-:W-:Y:S01]  /*30de0*/  IMAD.X R213, R213, 0x1, R4.reuse, P3 ;  /* 0x00000001d5d57824 */ /* 0x100fe200018e0604 */
[-C--:B------:R-:W-:Y:S02]  /*30df0*/  IADD3 R218, P3, R218, R5.reuse, RZ ;  /* 0x00000005dada7210 */ /* 0x080fe40007f7e0ff */
[----:B------:R-:W-:Y:S02]  /*30e00*/  SEL R9, RZ, 0x4, !P1 ;  /* 0x00000004ff097807 */ /* 0x000fe40004800000 */
[----:B------:R-:W-:Y:S01]  /*30e10*/  ISETP.GT.AND P1, PT, R3, 0x21, PT ;  /* 0x000000210300780c */ /* 0x000fe20003f24270 */
[----:B------:R-:W-:Y:S01]  /*30e20*/  IMAD.X R217, R217, 0x1, R4, P3 ;  /* 0x00000001d9d97824 */ /* 0x000fe200018e0604 */
[----:B------:R-:W-:Y:S01]  /*30e30*/  SEL R9, R9, RZ, !P0 ;  /* 0x000000ff09097207 */ /* 0x000fe20004000000 */
[----:B-1----:R-:W-:Y:S01]  /*30e40*/  IMAD.MOV.U32 R10, RZ, RZ, R206 ;  /* 0x000000ffff0a7224 */ /* 0x002fe200078e00ce */
[----:B------:R-:W-:Y:S01]  /*30e50*/  IADD3 R158, P3, R158, R5, RZ ;  /* 0x000000059e9e7210 */ /* 0x000fe20007f7e0ff */
[----:B------:R-:W-:Y:S01]  /*30e60*/  IMAD.MOV.U32 R11, RZ, RZ, R205 ;  /* 0x000000ffff0b7224 */ /* 0x000fe200078e00cd */
[----:B------:R-:W-:-:S02]  /*30e70*/  ISETP.NE.U32.AND P2, PT, R9, RZ, PT ;  /* 0x000000ff0900720c */ /* 0x000fc40003f45070 */
[----:B------:R-:W-:Y:S01]  /*30e80*/  SEL R9, RZ, 0x4, !P1 ;  /* 0x00000004ff097807 */ /* 0x000fe20004800000 */
[----:B------:R-:W-:Y:S01]  /*30e90*/  IMAD.X R157, R157, 0x1, R4, P3 ;  /* 0x000000019d9d7824 */ /* 0x000fe200018e0604 */
[----:B------:R-:W-:Y:S02]  /*30ea0*/  IADD3 R162, P3, R162, R5, RZ ;  /* 0x00000005a2a27210 */ /* 0x000fe40007f7e0ff */
[----:B------:R-:W-:-:S03]  /*30eb0*/  SEL R9, R9, RZ, !P0 ;  /* 0x000000ff09097207 */ /* 0x000fc60004000000 */
[--C-:B------:R-:W-:Y:S01]  /*30ec0*/  IMAD.X R161, R161, 0x1, R4.reuse, P3 ;  /* 0x00000001a1a17824 */ /* 0x100fe200018e0604 */
[----:B------:R-:W-:Y:S02]  /*30ed0*/  ISETP.NE.U32.AND P1, PT, R9, RZ, PT ;  /* 0x000000ff0900720c */ /* 0x000fe40003f25070 */
[-C--:B------:R-:W-:Y:S01]  /*30ee0*/  IADD3 R222, P3, R222, R5.reuse, RZ ;  /* 0x00000005dede7210 */ /* 0x080fe20007f7e0ff */
[----:B------:R1:W-:Y:S04]  /*30ef0*/  LDGSTS.E [R7+-0x7c000], desc[UR4][R10.64], P2 ;  /* 0x840000000a077fae */ /* 0x0003e80009121844 */
[----:B------:R-:W-:Y:S01]  /*30f00*/  IMAD.X R221, R221, 0x1, R4, P3 ;  /* 0x00000001dddd7824 */ /* 0x000fe200018e0604 */
[----:B------:R-:W-:-:S05]  /*30f10*/  IADD3 R226, P3, R226, R5, RZ ;  /* 0x00000005e2e27210 */ /* 0x000fca0007f7e0ff */
[----:B------:R-:W-:Y:S01]  /*30f20*/  IMAD.X R225, R225, 0x1, R4, P3 ;  /* 0x00000001e1e17824 */ /* 0x000fe200018e0604 */
[-C--:B------:R-:W-:Y:S01]  /*30f30*/  IADD3 R166, P3, R166, R5.reuse, RZ ;  /* 0x00000005a6a67210 */ /* 0x080fe20007f7e0ff */
[----:B-1----:R-:W-:Y:S02]  /*30f40*/  IMAD.MOV.U32 R10, RZ, RZ, R208 ;  /* 0x000000ffff0a7224 */ /* 0x002fe400078e00d0 */
        /* <DEDUP_REMOVED lines=19> */
[----:B------:R-:W-:Y:S01]  /*31080*/  IMAD.X R173, R173, 0x1, R4, P3 ;  /* 0x00000001adad7824 */ /* 0x000fe200018e0604 */
[----:B------:R-:W-:Y:S02]  /*31090*/  ISETP.NE.U32.AND P1, PT, R9, RZ, PT ;  /* 0x000000ff0900720c */ /* 0x000fe40003f25070 */
[----:B------:R-:W-:Y:S01]  /*310a0*/  IADD3 R178, P3, R178, R5, RZ ;  /* 0x00000005b2b27210 */ /* 0x000fe20007f7e0ff */
[----:B------:R1:W-:Y:S01]  /*310b0*/  LDGSTS.E [R7+-0x7bff8], desc[UR4][R10.64], P2 ;  /* 0x840080000a077fae */ /* 0x0003e20009121844 */
[----:B------:R-:W-:-:S03]  /*310c0*/  ISETP.GT.AND P2, PT, R3, 0x5, PT ;  /* 0x000000050300780c */ /* 0x000fc60003f44270 */
[----:B------:R-:W-:Y:S01]  /*310d0*/  IMAD.X R177, R177, 0x1, R4, P3 ;  /* 0x00000001b1b17824 */ /* 0x000fe200018e0604 */
[----:B------:R-:W-:-:S05]  /*310e0*/  IADD3 R238, P3, R238, R5, RZ ;  /* 0x00000005eeee7210 */ /* 0x000fca0007f7e0ff */
[----:B------:R-:W-:Y:S01]  /*310f0*/  IMAD.X R237, R237, 0x1, R4, P3 ;  /* 0x00000001eded7824 */ /* 0x000fe200018e0604 */
[----:B------:R-:W-:Y:S01]  /*31100*/  IADD3 R242, P3, R242, R5, RZ ;  /* 0x00000005f2f27210 */ /* 0x000fe20007f7e0ff */
[----:B-1----:R-:W-:Y:S01]  /*31110*/  IMAD.MOV.U32 R10, RZ, RZ, R212 ;  /* 0x000000ffff0a7224 */ /* 0x002fe200078e00d4 */
[----:B------:R-:W-:-:S03]  /*31120*/  MOV R11, R211 ;  /* 0x000000d3000b7202 */ /* 0x000fc60000000f00 */
[----:B------:R-:W-:Y:S01]  /*31130*/  IMAD.X R241, R241, 0x1, R4, P3 ;  /* 0x00000001f1f17824 */ /* 0x000fe200018e0604 */
[----:B------:R-:W-:Y:S01]  /*31140*/  IADD3 R182, P3, R182, R5, RZ ;  /* 0x00000005b6b67210 */ /* 0x000fe20007f7e0ff */
[----:B------:R1:W-:Y:S01]  /*31150*/  LDGSTS.E [R7+-0x7bff4], desc[UR4][R10.64], P1 ;  /* 0x8400c0000a077fae */ /* 0x0003e20008921844 */
[----:B------:R-:W-:-:S03]  /*31160*/  ISETP.GT.AND P1, PT, R3, 0x4, PT ;  /* 0x000000040300780c */ /* 0x000fc60003f24270 */
[----:B------:R-:W-:Y:S01]  /*31170*/  IMAD.X R181, R181, 0x1, R4, P3 ;  /* 0x00000001b5b57824 */ /* 0x000fe200018e0604 */
[----:B------:R-:W-:Y:S02]  /*31180*/  SEL R9, RZ, 0x4, !P1 ;  /* 0x00000004ff097807 */ /* 0x000fe40004800000 */
[-C--:B------:R-:W-:Y:S02]  /*31190*/  IADD3 R186, P3, R186, R5.reuse, RZ ;  /* 0x00000005baba7210 */ /* 0x080fe40007f7e0ff */
[----:B------:R-:W-:Y:S02]  /*311a0*/  SEL R9, R9, RZ, !P0 ;  /* 0x000000ff09097207 */ /* 0x000fe40004000000 */
[----:B-1----:R-:W-:Y:S01]  /*311b0*/  SEL R7, RZ, 0x4, !P2 ;  /* 0x00000004ff077807 */ /* 0x002fe20005000000 */
[----:B------:R-:W-:Y:S01]  /*311c0*/  IMAD.MOV.U32 R10, RZ, RZ, R22 ;  /* 0x000000ffff0a7224 */ /* 0x000fe200078e0016 */
[----:B------:R-:W-:Y:S01]  /*311d0*/  ISETP.NE.U32.AND P1, PT, R9, RZ, PT ;  /* 0x000000ff0900720c */ /* 0x000fe20003f25070 */
[----:B------:R-:W-:Y:S01]  /*311e0*/  IMAD.MOV.U32 R11, RZ, RZ, R21 ;  /* 0x000000ffff0b7224 */ /* 0x000fe200078e0015 */
[----:B------:R-:W-:Y:S01]  /*311f0*/  SEL R7, R7, RZ, !P0 ;  /* 0x000000ff07077207 */ /* 0x000fe20004000000 */
[----:B------:R-:W-:Y:S01]  /*31200*/  IMAD.X R185, R185, 0x1, R4, P3 ;  /* 0x00000001b9b97824 */ /* 0x000fe200018e0604 */
[----:B------:R-:W-:-:S02]  /*31210*/  IADD3 R246, P3, R246, R5, RZ ;  /* 0x00000005f6f67210 */ /* 0x000fc40007f7e0ff */
[----:B------:R-:W-:Y:S02]  /*31220*/  ISETP.NE.U32.AND P2, PT, R7, RZ, PT ;  /* 0x000000ff0700720c */ /* 0x000fe40003f45070 */
[----:B------:R-:W-:Y:S01]  /*31230*/  IADD3 R7, R12, 0x100000, R8 ;  /* 0x001000000c077810 */ /* 0x000fe20007ffe008 */
[C---:B------:R-:W-:Y:S01]  /*31240*/  IMAD.SHL.U32 R12, R147.reuse, 0x10, RZ ;  /* 0x00000010930c7824 */ /* 0x040fe200078e00ff */
[----:B------:R-:W-:Y:S01]  /*31250*/  LOP3.LUT R147, R147, 0x7f, RZ, 0xc0, !PT ;  /* 0x0000007f93937812 */ /* 0x000fe200078ec0ff */
[--C-:B------:R-:W-:Y:S01]  /*31260*/  IMAD.X R245, R245, 0x1, R4.reuse, P3 ;  /* 0x00000001f5f57824 */ /* 0x100fe200018e0604 */
[----:B------:R-:W-:Y:S01]  /*31270*/  IADD3 R250, P3, R250, R5, RZ ;  /* 0x00000005fafa7210 */ /* 0x000fe20007f7e0ff */
[----:B------:R1:W-:Y:S01]  /*31280*/  LDGSTS.E [R7+-0x80000], desc[UR4][R10.64], P1 ;  /* 0x800000000a077fae */ /* 0x0003e20008921844 */
[----:B------:R-:W-:Y:S02]  /*31290*/  ISETP.GT.AND P1, PT, R3, 0x6, PT ;  /* 0x000000060300780c */ /* 0x000fe40003f24270 */
[----:B------:R-:W-:Y:S01]  /*312a0*/  LOP3.LUT R12, R12, 0x70, RZ, 0xc0, !PT ;  /* 0x000000700c0c7812 */ /* 0x000fe200078ec0ff */
[----:B------:R-:W-:Y:S01]  /*312b0*/  IMAD.X R249, R249, 0x1, R4, P3 ;  /* 0x00000001f9f97824 */ /* 0x000fe200018e0604 */
[----:B------:R-:W-:-:S02]  /*312c0*/  SEL R9, RZ, 0x4, !P1 ;  /* 0x00000004ff097807 */ /* 0x000fc40004800000 */
[----:B------:R-:W-:Y:S01]  /*312d0*/  ISETP.GT.AND P1, PT, R3, 0x7, PT ;  /* 0x000000070300780c */ /* 0x000fe20003f24270 */
[----:B------:R-:W-:Y:S01]  /*312e0*/  IMAD R12, R147, 0x80, R12 ;  /* 0x00000080930c7824 */ /* 0x000fe200078e020c */
[----:B------:R-:W-:Y:S01]  /*312f0*/  SEL R9, R9, RZ, !P0 ;  /* 0x000000ff09097207 */ /* 0x000fe20004000000 */
[----:B------:R-:W2:Y:S01]  /*31300*/  S2R R147, SR_TID.X ;  /* 0x0000000000937919 */ /* 0x000ea20000002100 */
[----:B------:R-:W-:Y:S01]  /*31310*/  IADD3 R190, P3, R190, R5, RZ ;  /* 0x00000005bebe7210 */ /* 0x000fe20007f7e0ff */
[----:B-1----:R-:W-:Y:S01]  /*31320*/  IMAD.MOV.U32 R10, RZ, RZ, R152 ;  /* 0x000000ffff0a7224 */ /* 0x002fe200078e0098 */
[----:B------:R-:W-:Y:S01]  /*31330*/  LOP3.LUT R12, R12, 0x20, RZ, 0x3c, !PT ;  /* 0x000000200c0c7812 */ /* 0x000fe200078e3cff */
[----:B------:R-:W-:Y:S02]  /*31340*/  IMAD.MOV.U32 R11, RZ, RZ, R23 ;  /* 0x000000ffff0b7224 */ /* 0x000fe400078e0017 */
[----:B------:R-:W-:-:S03]  /*31350*/  IMAD.X R189, R189, 0x1, R4, P3 ;  /* 0x00000001bdbd7824 */ /* 0x000fc600018e0604 */
[----:B------:R1:W-:Y:S01]  /*31360*/  LDGSTS.E [R7+-0x7fffc], desc[UR4][R10.64], P2 ;  /* 0x800040000a077fae */ /* 0x0003e20009121844 */
[----:B------:R-:W-:Y:S02]  /*31370*/  ISETP.NE.U32.AND P2, PT, R9, RZ, PT ;  /* 0x000000ff0900720c */ /* 0x000fe40003f45070 */
[----:B------:R-:W-:-:S04]  /*31380*/  SEL R9, RZ, 0x4, !P1 ;  /* 0x00000004ff097807 */ /* 0x000fc80004800000 */
[----:B------:R-:W-:-:S04]  /*31390*/  SEL R9, R9, RZ, !P0 ;  /* 0x000000ff09097207 */ /* 0x000fc80004000000 */
[----:B------:R-:W-:Y:S01]  /*313a0*/  ISETP.NE.U32.AND P1, PT, R9, RZ, PT ;  /* 0x000000ff0900720c */ /* 0x000fe20003f25070 */
[----:B-1----:R-:W-:Y:S02]  /*313b0*/  IMAD.MOV.U32 R10, RZ, RZ, R154 ;  /* 0x000000ffff0a7224 */ /* 0x002fe400078e009a */
[----:B------:R-:W-:-:S05]  /*313c0*/  IMAD.MOV.U32 R11, RZ, RZ, R153 ;  /* 0x000000ffff0b7224 */ /* 0x000fca00078e0099 */
[----:B------:R1:W-:Y:S02]  /*313d0*/  LDGSTS.E [R7+-0x7fff8], desc[UR4][R10.64], P2 ;  /* 0x800080000a077fae */ /* 0x0003e40009121844 */
[----:B-1----:R-:W-:Y:S01]  /*313e0*/  MOV R10, R156 ;  /* 0x0000009c000a7202 */ /* 0x002fe20000000f00 */
[----:B------:R-:W-:-:S05]  /*313f0*/  IMAD.MOV.U32 R11, RZ, RZ, R155 ;  /* 0x000000ffff0b7224 */ /* 0x000fca00078e009b */
[----:B------:R1:W-:Y:S01]  /*31400*/  LDGSTS.E [R7+-0x7fff4], desc[UR4][R10.64], P1 ;  /* 0x8000c0000a077fae */ /* 0x0003e20008921844 */
[----:B------:R-:W-:-:S04]  /*31410*/  ISETP.GT.AND P1, PT, R3, 0x24, PT ;  /* 0x000000240300780c */ /* 0x000fc80003f24270 */
[----:B------:R-:W-:Y:S02]  /*31420*/  SEL R9, RZ, 0x4, !P1 ;  /* 0x00000004ff097807 */ /* 0x000fe40004800000 */
[----:B------:R-:W-:Y:S02]  /*31430*/  ISETP.GT.AND P1, PT, R3, 0x25, PT ;  /* 0x000000250300780c */ /* 0x000fe40003f24270 */
[----:B------:R-:W-:Y:S01]  /*31440*/  SEL R9, R9, RZ, !P0 ;  /* 0x000000ff09097207 */ /* 0x000fe20004000000 */
[----:B-1----:R-:W-:-:S03]  /*31450*/  IMAD.MOV.U32 R10, RZ, RZ, R214 ;  /* 0x000000ffff0a7224 */ /* 0x002fc600078e00d6 */
[----:B------:R-:W-:Y:S01]  /*31460*/  ISETP.NE.U32.AND P2, PT, R9, RZ, PT ;  /* 0x000000ff0900720c */ /* 0x000fe20003f45070 */
[----:B------:R-:W-:Y:S01]  /*31470*/  IMAD.MOV.U32 R11, RZ, RZ, R213 ;  /* 0x000000ffff0b7224 */ /* 0x000fe200078e00d5 */
[----:B------:R-:W-:-:S04]  /*31480*/  SEL R9, RZ, 0x4, !P1 ;  /* 0x00000004ff097807 */ /* 0x000fc80004800000 */
[----:B------:R-:W-:-:S04]  /*31490*/  SEL R9, R9, RZ, !P0 ;  /* 0x000000ff09097207 */ /* 0x000fc80004000000 */
[----:B------:R-:W-:-:S03]  /*314a0*/  ISETP.NE.U32.AND P1, PT, R9, RZ, PT ;  /* 0x000000ff0900720c */ /* 0x000fc60003f25070 */
[----:B------:R1:W-:Y:S02]  /*314b0*/  LDGSTS.E [R7+-0x7c000], desc[UR4][R10.64], P2 ;  /* 0x840000000a077fae */ /* 0x0003e40009121844 */
[----:B-1----:R-:W-:Y:S02]  /*314c0*/  IMAD.MOV.U32 R10, RZ, RZ, R216 ;  /* 0x000000ffff0a7224 */ /* 0x002fe400078e00d8 */
[----:B------:R-:W-:-:S06]  /*314d0*/  IMAD.MOV.U32 R11, RZ, RZ, R215 ;  /* 0x000000ffff0b7224 */ /* 0x000fcc00078e00d7 */
        /* <DEDUP_REMOVED lines=11> */
[----:B------:R1:W-:Y:S01]  /*31590*/  LDGSTS.E [R7+-0x7bff8], desc[UR4][R10.64], P2 ;  /* 0x840080000a077fae */ /* 0x0003e20009121844 */
[----:B------:R-:W-:Y:S01]  /*315a0*/  ISETP.GT.AND P2, PT, R3, 0x9, PT ;  /* 0x000000090300780c */ /* 0x000fe20003f44270 */
[----:B-1----:R-:W-:Y:S01]  /*315b0*/  IMAD.MOV.U32 R10, RZ, RZ, R220 ;  /* 0x000000ffff0a7224 */ /* 0x002fe200078e00dc */
[----:B------:R-:W-:-:S07]  /*315c0*/  MOV R11, R219 ;  /* 0x000000db000b7202 */ /* 0x000fce0000000f00 */
[----:B------:R1:W-:Y:S01]  /*315d0*/  LDGSTS.E [R7+-0x7bff4], desc[UR4][R10.64], P1 ;  /* 0x8400c0000a077fae */ /* 0x0003e20008921844 */
[----:B------:R-:W-:-:S04]  /*315e0*/  ISETP.GT.AND P1, PT, R3, 0x8, PT ;  /* 0x000000080300780c */ /* 0x000fc80003f24270 */
[----:B------:R-:W-:-:S04]  /*315f0*/  SEL R9, RZ, 0x4, !P1 ;  /* 0x00000004ff097807 */ /* 0x000fc80004800000 */
[----:B------:R-:W-:Y:S02]  /*31600*/  SEL R9, R9, RZ, !P0 ;  /* 0x000000ff09097207 */ /* 0x000fe40004000000 */
[----:B-1----:R-:W-:Y:S01]  /*31610*/  SEL R7, RZ, 0x4, !P2 ;  /* 0x00000004ff077807 */ /* 0x002fe20005000000 */
[----:B------:R-:W-:Y:S01]  /*31620*/  IMAD.MOV.U32 R10, RZ, RZ, R158 ;  /* 0x000000ffff0a7224 */ /* 0x000fe200078e009e */
[----:B------:R-:W-:Y:S01]  /*31630*/  ISETP.NE.U32.AND P1, PT, R9, RZ, PT ;  /* 0x000000ff0900720c */ /* 0x000fe20003f25070 */
[----:B------:R-:W-:Y:S01]  /*31640*/  IMAD.MOV.U32 R11, RZ, RZ, R157 ;  /* 0x000000ffff0b7224 */ /* 0x000fe200078e009d */
[----:B------:R-:W-:-:S04]  /*31650*/  SEL R7, R7, RZ, !P0 ;  /* 0x000000ff07077207 */ /* 0x000fc80004000000 */
[----:B------:R-:W-:Y:S02]  /*31660*/  ISETP.NE.U32.AND P2, PT, R7, RZ, PT ;  /* 0x000000ff0700720c */ /* 0x000fe40003f45070 */
[----:B------:R-:W-:Y:S01]  /*31670*/  IADD3 R7, R12, 0x100000, R8 ;  /* 0x001000000c077810 */ /* 0x000fe20007ffe008 */
[C---:B--2---:R-:W-:Y:S01]  /*31680*/  IMAD.SHL.U32 R12, R147.reuse, 0x10, RZ ;  /* 0x00000010930c7824 */ /* 0x044fe200078e00ff */
[----:B------:R-:W-:-:S03]  /*31690*/  LOP3.LUT R147, R147, 0x7f, RZ, 0xc0, !PT ;  /* 0x0000007f93937812 */ /* 0x000fc600078ec0ff */
[----:B------:R1:W-:Y:S01]  /*316a0*/  LDGSTS.E [R7+-0x80000], desc[UR4][R10.64], P1 ;  /* 0x800000000a077fae */ /* 0x0003e20008921844 */
[C---:B------:R-:W-:Y:S02]  /*316b0*/  ISETP.GT.AND P1, PT, R3.reuse, 0xa, PT ;  /* 0x0000000a0300780c */ /* 0x040fe40003f24270 */
[----:B------:R-:W-:Y:S02]  /*316c0*/  LOP3.LUT R12, R12, 0x70, RZ, 0xc0, !PT ;  /* 0x000000700c0c7812 */ /* 0x000fe400078ec0ff */
[----:B------:R-:W-:Y:S02]  /*316d0*/  SEL R9, RZ, 0x4, !P1 ;  /* 0x00000004ff097807 */ /* 0x000fe40004800000 */
[----:B------:R-:W-:Y:S01]  /*316e0*/  ISETP.GT.AND P1, PT, R3, 0xb, PT ;  /* 0x0000000b0300780c */ /* 0x000fe20003f24270 */
[----:B------:R-:W-:Y:S01]  /*316f0*/  IMAD R12, R147, 0x80, R12 ;  /* 0x00000080930c7824 */ /* 0x000fe200078e020c */
[----:B------:R-:W-:Y:S01]  /*31700*/  SEL R9, R9, RZ, !P0 ;  /* 0x000000ff09097207 */ /* 0x000fe20004000000 */
[----:B------:R-:W2:Y:S01]  /*31710*/  S2R R147, SR_TID.X ;  /* 0x0000000000937919 */ /* 0x000ea20000002100 */
[----:B-1----:R-:W-:-:S02]  /*31720*/  IMAD.MOV.U32 R10, RZ, RZ, R160 ;  /* 0x000000ffff0a7224 */ /* 0x002fc400078e00a0 */
[----:B------:R-:W-:Y:S01]  /*31730*/  LOP3.LUT R12, R12, 0x30, RZ, 0x3c, !PT ;  /* 0x000000300c0c7812 */ /* 0x000fe200078e3cff */
[----:B------:R-:W-:-:S05]  /*31740*/  IMAD.MOV.U32 R11, RZ, RZ, R159 ;  /* 0x000000ffff0b7224 */ /* 0x000fca00078e009f */
        /* <DEDUP_REMOVED lines=185> */
[----:B------:R-:W2:Y:S01]  /*322e0*/  LDL.LU R147, [R1+0x618] ;  /* 0x0006180001937983 */ /* 0x000ea20000300800 */
        /* <DEDUP_REMOVED lines=46> */
[----:B-1----:R-:W-:Y:S02]  /*325d0*/  SEL R7, RZ, 0x4, !P2 ;  /* 0x00000004ff077807 */ /* 0x002fe40005000000 */
[----:B------:R-:W-:Y:S02]  /*325e0*/  ISETP.NE.U32.AND P1, PT, R9, RZ, PT ;  /* 0x000000ff0900720c */ /* 0x000fe40003f25070 */
[----:B------:R-:W-:Y:S01]  /*325f0*/  SEL R7, R7, RZ, !P0 ;  /* 0x000000ff07077207 */ /* 0x000fe20004000000 */
[----:B------:R-:W-:Y:S02]  /*32600*/  IMAD.MOV.U32 R10, RZ, RZ, R190 ;  /* 0x000000ffff0a7224 */ /* 0x000fe400078e00be */
[----:B------:R-:W-:Y:S01]  /*32610*/  IMAD.MOV.U32 R11, RZ, RZ, R189 ;  /* 0x000000ffff0b7224 */ /* 0x000fe200078e00bd */
[----:B------:R-:W-:-:S02]  /*32620*/  ISETP.NE.U32.AND P2, PT, R7, RZ, PT ;  /* 0x000000ff0700720c */ /* 0x000fc40003f45070 */
[----:B------:R-:W-:Y:S02]  /*32630*/  IADD3 R7, R12, 0x100000, R8 ;  /* 0x001000000c077810 */ /* 0x000fe40007ffe008 */
[----:B------:R-:W-:Y:S01]  /*32640*/  IADD3 R194, P3, R194, R5, RZ ;  /* 0x00000005c2c27210 */ /* 0x000fe20007f7e0ff */
[----:B------:R-:W3:Y:S04]  /*32650*/  LDL.LU R12, [R1+0x61c] ;  /* 0x00061c00010c7983 */ /* 0x000ee80000300800 */
[----:B------:R1:W-:Y:S01]  /*32660*/  LDGSTS.E [R7+-0x80000], desc[UR4][R10.64], P1 ;  /* 0x800000000a077fae */ /* 0x0003e20008921844 */
[----:B------:R-:W-:-:S04]  /*32670*/  ISETP.GT.AND P1, PT, R3, 0x1a, PT ;  /* 0x0000001a0300780c */ /* 0x000fc80003f24270 */
[----:B------:R-:W-:Y:S02]  /*32680*/  SEL R9, RZ, 0x4, !P1 ;  /* 0x00000004ff097807 */ /* 0x000fe40004800000 */
[----:B------:R-:W-:Y:S02]  /*32690*/  ISETP.GT.AND P1, PT, R3, 0x1b, PT ;  /* 0x0000001b0300780c */ /* 0x000fe40003f24270 */
[----:B------:R-:W-:Y:S01]  /*326a0*/  SEL R9, R9, RZ, !P0 ;  /* 0x000000ff09097207 */ /* 0x000fe20004000000 */
[----:B-1----:R-:W-:Y:S02]  /*326b0*/  IMAD.MOV.U32 R10, RZ, RZ, R192 ;  /* 0x000000ffff0a7224 */ /* 0x002fe400078e00c0 */
[----:B------:R-:W-:-:S05]  /*326c0*/  IMAD.MOV.U32 R11, RZ, RZ, R191 ;  /* 0x000000ffff0b7224 */ /* 0x000fca00078e00bf */
[----:B------:R1:W-:Y:S01]  /*326d0*/  LDGSTS.E [R7+-0x7fffc], desc[UR4][R10.64], P2 ;  /* 0x800040000a077fae */ /* 0x0003e20009121844 */
[----:B------:R-:W-:Y:S02]  /*326e0*/  ISETP.NE.U32.AND P2, PT, R9, RZ, PT ;  /* 0x000000ff0900720c */ /* 0x000fe40003f45070 */
[----:B------:R-:W-:Y:S01]  /*326f0*/  SEL R9, RZ, 0x4, !P1 ;  /* 0x00000004ff097807 */ /* 0x000fe20004800000 */
[----:B------:R-:W-:-:S03]  /*32700*/  IMAD.X R193, R193, 0x1, R4, P3 ;  /* 0x00000001c1c17824 */ /* 0x000fc600018e0604 */
[----:B------:R-:W-:-:S04]  /*32710*/  SEL R9, R9, RZ, !P0 ;  /* 0x000000ff09097207 */ /* 0x000fc80004000000 */
[----:B------:R-:W-:Y:S01]  /*32720*/  ISETP.NE.U32.AND P1, PT, R9, RZ, PT ;  /* 0x000000ff0900720c */ /* 0x000fe20003f25070 */
[----:B-1----:R-:W-:Y:S02]  /*32730*/  IMAD.MOV.U32 R10, RZ, RZ, R194 ;  /* 0x000000ffff0a7224 */ /* 0x002fe400078e00c2 */
[----:B------:R-:W-:-:S05]  /*32740*/  IMAD.MOV.U32 R11, RZ, RZ, R193 ;  /* 0x000000ffff0b7224 */ /* 0x000fca00078e00c1 */
[----:B------:R1:W-:Y:S02]  /*32750*/  LDGSTS.E [R7+-0x7fff8], desc[UR4][R10.64], P2 ;  /* 0x800080000a077fae */ /* 0x0003e40009121844 */
[----:B-1----:R-:W-:Y:S01]  /*32760*/  MOV R10, R196 ;  /* 0x000000c4000a7202 */ /* 0x002fe20000000f00 */
[----:B------:R-:W-:-:S05]  /*32770*/  IMAD.MOV.U32 R11, RZ, RZ, R195 ;  /* 0x000000ffff0b7224 */ /* 0x000fca00078e00c3 */
[----:B------:R1:W-:Y:S04]  /*32780*/  LDGSTS.E [R7+-0x7fff4], desc[UR4][R10.64], P1 ;  /* 0x8000c0000a077fae */ /* 0x0003e80008921844 */
[----:B------:R-:W2:Y:S04]  /*32790*/  LDL.LU R10, [R1+0x600] ;  /* 0x00060000010a7983 */ /* 0x000ea80000300800 */
[----:B------:R-:W1:Y:S01]  /*327a0*/  LDL.LU R11, [R1+0x604] ;  /* 0x00060400010b7983 */ /* 0x000e620000300800 */
[----:B------:R-:W-:-:S04]  /*327b0*/  ISETP.GT.AND P1, PT, R3, 0x38, PT ;  /* 0x000000380300780c */ /* 0x000fc80003f24270 */
[----:B------:R-:W-:Y:S02]  /*327c0*/  SEL R9, RZ, 0x4, !P1 ;  /* 0x00000004ff097807 */ /* 0x000fe40004800000 */
[----:B------:R-:W-:Y:S02]  /*327d0*/  ISETP.GT.AND P1, PT, R3, 0x39, PT ;  /* 0x000000390300780c */ /* 0x000fe40003f24270 */
[----:B------:R-:W-:-:S04]  /*327e0*/  SEL R9, R9, RZ, !P0 ;  /* 0x000000ff09097207 */ /* 0x000fc80004000000 */
[----:B------:R-:W-:Y:S02]  /*327f0*/  ISETP.NE.U32.AND P2, PT, R9, RZ, PT ;  /* 0x000000ff0900720c */ /* 0x000fe40003f45070 */
[----:B------:R-:W-:-:S04]  /*32800*/  SEL R9, RZ, 0x4, !P1 ;  /* 0x00000004ff097807 */ /* 0x000fc80004800000 */
[----:B------:R-:W-:Y:S02]  /*32810*/  SEL R9, R9, RZ, !P0 ;  /* 0x000000ff09097207 */ /* 0x000fe40004000000 */
[----:B----4-:R-:W-:Y:S02]  /*32820*/  IADD3 R150, P4, R150, R5, RZ ;  /* 0x0000000596967210 */ /* 0x010fe40007f9e0ff */
[----:B------:R-:W-:-:S03]  /*32830*/  ISETP.NE.U32.AND P1, PT, R9, RZ, PT ;  /* 0x000000ff0900720c */ /* 0x000fc60003f25070 */
[----:B------:R-:W-:Y:S01]  /*32840*/  IMAD.X R151, R151, 0x1, R4, P4 ;  /* 0x0000000197977824 */ /* 0x000fe200020e0604 */
[----:B---3--:R-:W-:-:S05]  /*32850*/  IADD3 R12, P4, R12, R5, RZ ;  /* 0x000000050c0c7210 */ /* 0x008fca0007f9e0ff */
[----:B--2---:R-:W-:Y:S01]  /*32860*/  IMAD.X R147, R147, 0x1, R4, P4 ;  /* 0x0000000193937824 */ /* 0x004fe200020e0604 */
[----:B-1----:R-:W-:-:S05]  /*32870*/  IADD3 R11, P3, R11, R5, RZ ;  /* 0x000000050b0b7210 */ /* 0x002fca0007f7e0ff */
[----:B------:R-:W-:Y:S01]  /*32880*/  IMAD.X R10, R10, 0x1, R4, P3 ;  /* 0x000000010a0a7824 */ /* 0x000fe200018e0604 */
[----:B------:R1:W-:Y:S04]  /*32890*/  STL [R1+0x604], R11 ;  /* 0x0006040b01007387 */ /* 0x0003e80000100800 */
[----:B------:R2:W-:Y:S01]  /*328a0*/  STL [R1+0x600], R10 ;  /* 0x0006000a01007387 */ /* 0x0005e20000100800 */
[----:B-1----:R-:W-:-:S04]  /*328b0*/  LOP3.LUT R11, R11, R10, RZ, 0x3c, !PT ;  /* 0x0000000a0b0b7212 */ /* 0x002fc800078e3cff */
[----:B--2---:R-:W-:-:S04]  /*328c0*/  LOP3.LUT R10, R11, R10, RZ, 0x3c, !PT ;  /* 0x0000000a0b0a7212 */ /* 0x004fc800078e3cff */
[----:B------:R-:W-:-:S05]  /*328d0*/  LOP3.LUT R11, R11, R10, RZ, 0x3c, !PT ;  /* 0x0000000a0b0b7212 */ /* 0x000fca00078e3cff */
[----:B------:R1:W-:Y:S02]  /*328e0*/  LDGSTS.E [R7+-0x7c000], desc[UR4][R10.64], P2 ;  /* 0x840000000a077fae */ /* 0x0003e40009121844 */
[----:B-1----:R-:W-:Y:S02]  /*328f0*/  IMAD.MOV.U32 R10, RZ, RZ, R150 ;  /* 0x000000ffff0a7224 */ /* 0x002fe400078e0096 */
[----:B------:R-:W-:-:S05]  /*32900*/  IMAD.MOV.U32 R11, RZ, RZ, R151 ;  /* 0x000000ffff0b7224 */ /* 0x000fca00078e0097 */
[----:B------:R1:W-:Y:S01]  /*32910*/  LDGSTS.E [R7+-0x7bffc], desc[UR4][R10.64], P1 ;  /* 0x840040000a077fae */ /* 0x0003e20008921844 */
[----:B------:R-:W-:-:S04]  /*32920*/  ISETP.GT.AND P1, PT, R3, 0x3a, PT ;  /* 0x0000003a0300780c */ /* 0x000fc80003f24270 */
[----:B------:R-:W-:-:S04]  /*32930*/  SEL R9, RZ, 0x4, !P1 ;  /* 0x00000004ff097807 */ /* 0x000fc80004800000 */
[----:B------:R-:W-:Y:S02]  /*32940*/  SEL R9, R9, RZ, !P0 ;  /* 0x000000ff09097207 */ /* 0x000fe40004000000 */
[----:B------:R-:W-:Y:S02]  /*32950*/  IADD3 R148, P3, R148, R5, RZ ;  /* 0x0000000594947210 */ /* 0x000fe40007f7e0ff */
[----:B------:R-:W-:-:S03]  /*32960*/  ISETP.NE.U32.AND P2, PT, R9, RZ, PT ;  /* 0x000000ff0900720c */ /* 0x000fc60003f45070 */
[----:B------:R-:W-:Y:S01]  /*32970*/  IMAD.X R149, R149, 0x1, R4, P3 ;  /* 0x0000000195957824 */ /* 0x000fe200018e0604 */
[----:B------:R-:W-:Y:S01]  /*32980*/  STL [R1+0x60c], R150 ;  /* 0x00060c9601007387 */ /* 0x000fe20000100800 */
[----:B-1----:R-:W-:Y:S02]  /*32990*/  IMAD.MOV.U32 R10, RZ, RZ, R148 ;  /* 0x000000ffff0a7224 */ /* 0x002fe400078e0094 */
[----:B------:R-:W-:Y:S01]  /*329a0*/  IMAD.MOV.U32 R11, RZ, RZ, R149 ;  /* 0x000000ffff0b7224 */ /* 0x000fe200078e0095 */
[----:B------:R-:W-:Y:S04]  /*329b0*/  STL [R1+0x608], R151 ;  /* 0x0006089701007387 */ /* 0x000fe80000100800 */
[----:B------:R-:W-:Y:S04]  /*329c0*/  STL [R1+0x614], R148 ;  /* 0x0006149401007387 */ /* 0x000fe80000100800 */
[----:B------:R1:W-:Y:S04]  /*329d0*/  STL [R1+0x610], R149 ;  /* 0x0006109501007387 */ /* 0x0003e80000100800 */
[----:B------:R-:W-:Y:S04]  /*329e0*/  STL [R1+0x61c], R12 ;  /* 0x00061c0c01007387 */ /* 0x000fe80000100800 */
[----:B------:R2:W-:Y:S01]  /*329f0*/  LDGSTS.E [R7+-0x7bff8], desc[UR4][R10.64], P2 ;  /* 0x840080000a077fae */ /* 0x0005e20009121844 */
[----:B------:R-:W-:-:S03]  /*32a00*/  ISETP.GT.AND P1, PT, R3, 0x3b, PT ;  /* 0x0000003b0300780c */ /* 0x000fc60003f24270 */
[----:B------:R3:W-:Y:S01]  /*32a10*/  STL [R1+0x618], R147 ;  /* 0x0006189301007387 */ /* 0x0007e20000100800 */
[----:B------:R-:W-:-:S03]  /*32a20*/  SEL R9, RZ, 0x4, !P1 ;  /* 0x00000004ff097807 */ /* 0x000fc60004800000 */
[----:B-1----:R-:W4:Y:S01]  /*32a30*/  LDL.LU R149, [R1+0x620] ;  /* 0x0006200001957983 */ /* 0x002f220000300800 */
[----:B--2---:R-:W-:Y:S02]  /*32a40*/  IMAD.MOV.U32 R11, RZ, RZ, R147 ;  /* 0x000000ffff0b7224 */ /* 0x004fe400078e0093 */
[----:B---3--:R-:W1:Y:S01]  /*32a50*/  S2R R147, SR_TID.X ;  /* 0x0000000000937919 */ /* 0x008e620000002100 */
[----:B------:R-:W-:-:S04]  /*32a60*/  SEL R9, R9, RZ, !P0 ;  /* 0x000000ff09097207 */ /* 0x000fc80004000000 */
[----:B------:R-:W-:Y:S01]  /*32a70*/  ISETP.NE.U32.AND P1, PT, R9, RZ, PT ;  /* 0x000000ff0900720c */ /* 0x000fe20003f25070 */
[----:B------:R-:W-:-:S12]  /*32a80*/  IMAD.MOV.U32 R10, RZ, RZ, R12 ;  /* 0x000000ffff0a7224 */ /* 0x000fd800078e000c */
[----:B------:R2:W-:Y:S01]  /*32a90*/  LDGSTS.E [R7+-0x7bff4], desc[UR4][R10.64], P1 ;  /* 0x8400c0000a077fae */ /* 0x0005e20008921844 */
[----:B------:R-:W-:-:S04]  /*32aa0*/  ISETP.GT.AND P1, PT, R3, 0x1c, PT ;  /* 0x0000001c0300780c */ /* 0x000fc80003f24270 */
[----:B--2---:R-:W-:Y:S01]  /*32ab0*/  SEL R7, RZ, 0x4, !P1 ;  /* 0x00000004ff077807 */ /* 0x004fe20004800000 */
[----:B-1----:R-:W-:Y:S01]  /*32ac0*/  IMAD.SHL.U32 R12, R147, 0x10, RZ ;  /* 0x00000010930c7824 */ /* 0x002fe200078e00ff */
[----:B------:R-:W-:Y:S02]  /*32ad0*/  ISETP.GT.AND P1, PT, R3, 0x1d, PT ;  /* 0x0000001d0300780c */ /* 0x000fe40003f24270 */
[----:B------:R-:W-:Y:S02]  /*32ae0*/  SEL R7, R7, RZ, !P0 ;  /* 0x000000ff07077207 */ /* 0x000fe40004000000 */
[----:B------:R-:W-:Y:S02]  /*32af0*/  LOP3.LUT R147, R147, 0x7f, RZ, 0xc0, !PT ;  /* 0x0000007f93937812 */ /* 0x000fe400078ec0ff */
[----:B------:R-:W-:Y:S02]  /*32b00*/  LOP3.LUT R12, R12, 0x70, RZ, 0xc0, !PT ;  /* 0x000000700c0c7812 */ /* 0x000fe400078ec0ff */
[----:B------:R-:W-:-:S02]  /*32b10*/  ISETP.NE.U32.AND P2, PT, R7, RZ, PT ;  /* 0x000000ff0700720c */ /* 0x000fc40003f45070 */
[----:B------:R-:W-:Y:S02]  /*32b20*/  SEL R7, RZ, 0x4, !P1 ;  /* 0x00000004ff077807 */ /* 0x000fe40004800000 */
[----:B------:R-:W-:Y:S02]  /*32b30*/  LEA R12, R147, R12, 0x7 ;  /* 0x0000000c930c7211 */ /* 0x000fe400078e38ff */
[----:B------:R-:W-:Y:S01]  /*32b40*/  SEL R7, R7, RZ, !P0 ;  /* 0x000000ff07077207 */ /* 0x000fe20004000000 */
[----:B------:R-:W2:Y:S01]  /*32b50*/  LDL.LU R147, [R1+0x624] ;  /* 0x0006240001937983 */ /* 0x000ea20000300800 */
[----:B------:R-:W-:Y:S02]  /*32b60*/  LOP3.LUT R12, R12, 0x70, RZ, 0x3c, !PT ;  /* 0x000000700c0c7812 */ /* 0x000fe400078e3cff */
[----:B------:R-:W-:Y:S02]  /*32b70*/  ISETP.NE.U32.AND P1, PT, R7, RZ, PT ;  /* 0x000000ff0700720c */ /* 0x000fe40003f25070 */
[----:B------:R-:W-:-:S02]  /*32b80*/  IADD3 R7, R12, 0x100000, R8 ;  /* 0x001000000c077810 */ /* 0x000fc40007ffe008 */
[----:B------:R-:W3:Y:S04]  /*32b90*/  LDL.LU R12, [R1+0x628] ;  /* 0x00062800010c7983 */ /* 0x000ee80000300800 */
[----:B------:R-:W3:Y:S01]  /*32ba0*/  LDL.LU R10, [R1+0x62c] ;  /* 0x00062c00010a7983 */ /* 0x000ee20000300800 */
[-C--:B------:R-:W-:Y:S02]  /*32bb0*/  IADD3 R198, P3, R198, R5.reuse, RZ ;  /* 0x00000005c6c67210 */ /* 0x080fe40007f7e0ff */
[----:B------:R-:W-:Y:S01]  /*32bc0*/  IADD3 R200, P4, R200, R5, RZ ;  /* 0x00000005c8c87210 */ /* 0x000fe20007f9e0ff */
[----:B------:R-:W3:Y:S02]  /*32bd0*/  LDL.LU R11, [R1+0x634] ;  /* 0x00063400010b7983 */ /* 0x000ee40000300800 */
[----:B------:R-:W-:-:S02]  /*32be0*/  IMAD.X R197, R197, 0x1, R4, P3 ;  /* 0x00000001c5c57824 */ /* 0x000fc400018e0604 */
[----:B------:R-:W-:Y:S01]  /*32bf0*/  IMAD.MOV.U32 R8, RZ, RZ, R198 ;  /* 0x000000ffff087224 */ /* 0x000fe200078e00c6 */
[----:B------:R-:W3:Y:S01]  /*32c00*/  LDL.LU R148, [R1+0x63c] ;  /* 0x00063c0001947983 */ /* 0x000ee20000300800 */
[----:B------:R-:W-:Y:S02]  /*32c10*/  IMAD.MOV.U32 R9, RZ, RZ, R197 ;  /* 0x000000ffff097224 */ /* 0x000fe400078e00c5 */
[----:B------:R-:W-:-:S03]  /*32c20*/  IMAD.X R199, R199, 0x1, R4, P4 ;  /* 0x00000001c7c77824 */ /* 0x000fc600020e0604 */
[----:B------:R1:W-:Y:S02]  /*32c30*/  LDGSTS.E [R7+-0x80000], desc[UR4][R8.64], P2 ;  /* 0x8000000008077fae */ /* 0x0003e40009121844 */
[----:B-1----:R-:W-:Y:S02]  /*32c40*/  IMAD.MOV.U32 R8, RZ, RZ, R200 ;  /* 0x000000ffff087224 */ /* 0x002fe400078e00c8 */
[----:B------:R-:W-:-:S05]  /*32c50*/  IMAD.MOV.U32 R9, RZ, RZ, R199 ;  /* 0x000000ffff097224 */ /* 0x000fca00078e00c7 */
[----:B------:R1:W-:Y:S01]  /*32c60*/  LDGSTS.E [R7+-0x7fffc], desc[UR4][R8.64], P1 ;  /* 0x8000400008077fae */ /* 0x0003e20008921844 */
[----:B------:R-:W-:-:S04]  /*32c70*/  ISETP.GT.AND P1, PT, R3, 0x1e, PT ;  /* 0x0000001e0300780c */ /* 0x000fc80003f24270 */
[----:B-1----:R-:W-:Y:S02]  /*32c80*/  SEL R8, RZ, 0x4, !P1 ;  /* 0x00000004ff087807 */ /* 0x002fe40004800000 */
[----:B------:R-:W-:Y:S02]  /*32c90*/  ISETP.GT.AND P1, PT, R3, 0x1f, PT ;  /* 0x0000001f0300780c */ /* 0x000fe40003f24270 */
[----:B------:R-:W-:Y:S02]  /*32ca0*/  SEL R8, R8, RZ, !P0 ;  /* 0x000000ff08087207 */ /* 0x000fe40004000000 */
[----:B------:R-:W-:Y:S02]  /*32cb0*/  IADD3 R202, P3, R202, R5, RZ ;  /* 0x00000005caca7210 */ /* 0x000fe40007f7e0ff */
[----:B------:R-:W-:Y:S02]  /*32cc0*/  ISETP.NE.U32.AND P2, PT, R8, RZ, PT ;  /* 0x000000ff0800720c */ /* 0x000fe40003f45070 */
[----:B------:R-:W-:Y:S01]  /*32cd0*/  SEL R8, RZ, 0x4, !P1 ;  /* 0x00000004ff087807 */ /* 0x000fe20004800000 */
[----:B------:R-:W-:-:S03]  /*32ce0*/  IMAD.X R201, R201, 0x1, R4, P3 ;  /* 0x00000001c9c97824 */ /* 0x000fc600018e0604 */
[----:B------:R-:W-:Y:S02]  /*32cf0*/  SEL R8, R8, RZ, !P0 ;  /* 0x000000ff08087207 */ /* 0x000fe40004000000 */
[----:B------:R-:W-:Y:S02]  /*32d00*/  IADD3 R204, P4, R204, R5, RZ ;  /* 0x00000005cccc7210 */ /* 0x000fe40007f9e0ff */
[----:B------:R-:W-:Y:S01]  /*32d10*/  ISETP.NE.U32.AND P1, PT, R8, RZ, PT ;  /* 0x000000ff0800720c */ /* 0x000fe20003f25070 */
[----:B------:R-:W-:Y:S02]  /*32d20*/  IMAD.MOV.U32 R8, RZ, RZ, R202 ;  /* 0x000000ffff087224 */ /* 0x000fe400078e00ca */
        /* <DEDUP_REMOVED lines=9> */
[----:B------:R-:W-:-:S04]  /*32dc0*/  SEL R8, R8, RZ, !P0 ;  /* 0x000000ff08087207 */ /* 0x000fc80004000000 */
[----:B------:R-:W-:Y:S02]  /*32dd0*/  ISETP.NE.U32.AND P2, PT, R8, RZ, PT ;  /* 0x000000ff0800720c */ /* 0x000fe40003f45070 */
[----:B------:R-:W-:-:S04]  /*32de0*/  SEL R8, RZ, 0x4, !P1 ;  /* 0x00000004ff087807 */ /* 0x000fc80004800000 */
[----:B------:R-:W-:-:S04]  /*32df0*/  SEL R8, R8, RZ, !P0 ;  /* 0x000000ff08087207 */ /* 0x000fc80004000000 */
[----:B------:R-:W-:Y:S02]  /*32e00*/  ISETP.NE.U32.AND P1, PT, R8, RZ, PT ;  /* 0x000000ff0800720c */ /* 0x000fe40003f25070 */
[----:B--2---:R-:W-:-:S04]  /*32e10*/  IADD3 R147, P3, R147, R5, RZ ;  /* 0x0000000593937210 */ /* 0x004fc80007f7e0ff */
[----:B----4-:R-:W-:Y:S01]  /*32e20*/  IADD3.X R149, R149, R4, RZ, P3, !PT ;  /* 0x0000000495957210 */ /* 0x010fe20001ffe4ff */
[----:B------:R1:W-:Y:S01]  /*32e30*/  STL [R1+0x624], R147 ;  /* 0x0006249301007387 */ /* 0x0003e20000100800 */
[----:B------:R-:W-:Y:S01]  /*32e40*/  IMAD.MOV.U32 R8, RZ, RZ, R147 ;  /* 0x000000ffff087224 */ /* 0x000fe200078e0093 */
[----:B---3--:R-:W-:Y:S02]  /*32e50*/  IADD3 R10, P4, R10, R5, RZ ;  /* 0x000000050a0a7210 */ /* 0x008fe40007f9e0ff */
[----:B------:R-:W-:Y:S04]  /*32e60*/  STL [R1+0x620], R149 ;  /* 0x0006209501007387 */ /* 0x000fe80000100800 */
[----:B------:R2:W-:Y:S01]  /*32e70*/  STL [R1+0x62c], R10 ;  /* 0x00062c0a01007387 */ /* 0x0005e20000100800 */
[----:B------:R-:W-:-:S03]  /*32e80*/  IMAD.X R12, R12, 0x1, R4, P4 ;  /* 0x000000010c0c7824 */ /* 0x000fc600020e0604 */
[----:B-1----:R-:W3:Y:S04]  /*32e90*/  LDL.LU R147, [R1+0x630] ;  /* 0x0006300001937983 */ /* 0x002ee80000300800 */
[----:B------:R1:W-:Y:S04]  /*32ea0*/  STL [R1+0x628], R12 ;  /* 0x0006280c01007387 */ /* 0x0003e80000100800 */
[----:B------:R-:W4:Y:S01]  /*32eb0*/  LDL.LU R150, [R1+0x638] ;  /* 0x0006380001967983 */ /* 0x000f220000300800 */
[----:B------:R-:W-:-:S05]  /*32ec0*/  IMAD.MOV.U32 R9, RZ, RZ, R149 ;  /* 0x000000ffff097224 */ /* 0x000fca00078e0095 */
[----:B------:R2:W-:Y:S01]  /*32ed0*/  LDGSTS.E [R7+-0x7c000], desc[UR4][R8.64], P2 ;  /* 0x8400000008077fae */ /* 0x0005e20009121844 */
[----:B------:R-:W1:Y:S01]  /*32ee0*/  S2R R151, SR_TID.X ;  /* 0x0000000000977919 */ /* 0x000e620000002100 */
[----:B--2---:R-:W-:Y:S02]  /*32ef0*/  IMAD.MOV.U32 R8, RZ, RZ, R10 ;  /* 0x000000ffff087224 */ /* 0x004fe400078e000a */
[----:B------:R-:W-:Y:S01]  /*32f00*/  IMAD.MOV.U32 R9, RZ, RZ, R12 ;  /* 0x000000ffff097224 */ /* 0x000fe200078e000c */
[----:B------:R-:W-:Y:S01]  /*32f10*/  IADD3 R11, P3, R11, R5, RZ ;  /* 0x000000050b0b7210 */ /* 0x000fe20007f7e0ff */
[----:B------:R-:W2:Y:S04]  /*32f20*/  LDL.LU R10, [R1+0x644] ;  /* 0x00064400010a7983 */ /* 0x000ea80000300800 */
[----:B------:R1:W-:Y:S01]  /*32f30*/  LDGSTS.E [R7+-0x7bffc], desc[UR4][R8.64], P1 ;  /* 0x8400400008077fae */ /* 0x0003e20008921844 */
[----:B------:R-:W-:-:S02]  /*32f40*/  ISETP.GT.AND P1, PT, R3, 0x3e, PT ;  /* 0x0000003e0300780c */ /* 0x000fc40003f24270 */
[----:B------:R-:W-:Y:S01]  /*32f50*/  IADD3 R148, P4, R148, R5, RZ ;  /* 0x0000000594947210 */ /* 0x000fe20007f9e0ff */
[----:B-1----:R-:W2:Y:S01]  /*32f60*/  LDL.LU R12, [R1+0x664] ;  /* 0x00066400010c7983 */ /* 0x002ea20000300800 */
[----:B------:R-:W-:Y:S02]  /*32f70*/  SEL R8, RZ, 0x4, !P1 ;  /* 0x00000004ff087807 */ /* 0x000fe40004800000 */
[----:B------:R-:W-:Y:S02]  /*32f80*/  ISETP.GT.AND P1, PT, R3, 0x3f, PT ;  /* 0x0000003f0300780c */ /* 0x000fe40003f24270 */
[----:B------:R-:W-:-:S04]  /*32f90*/  SEL R8, R8, RZ, !P0 ;  /* 0x000000ff08087207 */ /* 0x000fc80004000000 */
[----:B------:R-:W-:Y:S02]  /*32fa0*/  ISETP.NE.U32.AND P2, PT, R8, RZ, PT ;  /* 0x000000ff0800720c */ /* 0x000fe40003f45070 */
[----:B------:R-:W-:-:S04]  /*32fb0*/  SEL R8, RZ, 0x4, !P1 ;  /* 0x00000004ff087807 */ /* 0x000fc80004800000 */
[----:B------:R-:W-:-:S04]  /*32fc0*/  SEL R8, R8, RZ, !P0 ;  /* 0x000000ff08087207 */ /* 0x000fc80004000000 */
[----:B------:R-:W-:Y:S01]  /*32fd0*/  ISETP.NE.U32.AND P1, PT, R8, RZ, PT ;  /* 0x000000ff0800720c */ /* 0x000fe20003f25070 */
[----:B------:R-:W-:Y:S01]  /*32fe0*/  IMAD.MOV.U32 R8, RZ, RZ, R11 ;  /* 0x000000ffff087224 */ /* 0x000fe200078e000b */
[----:B------:R1:W-:Y:S02]  /*32ff0*/  STL [R1+0x634], R11 ;  /* 0x0006340b01007387 */ /* 0x0003e40000100800 */
[----:B-1----:R-:W-:Y:S01]  /*33000*/  LOP3.LUT R11, R151, 0x3f, RZ, 0xc0, !PT ;  /* 0x0000003f970b7812 */ /* 0x002fe200078ec0ff */
[----:B---3--:R-:W-:-:S04]  /*33010*/  IMAD.X R147, R147, 0x1, R4, P3 ;  /* 0x0000000193937824 */ /* 0x008fc800018e0604 */
[----:B------:R-:W-:Y:S01]  /*33020*/  IMAD.MOV.U32 R9, RZ, RZ, R147 ;  /* 0x000000ffff097224 */ /* 0x000fe200078e0093 */
[----:B------:R1:W-:Y:S01]  /*33030*/  STL [R1+0x630], R147 ;  /* 0x0006309301007387 */ /* 0x0003e20000100800 */
[----:B----4-:R-:W-:-:S03]  /*33040*/  IMAD.X R150, R150, 0x1, R4, P4 ;  /* 0x0000000196967824 */ /* 0x010fc600020e0604 */
[----:B------:R3:W-:Y:S04]  /*33050*/  LDGSTS.E [R7+-0x7bff8], desc[UR4][R8.64], P2 ;  /* 0x8400800008077fae */ /* 0x0007e80009121844 */
[----:B------:R-:W-:Y:S04]  /*33060*/  STL [R1+0x63c], R148 ;  /* 0x00063c9401007387 */ /* 0x000fe80000100800 */
[----:B-1----:R-:W4:Y:S01]  /*33070*/  LDL.LU R147, [R1+0x640] ;  /* 0x0006400001937983 */ /* 0x002f220000300800 */
[----:B---3--:R-:W-:Y:S02]  /*33080*/  IMAD.MOV.U32 R8, RZ, RZ, R148 ;  /* 0x000000ffff087224 */ /* 0x008fe400078e0094 */
[----:B------:R-:W-:Y:S01]  /*33090*/  IMAD.MOV.U32 R9, RZ, RZ, R150 ;  /* 0x000000ffff097224 */ /* 0x000fe200078e0096 */
[----:B------:R1:W-:Y:S04]  /*330a0*/  STL [R1+0x638], R150 ;  /* 0x0006389601007387 */ /* 0x0003e80000100800 */
[----:B------:R-:W3:Y:S04]  /*330b0*/  LDL.LU R149, [R1+0x660] ;  /* 0x0006600001957983 */ /* 0x000ee80000300800 */
[----:B------:R2:W-:Y:S01]  /*330c0*/  LDGSTS.E [R7+-0x7bff4], desc[UR4][R8.64], P1 ;  /* 0x8400c00008077fae */ /* 0x0005e20008921844 */
[----:B------:R-:W-:-:S03]  /*330d0*/  ISETP.GE.AND P1, PT, R11, R3, PT ;  /* 0x000000030b00720c */ /* 0x000fc60003f26270 */
[----:B------:R-:W0:Y:S04]  /*330e0*/  LDGDEPBAR ;  /* 0x00000000000079af */ /* 0x000e280000000000 */
[----:B------:R-:W3:Y:S04]  /*330f0*/  LDL R9, [R1+0xe48] ;  /* 0x000e480001097983 */ /* 0x000ee80000100800 */
[----:B-1----:R-:W3:Y:S04]  /*33100*/  LDL.LU R150, [R1+0x680] ;  /* 0x0006800001967983 */ /* 0x002ee80000300800 */
[----:B------:R-:W3:Y:S04]  /*33110*/  LDL.LU R11, [R1+0x684] ;  /* 0x00068400010b7983 */ /* 0x000ee80000300800 */
[----:B------:R-:W3:Y:S04]  /*33120*/  LDL.LU R151, [R1+0x6a0] ;  /* 0x0006a00001977983 */ /* 0x000ee80000300800 */
[----:B------:R-:W3:Y:S01]  /*33130*/  LDL.LU R148, [R1+0x6a4] ;  /* 0x0006a40001947983 */ /* 0x000ee20000300800 */
[----:B------:R-:W-:-:S02]  /*33140*/  SEL R3, RZ, 0x4, P1 ;  /* 0x00000004ff037807 */ /* 0x000fc40000800000 */
[-C--:B--2---:R-:W-:Y:S02]  /*33150*/  IADD3 R10, P1, R10, R2.reuse, RZ ;  /* 0x000000020a0a7210 */ /* 0x084fe40007f3e0ff */
[----:B------:R-:W-:Y:S02]  /*33160*/  SEL R3, R3, RZ, !P0 ;  /* 0x000000ff03037207 */ /* 0x000fe40004000000 */
[----:B------:R-:W-:Y:S02]  /*33170*/  IADD3 R12, P2, R12, R2, RZ ;  /* 0x000000020c0c7210 */ /* 0x000fe40007f5e0ff */
[----:B------:R-:W-:Y:S02]  /*33180*/  ISETP.NE.U32.AND P0, PT, R3, RZ, PT ;  /* 0x000000ff0300720c */ /* 0x000fe40003f05070 */
[----:B------:R-:W-:Y:S01]  /*33190*/  LEA R7, R6, UR7, 0x11 ;  /* 0x0000000706077c11 */ /* 0x000fe2000f8e88ff */
[----:B------:R1:W-:Y:S01]  /*331a0*/  STL [R1+0x644], R10 ;  /* 0x0006440a01007387 */ /* 0x0003e20000100800 */
[----:B------:R-:W-:-:S03]  /*331b0*/  IMAD.MOV.U32 R8, RZ, RZ, R10 ;  /* 0x000000ffff087224 */ /* 0x000fc600078e000a */
[----:B------:R-:W-:Y:S01]  /*331c0*/  STL [R1+0x664], R12 ;  /* 0x0006640c01007387 */ /* 0x000fe20000100800 */
[----:B----4-:R-:W-:-:S05]  /*331d0*/  IMAD.X R147, R147, 0x1, R0, P1 ;  /* 0x0000000193937824 */ /* 0x010fca00008e0600 */
[----:B------:R2:W-:Y:S01]  /*331e0*/  STL [R1+0x640], R147 ;  /* 0x0006409301007387 */ /* 0x0005e20000100800 */
[----:B---3--:R-:W-:-:S05]  /*331f0*/  IADD3.X R149, R149, R0, RZ, P2, !PT ;  /* 0x0000000095957210 */ /* 0x008fca00017fe4ff */
[----:B------:R3:W-:Y:S04]  /*33200*/  STL [R1+0x660], R149 ;  /* 0x0006609501007387 */ /* 0x0007e80000100800 */
[----:B-1----:R-:W4:Y:S01]  /*33210*/  LDL.LU R10, [R1+0x6c4] ;  /* 0x0006c400010a7983 */ /* 0x002f220000300800 */
[----:B------:R-:W-:Y:S02]  /*33220*/  IMAD.IADD R3, R9, 0x1, R7 ;  /* 0x0000000109037824 */ /* 0x000fe400078e0207 */
[----:B------:R-:W-:Y:S02]  /*33230*/  IMAD.MOV.U32 R9, RZ, RZ, R147 ;  /* 0x000000ffff097224 */ /* 0x000fe400078e0093 */
[----:B--2---:R-:W2:Y:S01]  /*33240*/  LDL.LU R147, [R1+0x6e4] ;  /* 0x0006e40001937983 */ /* 0x004ea20000300800 */
[----:B------:R-:W-:-:S03]  /*33250*/  IADD3 R11, P1, R11, R2, RZ ;  /* 0x000000020b0b7210 */ /* 0x000fc60007f3e0ff */
[----:B------:R1:W-:Y:S02]  /*33260*/  LDGSTS.E [R3], desc[UR4][R8.64], P0 ;  /* 0x0000000008037fae */ /* 0x0003e40008121844 */
[----:B------:R-:W-:Y:S01]  /*33270*/  IMAD.X R150, R150, 0x1, R0, P1 ;  /* 0x0000000196967824 */ /* 0x000fe200008e0600 */
[----:B------:R-:W-:Y:S01]  /*33280*/  IADD3 R148, P2, R148, R2, RZ ;  /* 0x0000000294947210 */ /* 0x000fe20007f5e0ff */
[----:B-1----:R-:W-:Y:S02]  /*33290*/  IMAD.MOV.U32 R8, RZ, RZ, R12 ;  /* 0x000000ffff087224 */ /* 0x002fe400078e000c */
[----:B------:R-:W-:Y:S01]  /*332a0*/  IMAD.MOV.U32 R9, RZ, RZ, R149 ;  /* 0x000000ffff097224 */ /* 0x000fe200078e0095 */
[----:B------:R-:W2:Y:S01]  /*332b0*/  LDL.LU R12, [R1+0x6c0] ;  /* 0x0006c000010c7983 */ /* 0x000ea20000300800 */
[----:B------:R-:W-:-:S03]  /*332c0*/  IMAD.X R151, R151, 0x1, R0, P2 ;  /* 0x0000000197977824 */ /* 0x000fc600010e0600 */
[----:B---3--:R-:W3:Y:S04]  /*332d0*/  LDL.LU R149, [R1+0x6e0] ;  /* 0x0006e00001957983 */ /* 0x008ee80000300800 */
[----:B------:R1:W-:Y:S04]  /*332e0*/  LDGSTS.E [R3+0x400], desc[UR4][R8.64], P0 ;  /* 0x0040000008037fae */ /* 0x0003e80008121844 */
[----:B------:R1:W-:Y:S04]  /*332f0*/  STL [R1+0x684], R11 ;  /* 0x0006840b01007387 */ /* 0x0003e80000100800 */
[----:B------:R1:W-:Y:S02]  /*33300*/  STL [R1+0x680], R150 ;  /* 0x0006809601007387 */ /* 0x0003e40000100800 */
[----:B-1----:R-:W-:-:S02]  /*33310*/  IMAD.MOV.U32 R8, RZ, RZ, R11 ;  /* 0x000000ffff087224 */ /* 0x002fc400078e000b */
[----:B------:R1:W-:Y:S01]  /*33320*/  STL [R1+0x6a4], R148 ;  /* 0x0006a49401007387 */ /* 0x0003e20000100800 */
[----:B------:R-:W-:-:S03]  /*33330*/  IMAD.MOV.U32 R9, RZ, RZ, R150 ;  /* 0x000000ffff097224 */ /* 0x000fc600078e0096 */
[----:B------:R-:W3:Y:S04]  /*33340*/  LDL.LU R11, [R1+0x704] ;  /* 0x00070400010b7983 */ /* 0x000ee80000300800 */
[----:B------:R1:W-:Y:S04]  /*33350*/  STL [R1+0x6a0], R151 ;  /* 0x0006a09701007387 */ /* 0x0003e80000100800 */
[----:B------:R1:W-:Y:S04]  /*33360*/  LDGSTS.E [R3+0x800], desc[UR4][R8.64], P0 ;  /* 0x0080000008037fae */ /* 0x0003e80008121844 */
[----:B------:R-:W3:Y:S01]  /*33370*/  LDL.LU R150, [R1+0x724] ;  /* 0x0007240001967983 */ /* 0x000ee20000300800 */
[----:B-1----:R-:W-:-:S03]  /*33380*/  IMAD.MOV.U32 R8, RZ, RZ, R148 ;  /* 0x000000ffff087224 */ /* 0x002fc600078e0094 */
[----:B------:R-:W3:Y:S01]  /*33390*/  LDL.LU R148, [R1+0x700] ;  /* 0x0007000001947983 */ /* 0x000ee20000300800 */
[----:B------:R-:W-:-:S03]  /*333a0*/  IMAD.MOV.U32 R9, RZ, RZ, R151 ;  /* 0x000000ffff097224 */ /* 0x000fc600078e0097 */
[----:B------:R-:W3:Y:S04]  /*333b0*/  LDL.LU R151, [R1+0x720] ;  /* 0x0007200001977983 */ /* 0x000ee80000300800 */
[----:B------:R1:W-:Y:S01]  /*333c0*/  LDGSTS.E [R3+0xc00], desc[UR4][R8.64], P0 ;  /* 0x00c0000008037fae */ /* 0x0003e20008121844 */
[----:B----4-:R-:W-:-:S05]  /*333d0*/  IADD3 R10, P1, R10, R2, RZ ;  /* 0x000000020a0a7210 */ /* 0x010fca0007f3e0ff */
[----:B------:R4:W-:Y:S01]  /*333e0*/  STL [R1+0x6c4], R10 ;  /* 0x0006c40a01007387 */ /* 0x0009e20000100800 */
[----:B-1----:R-:W-:Y:S01]  /*333f0*/  IMAD.MOV.U32 R8, RZ, RZ, R10 ;  /* 0x000000ffff087224 */ /* 0x002fe200078e000a */
[----:B--2---:R-:W-:Y:S01]  /*33400*/  IADD3 R147, P2, R147, R2, RZ ;  /* 0x0000000293937210 */ /* 0x004fe20007f5e0ff */
[----:B------:R-:W-:-:S03]  /*33410*/  IMAD.X R12, R12, 0x1, R0, P1 ;  /* 0x000000010c0c7824 */ /* 0x000fc600008e0600 */
[----:B---3--:R-:W-:Y:S02]  /*33420*/  IADD3.X R149, R149, R0, RZ, P2, !PT ;  /* 0x0000000095957210 */ /* 0x008fe400017fe4ff */
[----:B------:R1:W-:Y:S01]  /*33430*/  STL [R1+0x6c0], R12 ;  /* 0x0006c00c01007387 */ /* 0x0003e20000100800 */
[----:B------:R-:W-:-:S03]  /*33440*/  IMAD.MOV.U32 R9, RZ, RZ, R12 ;  /* 0x000000ffff097224 */ /* 0x000fc600078e000c */
[----:B------:R2:W-:Y:S04]  /*33450*/  STL [R1+0x6e4], R147 ;  /* 0x0006e49301007387 */ /* 0x0005e80000100800 */
[----:B----4-:R-:W3:Y:S04]  /*33460*/  LDL.LU R10, [R1+0x744] ;  /* 0x00074400010a7983 */ /* 0x010ee80000300800 */
[----:B------:R4:W-:Y:S04]  /*33470*/  STL [R1+0x6e0], R149 ;  /* 0x0006e09501007387 */ /* 0x0009e80000100800 */
[----:B------:R2:W-:Y:S01]  /*33480*/  LDGSTS.E [R3+0x1000], desc[UR4][R8.64], P0 ;  /* 0x0100000008037fae */ /* 0x0005e20008121844 */
[----:B------:R-:W-:-:S03]  /*33490*/  IADD3 R11, P1, R11, R2, RZ ;  /* 0x000000020b0b7210 */ /* 0x000fc60007f3e0ff */
[----:B-1----:R-:W3:Y:S01]  /*334a0*/  LDL.LU R12, [R1+0x764] ;  /* 0x00076400010c7983 */ /* 0x002ee20000300800 */
[----:B--2---:R-:W-:Y:S02]  /*334b0*/  IMAD.MOV.U32 R8, RZ, RZ, R147 ;  /* 0x000000ffff087224 */ /* 0x004fe400078e0093 */
[----:B------:R-:W-:Y:S01]  /*334c0*/  IMAD.MOV.U32 R9, RZ, RZ, R149 ;  /* 0x000000ffff097224 */ /* 0x000fe200078e0095 */
[----:B------:R-:W2:Y:S01]  /*334d0*/  LDL.LU R147, [R1+0x740] ;  /* 0x0007400001937983 */ /* 0x000ea20000300800 */
[----:B------:R-:W-:-:S03]  /*334e0*/  IADD3 R150, P2, R150, R2, RZ ;  /* 0x0000000296967210 */ /* 0x000fc60007f5e0ff */
[----:B----4-:R-:W4:Y:S04]  /*334f0*/  LDL.LU R149, [R1+0x760] ;  /* 0x0007600001957983 */ /* 0x010f280000300800 */
[----:B------:R1:W-:Y:S01]  /*33500*/  LDGSTS.E [R3+0x1400], desc[UR4][R8.64], P0 ;  /* 0x0140000008037fae */ /* 0x0003e20008121844 */
[----:B------:R-:W-:-:S03]  /*33510*/  IMAD.X R148, R148, 0x1, R0, P1 ;  /* 0x0000000194947824 */ /* 0x000fc600008e0600 */
[----:B------:R1:W-:Y:S01]  /*33520*/  STL [R1+0x704], R11 ;  /* 0x0007040b01007387 */ /* 0x0003e20000100800 */
[----:B------:R-:W-:-:S03]  /*33530*/  IMAD.X R151, R151, 0x1, R0, P2 ;  /* 0x0000000197977824 */ /* 0x000fc600010e0600 */
[----:B------:R1:W-:Y:S02]  /*33540*/  STL [R1+0x700], R148 ;  /* 0x0007009401007387 */ /* 0x0003e40000100800 */
[----:B-1----:R-:W-:Y:S02]  /*33550*/  IMAD.MOV.U32 R8, RZ, RZ, R11 ;  /* 0x000000ffff087224 */ /* 0x002fe400078e000b */
[----:B------:R1:W-:Y:S01]  /*33560*/  STL [R1+0x724], R150 ;  /* 0x0007249601007387 */ /* 0x0003e20000100800 */
[----:B------:R-:W-:-:S03]  /*33570*/  IMAD.MOV.U32 R9, RZ, RZ, R148 ;  /* 0x000000ffff097224 */ /* 0x000fc600078e0094 */
[----:B------:R-:W4:Y:S04]  /*33580*/  LDL.LU R11, [R1+0x784] ;  /* 0x00078400010b7983 */ /* 0x000f280000300800 */
[----:B------:R1:W-:Y:S04]  /*33590*/  STL [R1+0x720], R151 ;  /* 0x0007209701007387 */ /* 0x0003e80000100800 */
[----:B------:R1:W-:Y:S04]  /*335a0*/  LDGSTS.E [R3+0x1800], desc[UR4][R8.64], P0 ;  /* 0x0180000008037fae */ /* 0x0003e80008121844 */
[----:B------:R-:W4:Y:S01]  /*335b0*/  LDL.LU R148, [R1+0x7a4] ;  /* 0x0007a40001947983 */ /* 0x000f220000300800 */
[----:B-1----:R-:W-:-:S03]  /*335c0*/  IMAD.MOV.U32 R8, RZ, RZ, R150 ;  /* 0x000000ffff087224 */ /* 0x002fc600078e0096 */
[----:B------:R-:W4:Y:S01]  /*335d0*/  LDL.LU R150, [R1+0x780] ;  /* 0x0007800001967983 */ /* 0x000f220000300800 */
[----:B------:R-:W-:-:S03]  /*335e0*/  IMAD.MOV.U32 R9, RZ, RZ, R151 ;  /* 0x000000ffff097224 */ /* 0x000fc600078e0097 */
[----:B------:R-:W4:Y:S04]  /*335f0*/  LDL.LU R151, [R1+0x7a0] ;  /* 0x0007a00001977983 */ /* 0x000f280000300800 */
[----:B------:R1:W-:Y:S01]  /*33600*/  LDGSTS.E [R3+0x1c00], desc[UR4][R8.64], P0 ;  /* 0x01c0000008037fae */ /* 0x0003e20008121844 */
[----:B---3--:R-:W-:-:S04]  /*33610*/  IADD3 R10, P1, R10, R2, RZ ;  /* 0x000000020a0a7210 */ /* 0x008fc80007f3e0ff */
[----:B-1----:R-:W-:Y:S01]  /*33620*/  MOV R8, R10 ;  /* 0x0000000a00087202 */ /* 0x002fe20000000f00 */
[----:B------:R1:W-:Y:S01]  /*33630*/  STL [R1+0x744], R10 ;  /* 0x0007440a01007387 */ /* 0x0003e20000100800 */
[----:B------:R-:W-:Y:S01]  /*33640*/  IADD3 R12, P2, R12, R2, RZ ;  /* 0x000000020c0c7210 */ /* 0x000fe20007f5e0ff */
[----:B--2---:R-:W-:-:S04]  /*33650*/  IMAD.X R147, R147, 0x1, R0, P1 ;  /* 0x0000000193937824 */ /* 0x004fc800008e0600 */
[----:B----4-:R-:W-:Y:S01]  /*33660*/  IMAD.X R149, R149, 0x1, R0, P2 ;  /* 0x0000000195957824 */ /* 0x010fe200010e0600 */
[----:B------:R2:W-:Y:S01]  /*33670*/  STL [R1+0x740], R147 ;  /* 0x0007409301007387 */ /* 0x0005e20000100800 */
[----:B------:R-:W-:-:S03]  /*33680*/  IMAD.MOV.U32 R9, RZ, RZ, R147 ;  /* 0x000000ffff097224 */ /* 0x000fc600078e0093 */
[----:B------:R3:W-:Y:S04]  /*33690*/  STL [R1+0x764], R12 ;  /* 0x0007640c01007387 */ /* 0x0007e80000100800 */
[----:B-1----:R-:W4:Y:S04]  /*336a0*/  LDL.LU R10, [R1+0x7c4] ;  /* 0x0007c400010a7983 */ /* 0x002f280000300800 */
[----:B------:R1:W-:Y:S04]  /*336b0*/  STL [R1+0x760], R149 ;  /* 0x0007609501007387 */ /* 0x0003e80000100800 */
[----:B------:R3:W-:Y:S01]  /*336c0*/  LDGSTS.E [R3+0x2000], desc[UR4][R8.64], P0 ;  /* 0x0200000008037fae */ /* 0x0007e20008121844 */
[----:B------:R-:W-:-:S03]  /*336d0*/  IADD3 R11, P1, R11, R2, RZ ;  /* 0x000000020b0b7210 */ /* 0x000fc60007f3e0ff */
[----:B--2---:R-:W2:Y:S01]  /*336e0*/  LDL.LU R147, [R1+0x7e4] ;  /* 0x0007e40001937983 */ /* 0x004ea20000300800 */
[----:B---3--:R-:W-:Y:S02]  /*336f0*/  IMAD.MOV.U32 R8, RZ, RZ, R12 ;  /* 0x000000ffff087224 */ /* 0x008fe400078e000c */
[----:B------:R-:W-:Y:S01]  /*33700*/  IMAD.MOV.U32 R9, RZ, RZ, R149 ;  /* 0x000000ffff097224 */ /* 0x000fe200078e0095 */
[----:B------:R-:W3:Y:S01]  /*33710*/  LDL.LU R12, [R1+0x7c0] ;  /* 0x0007c000010c7983 */ /* 0x000ee20000300800 */
[----:B------:R-:W-:-:S03]  /*33720*/  IADD3 R148, P2, R148, R2, RZ ;  /* 0x0000000294947210 */ /* 0x000fc60007f5e0ff */
[----:B-1----:R-:W3:Y:S04]  /*33730*/  LDL.LU R149, [R1+0x7e0] ;  /* 0x0007e00001957983 */ /* 0x002ee80000300800 */
        /* <DEDUP_REMOVED lines=21> */
[----:B---3--:R-:W-:-:S04]  /*33890*/  IMAD.X R12, R12, 0x1, R0, P1 ;  /* 0x000000010c0c7824 */ /* 0x008fc800008e0600 */
[----:B------:R-:W-:Y:S01]  /*338a0*/  IMAD.X R149, R149, 0x1, R0, P2 ;  /* 0x0000000195957824 */ /* 0x000fe200010e0600 */
[----:B------:R1:W-:Y:S01]  /*338b0*/  STL [R1+0x7c0], R12 ;  /* 0x0007c00c01007387 */ /* 0x0003e20000100800 */
[----:B------:R-:W-:-:S03]  /*338c0*/  MOV R9, R12 ;  /* 0x0000000c00097202 */ /* 0x000fc60000000f00 */
        /* <DEDUP_REMOVED lines=28> */
[----:B---3--:R-:W-:-:S05]  /*33a90*/  IADD3 R10, P1, R10, R2, RZ ;  /* 0x000000020a0a7210 */ /* 0x008fca0007f3e0ff */
[----:B------:R3:W-:Y:S01]  /*33aa0*/  STL [R1+0x844], R10 ;  /* 0x0008440a01007387 */ /* 0x0007e20000100800 */
[----:B-1----:R-:W-:Y:S01]  /*33ab0*/  IMAD.MOV.U32 R8, RZ, RZ, R10 ;  /* 0x000000ffff087224 */ /* 0x002fe200078e000a */
[----:B------:R-:W-:Y:S01]  /*33ac0*/  IADD3 R12, P2, R12, R2, RZ ;  /* 0x000000020c0c7210 */ /* 0x000fe20007f5e0ff */
[----:B--2---:R-:W-:-:S04]  /*33ad0*/  IMAD.X R147, R147, 0x1, R0, P1 ;  /* 0x0000000193937824 */ /* 0x004fc800008e0600 */
[----:B----4-:R-:W-:Y:S01]  /*33ae0*/  IMAD.X R149, R149, 0x1, R0, P2 ;  /* 0x0000000195957824 */ /* 0x010fe200010e0600 */
[----:B------:R1:W-:Y:S01]  /*33af0*/  STL [R1+0x840], R147 ;  /* 0x0008409301007387 */ /* 0x0003e20000100800 */
[----:B------:R-:W-:-:S03]  /*33b00*/  IMAD.MOV.U32 R9, RZ, RZ, R147 ;  /* 0x000000ffff097224 */ /* 0x000fc600078e0093 */
[----:B------:R2:W-:Y:S04]  /*33b10*/  STL [R1+0x864], R12 ;  /* 0x0008640c01007387 */ /* 0x0005e80000100800 */
[----:B---3--:R-:W3:Y:S04]  /*33b20*/  LDL.LU R10, [R1+0x8c4] ;  /* 0x0008c400010a7983 */ /* 0x008ee80000300800 */
[----:B------:R4:W-:Y:S04]  /*33b30*/  STL [R1+0x860], R149 ;  /* 0x0008609501007387 */ /* 0x0009e80000100800 */
[----:B------:R2:W-:Y:S01]  /*33b40*/  LDGSTS.E [R3+0x4000], desc[UR4][R8.64], P0 ;  /* 0x0400000008037fae */ /* 0x0005e20008121844 */
[----:B------:R-:W-:-:S03]  /*33b50*/  IADD3 R11, P1, R11, R2, RZ ;  /* 0x000000020b0b7210 */ /* 0x000fc60007f3e0ff */
[----:B-1----:R-:W3:Y:S01]  /*33b60*/  LDL.LU R147, [R1+0x8e4] ;  /* 0x0008e40001937983 */ /* 0x002ee20000300800 */
[----:B--2---:R-:W-:Y:S01]  /*33b70*/  MOV R8, R12 ;  /* 0x0000000c00087202 */ /* 0x004fe20000000f00 */
[----:B------:R-:W-:Y:S02]  /*33b80*/  IMAD.MOV.U32 R9, RZ, RZ, R149 ;  /* 0x000000ffff097224 */ /* 0x000fe400078e0095 */
        /* <DEDUP_REMOVED lines=25> */
[----:B------:R-:W-:Y:S01]  /*33d20*/  IMAD.MOV.U32 R9, RZ, RZ, R12 ;  /* 0x000000ffff097224 */ /* 0x000fe200078e000c */
[----:B------:R1:W-:Y:S01]  /*33d30*/  STL [R1+0x8c0], R12 ;  /* 0x0008c00c01007387 */ /* 0x0003e20000100800 */
[----:B----4-:R-:W-:-:S03]  /*33d40*/  IMAD.X R149, R149, 0x1, R0, P2 ;  /* 0x0000000195957824 */ /* 0x010fc600010e0600 */
[----:B------:R2:W-:Y:S04]  /*33d50*/  STL [R1+0x8e4], R147 ;  /* 0x0008e49301007387 */ /* 0x0005e80000100800 */
[----:B---3--:R-:W3:Y:S04]  /*33d60*/  LDL.LU R10, [R1+0x944] ;  /* 0x00094400010a7983 */ /* 0x008ee80000300800 */
[----:B------:R4:W-:Y:S04]  /*33d70*/  LDGSTS.E [R3+0x5000], desc[UR4][R8.64], P0 ;  /* 0x0500000008037fae */ /* 0x0009e80008121844 */
[----:B------:R2:W-:Y:S01]  /*33d80*/  STL [R1+0x8e0], R149 ;  /* 0x0008e09501007387 */ /* 0x0005e20000100800 */
[----:B------:R-:W-:-:S03]  /*33d90*/  IADD3 R11, P1, R11, R2, RZ ;  /* 0x000000020b0b7210 */ /* 0x000fc60007f3e0ff */
[----:B-1----:R-:W3:Y:S01]  /*33da0*/  LDL.LU R12, [R1+0x964] ;  /* 0x00096400010c7983 */ /* 0x002ee20000300800 */
[----:B----4-:R-:W-:Y:S01]  /*33db0*/  IMAD.MOV.U32 R8, RZ, RZ, R147 ;  /* 0x000000ffff087224 */ /* 0x010fe200078e0093 */
[----:B------:R-:W-:Y:S02]  /*33dc0*/  MOV R9, R149 ;  /* 0x0000009500097202 */ /* 0x000fe40000000f00 */
[----:B--2---:R-:W2:Y:S04]  /*33dd0*/  LDL.LU R147, [R1+0x940] ;  /* 0x0009400001937983 */ /* 0x004ea80000300800 */
[----:B------:R-:W4:Y:S01]  /*33de0*/  LDL.LU R149, [R1+0x960] ;  /* 0x0009600001957983 */ /* 0x000f220000300800 */
[----:B------:R-:W-:-:S03]  /*33df0*/  IADD3 R150, P2, R150, R2, RZ ;  /* 0x0000000296967210 */ /* 0x000fc60007f5e0ff */
[----:B------:R1:W-:Y:S04]  /*33e00*/  LDGSTS.E [R3+0x5400], desc[UR4][R8.64], P0 ;  /* 0x0540000008037fae */ /* 0x0003e80008121844 */
[----:B------:R1:W-:Y:S01]  /*33e10*/  STL [R1+0x904], R11 ;  /* 0x0009040b01007387 */ /* 0x0003e20000100800 */
[--C-:B------:R-:W-:Y:S02]  /*33e20*/  IMAD.X R148, R148, 0x1, R0.reuse, P1 ;  /* 0x0000000194947824 */ /* 0x100fe400008e0600 */
[----:B------:R-:W-:-:S03]  /*33e30*/  IMAD.X R151, R151, 0x1, R0, P2 ;  /* 0x0000000197977824 */ /* 0x000fc600010e0600 */
[----:B------:R1:W-:Y:S02]  /*33e40*/  STL [R1+0x900], R148 ;  /* 0x0009009401007387 */ /* 0x0003e40000100800 */
[----:B-1----:R-:W-:Y:S02]  /*33e50*/  IMAD.MOV.U32 R8, RZ, RZ, R11 ;  /* 0x000000ffff087224 */ /* 0x002fe400078e000b */
[----:B------:R-:W-:Y:S01]  /*33e60*/  IMAD.MOV.U32 R9, RZ, RZ, R148 ;  /* 0x000000ffff097224 */ /* 0x000fe200078e0094 */
[----:B------:R1:W-:Y:S04]  /*33e70*/  STL [R1+0x924], R150 ;  /* 0x0009249601007387 */ /* 0x0003e80000100800 */
        /* <DEDUP_REMOVED lines=20> */
[----:B------:R2:W-:Y:S04]  /*33fc0*/  STL [R1+0x960], R149 ;  /* 0x0009609501007387 */ /* 0x0005e80000100800 */
[----:B-1----:R-:W3:Y:S01]  /*33fd0*/  LDL.LU R147, [R1+0x9e4] ;  /* 0x0009e40001937983 */ /* 0x002ee20000300800 */
[----:B------:R-:W-:Y:S01]  /*33fe0*/  IADD3 R11, P1, R11, R2, RZ ;  /* 0x000000020b0b7210 */ /* 0x000fe20007f3e0ff */
[----:B----4-:R-:W-:-:S02]  /*33ff0*/  IMAD.MOV.U32 R8, RZ, RZ, R12 ;  /* 0x000000ffff087224 */ /* 0x010fc400078e000c */
[----:B------:R-:W-:Y:S01]  /*34000*/  IMAD.MOV.U32 R9, RZ, RZ, R149 ;  /* 0x000000ffff097224 */ /* 0x000fe200078e0095 */
[----:B--2---:R-:W2:Y:S04]  /*34010*/  LDL.LU R12, [R1+0x9c0] ;  /* 0x0009c000010c7983 */ /* 0x004ea80000300800 */
[----:B------:R-:W4:Y:S01]  /*34020*/  LDL.LU R149, [R1+0x9e0] ;  /* 0x0009e00001957983 */ /* 0x000f220000300800 */
[----:B------:R-:W-:-:S03]  /*34030*/  IADD3 R148, P2, R148, R2, RZ ;  /* 0x0000000294947210 */ /* 0x000fc60007f5e0ff */
[----:B------:R1:W-:Y:S04]  /*34040*/  LDGSTS.E [R3+0x6400], desc[UR4][R8.64], P0 ;  /* 0x0640000008037fae */ /* 0x0003e80008121844 */
[----:B------:R1:W-:Y:S01]  /*34050*/  STL [R1+0x984], R11 ;  /* 0x0009840b01007387 */ /* 0x0003e20000100800 */
[----:B------:R-:W-:Y:S01]  /*34060*/  IADD3.X R150, R150, R0, RZ, P1, !PT ;  /* 0x0000000096967210 */ /* 0x000fe20000ffe4ff */
[----:B-1----:R-:W-:Y:S02]  /*34070*/  IMAD.MOV.U32 R8, RZ, RZ, R11 ;  /* 0x000000ffff087224 */ /* 0x002fe400078e000b */
[----:B------:R-:W-:Y:S02]  /*34080*/  IMAD.X R151, R151, 0x1, R0, P2 ;  /* 0x0000000197977824 */ /* 0x000fe400010e0600 */
[----:B------:R1:W-:Y:S01]  /*34090*/  STL [R1+0x980], R150 ;  /* 0x0009809601007387 */ /* 0x0003e20000100800 */
[----:B------:R-:W-:-:S03]  /*340a0*/  IMAD.MOV.U32 R9, RZ, RZ, R150 ;  /* 0x000000ffff097224 */ /* 0x000fc600078e0096 */
[----:B------:R1:W-:Y:S04]  /*340b0*/  STL [R1+0x9a4], R148 ;  /* 0x0009a49401007387 */ /* 0x0003e80000100800 */
[----:B------:R-:W4:Y:S04]  /*340c0*/  LDL.LU R11, [R1+0xa04] ;  /* 0x000a0400010b7983 */ /* 0x000f280000300800 */
[----:B------:R1:W-:Y:S04]  /*340d0*/  STL [R1+0x9a0], R151 ;  /* 0x0009a09701007387 */ /* 0x0003e80000100800 */
[----:B------:R1:W-:Y:S04]  /*340e0*/  LDGSTS.E [R3+0x6800], desc[UR4][R8.64], P0 ;  /* 0x0680000008037fae */ /* 0x0003e80008121844 */
[----:B-1----:R-:W4:Y:S01]  /*340f0*/  LDL.LU R150, [R1+0xa24] ;  /* 0x000a240001967983 */ /* 0x002f220000300800 */
[----:B------:R-:W-:-:S03]  /*34100*/  IMAD.MOV.U32 R8, RZ, RZ, R148 ;  /* 0x000000ffff087224 */ /* 0x000fc600078e0094 */
        /* <DEDUP_REMOVED lines=25> */
[----:B------:R-:W-:Y:S02]  /*342a0*/  IMAD.X R148, R148, 0x1, R0, P1 ;  /* 0x0000000194947824 */ /* 0x000fe400008e0600 */
[----:B-1----:R-:W-:Y:S01]  /*342b0*/  IMAD.MOV.U32 R8, RZ, RZ, R11 ;  /* 0x000000ffff087224 */ /* 0x002fe200078e000b */
[----:B------:R-:W-:Y:S02]  /*342c0*/  IADD3.X R151, R151, R0, RZ, P2, !PT ;  /* 0x0000000097977210 */ /* 0x000fe400017fe4ff */
        /* <DEDUP_REMOVED lines=33> */
[--C-:B------:R-:W-:Y:S01]  /*344e0*/  IMAD.X R150, R150, 0x1, R0.reuse, P1 ;  /* 0x0000000196967824 */ /* 0x100fe200008e0600 */
[----:B-1----:R-:W-:Y:S01]  /*344f0*/  MOV R8, R11 ;  /* 0x0000000b00087202 */ /* 0x002fe20000000f00 */
[----:B------:R-:W-:-:S03]  /*34500*/  IMAD.X R151, R151, 0x1, R0, P2 ;  /* 0x0000000197977824 */ /* 0x000fc600010e0600 */
        /* <DEDUP_REMOVED lines=33> */
[--C-:B------:R-:W-:Y:S02]  /*34720*/  IMAD.X R148, R148, 0x1, R0.reuse, P1 ;  /* 0x0000000194947824 */ /* 0x100fe400008e0600 */
[----:B-1----:R-:W-:Y:S02]  /*34730*/  IMAD.MOV.U32 R8, RZ, RZ, R11 ;  /* 0x000000ffff087224 */ /* 0x002fe400078e000b */
[----:B------:R-:W-:Y:S01]  /*34740*/  IMAD.X R151, R151, 0x1, R0, P2 ;  /* 0x0000000197977824 */ /* 0x000fe200010e0600 */
[----:B------:R1:W-:Y:S01]  /*34750*/  STL [R1+0xb00], R148 ;  /* 0x000b009401007387 */ /* 0x0003e20000100800 */
[----:B------:R-:W-:-:S03]  /*34760*/  MOV R9, R148 ;  /* 0x0000009400097202 */ /* 0x000fc60000000f00 */
        /* <DEDUP_REMOVED lines=35> */
[----:B------:R-:W-:-:S03]  /*349a0*/  IMAD.MOV.U32 R9, RZ, RZ, R150 ;  /* 0x000000ffff097224 */ /* 0x000fc600078e0096 */
[----:B------:R1:W-:Y:S04]  /*349b0*/  STL [R1+0xba4], R148 ;  /* 0x000ba49401007387 */ /* 0x0003e80000100800 */
[----:B------:R-:W4:Y:S04]  /*349c0*/  LDL.LU R11, [R1+0xc04] ;  /* 0x000c0400010b7983 */ /* 0x000f280000300800 */
[----:B------:R1:W-:Y:S04]  /*349d0*/  STL [R1+0xba0], R151 ;  /* 0x000ba09701007387 */ /* 0x0003e80000100800 */
[----:B------:R1:W-:Y:S04]  /*349e0*/  LDGSTS.E [R3+0x12800], desc[UR4][R8.64], P0 ;  /* 0x1280000008037fae */ /* 0x0003e80008121844 */
[----:B-1----:R-:W4:Y:S01]  /*349f0*/  LDL.LU R150, [R1+0xc24] ;  /* 0x000c240001967983 */ /* 0x002f220000300800 */
[----:B------:R-:W-:-:S03]  /*34a00*/  MOV R8, R148 ;  /* 0x0000009400087202 */ /* 0x000fc60000000f00 */
        /* <DEDUP_REMOVED lines=37> */
[----:B------:R-:W-:-:S03]  /*34c60*/  MOV R9, R151 ;  /* 0x0000009700097202 */ /* 0x000fc60000000f00 */
        /* <DEDUP_REMOVED lines=13> */
[----:B------:R2:W-:Y:S04]  /*34d40*/  LDGSTS.E [R3+0x14000], desc[UR4][R8.64], P0 ;  /* 0x1400000008037fae */ /* 0x0005e80008121844 */
[----:B-1----:R-:W3:Y:S01]  /*34d50*/  LDL.LU R147, [R1+0xce4] ;  /* 0x000ce40001937983 */ /* 0x002ee20000300800 */
[----:B------:R-:W-:Y:S01]  /*34d60*/  IADD3 R11, P1, R11, R2, RZ ;  /* 0x000000020b0b7210 */ /* 0x000fe20007f3e0ff */
[----:B--2---:R-:W-:-:S02]  /*34d70*/  IMAD.MOV.U32 R8, RZ, RZ, R12 ;  /* 0x000000ffff087224 */ /* 0x004fc400078e000c */
[----:B------:R-:W-:Y:S01]  /*34d80*/  IMAD.MOV.U32 R9, RZ, RZ, R149 ;  /* 0x000000ffff097224 */ /* 0x000fe200078e0095 */
[----:B------:R-:W2:Y:S04]  /*34d90*/  LDL.LU R12, [R1+0xcc0] ;  /* 0x000cc000010c7983 */ /* 0x000ea80000300800 */
[----:B----4-:R-:W4:Y:S01]  /*34da0*/  LDL.LU R149, [R1+0xce0] ;  /* 0x000ce00001957983 */ /* 0x010f220000300800 */
        /* <DEDUP_REMOVED lines=21> */
[----:B------:R-:W-:Y:S02]  /*34f00*/  IADD3 R147, P2, R147, R2, RZ ;  /* 0x0000000293937210 */ /* 0x000fe40007f5e0ff */
[----:B--2---:R-:W-:-:S03]  /*34f10*/  IADD3.X R12, R12, R0, RZ, P1, !PT ;  /* 0x000000000c0c7210 */ /* 0x004fc60000ffe4ff */
[----:B----4-:R-:W-:Y:S02]  /*34f20*/  IMAD.X R149, R149, 0x1, R0, P2 ;  /* 0x0000000195957824 */ /* 0x010fe400010e0600 */
        /* <DEDUP_REMOVED lines=34> */
[----:B--2---:R-:W-:-:S03]  /*35150*/  IMAD.X R147, R147, 0x1, R0, P1 ;  /* 0x0000000193937824 */ /* 0x004fc600008e0600 */
[----:B----4-:R-:W-:Y:S02]  /*35160*/  IADD3.X R149, R149, R0, RZ, P2, !PT ;  /* 0x0000000095957210 */ /* 0x010fe400017fe4ff */
        /* <DEDUP_REMOVED lines=14> */
[----:B------:R-:W-:Y:S01]  /*35250*/  STL [R1+0xd84], R11 ;  /* 0x000d840b01007387 */ /* 0x000fe20000100800 */
[--C-:B------:R-:W-:Y:S02]  /*35260*/  IMAD.X R150, R150, 0x1, R0.reuse, P1 ;  /* 0x0000000196967824 */ /* 0x100fe400008e0600 */
[----:B-1----:R-:W-:Y:S02]  /*35270*/  IMAD.MOV.U32 R8, RZ, RZ, R11 ;  /* 0x000000ffff087224 */ /* 0x002fe400078e000b */
[----:B------:R-:W-:Y:S01]  /*35280*/  IMAD.X R151, R151, 0x1, R0, P2 ;  /* 0x0000000197977824 */ /* 0x000fe200010e0600 */
[----:B------:R1:W-:Y:S01]  /*35290*/  STL [R1+0xd80], R150 ;  /* 0x000d809601007387 */ /* 0x0003e20000100800 */
[----:B------:R-:W-:-:S03]  /*352a0*/  IMAD.MOV.U32 R9, RZ, RZ, R150 ;  /* 0x000000ffff097224 */ /* 0x000fc600078e0096 */
[----:B------:R-:W-:Y:S04]  /*352b0*/  STL [R1+0xda4], R148 ;  /* 0x000da49401007387 */ /* 0x000fe80000100800 */
[----:B------:R1:W-:Y:S04]  /*352c0*/  LDGSTS.E [R3+0x16800], desc[UR4][R8.64], P0 ;  /* 0x1680000008037fae */ /* 0x0003e80008121844 */
[----:B-1----:R-:W4:Y:S04]  /*352d0*/  LDL.LU R150, [R1+0xe04] ;  /* 0x000e040001967983 */ /* 0x002f280000300800 */
[----:B------:R1:W-:Y:S04]  /*352e0*/  STL [R1+0xda0], R151 ;  /* 0x000da09701007387 */ /* 0x0003e80000100800 */
[----:B------:R-:W4:Y:S01]  /*352f0*/  LDL.LU R11, [R1+0xe24] ;  /* 0x000e2400010b7983 */ /* 0x000f220000300800 */
[----:B------:R-:W-:-:S03]  /*35300*/  IMAD.MOV.U32 R9, RZ, RZ, R151 ;  /* 0x000000ffff097224 */ /* 0x000fc600078e0097 */
[----:B-1----:R-:W4:Y:S01]  /*35310*/  LDL.LU R151, [R1+0xe00] ;  /* 0x000e000001977983 */ /* 0x002f220000300800 */
[----:B------:R-:W-:-:S03]  /*35320*/  IMAD.MOV.U32 R8, RZ, RZ, R148 ;  /* 0x000000ffff087224 */ /* 0x000fc600078e0094 */
[----:B------:R-:W4:Y:S04]  /*35330*/  LDL.LU R148, [R1+0xe20] ;  /* 0x000e200001947983 */ /* 0x000f280000300800 */
[----:B------:R1:W-:Y:S01]  /*35340*/  LDGSTS.E [R3+0x16c00], desc[UR4][R8.64], P0 ;  /* 0x16c0000008037fae */ /* 0x0003e20008121844 */
[----:B---3--:R-:W-:-:S04]  /*35350*/  IADD3 R10, P1, R10, R2, RZ ;  /* 0x000000020a0a7210 */ /* 0x008fc80007f3e0ff */
[----:B-1----:R-:W-:Y:S02]  /*35360*/  MOV R8, R10 ;  /* 0x0000000a00087202 */ /* 0x002fe40000000f00 */
[----:B------:R-:W-:Y:S01]  /*35370*/  IADD3 R147, P2, R147, R2, RZ ;  /* 0x0000000293937210 */ /* 0x000fe20007f5e0ff */
[----:B--2---:R-:W-:-:S04]  /*35380*/  IMAD.X R12, R12, 0x1, R0, P1 ;  /* 0x000000010c0c7824 */ /* 0x004fc800008e0600 */
[----:B------:R-:W-:Y:S02]  /*35390*/  IMAD.MOV.U32 R9, RZ, RZ, R12 ;  /* 0x000000ffff097224 */ /* 0x000fe400078e000c */
[----:B----4-:R-:W-:-:S03]  /*353a0*/  IMAD.X R149, R149, 0x1, R0, P2 ;  /* 0x0000000195957824 */ /* 0x010fc600010e0600 */
[----:B------:R1:W-:Y:S04]  /*353b0*/  LDGSTS.E [R3+0x17000], desc[UR4][R8.64], P0 ;  /* 0x1700000008037fae */ /* 0x0003e80008121844 */
[----:B------:R2:W-:Y:S04]  /*353c0*/  STL [R1+0xdc4], R10 ;  /* 0x000dc40a01007387 */ /* 0x0005e80000100800 */
[----:B------:R3:W-:Y:S01]  /*353d0*/  STL [R1+0xdc0], R12 ;  /* 0x000dc00c01007387 */ /* 0x0007e20000100800 */
[----:B-1----:R-:W-:Y:S02]  /*353e0*/  IMAD.MOV.U32 R8, RZ, RZ, R147 ;  /* 0x000000ffff087224 */ /* 0x002fe400078e0093 */
[----:B------:R-:W-:Y:S01]  /*353f0*/  IMAD.MOV.U32 R9, RZ, RZ, R149 ;  /* 0x000000ffff097224 */ /* 0x000fe200078e0095 */
[----:B------:R1:W-:Y:S04]  /*35400*/  STL [R1+0xde4], R147 ;  /* 0x000de49301007387 */ /* 0x0003e80000100800 */
[----:B--2---:R-:W2:Y:S04]  /*35410*/  LDL.LU R10, [R1+0x64c] ;  /* 0x00064c00010a7983 */ /* 0x004ea80000300800 */
[----:B------:R4:W-:Y:S01]  /*35420*/  LDGSTS.E [R3+0x17400], desc[UR4][R8.64], P0 ;  /* 0x1740000008037fae */ /* 0x0009e20008121844 */
[----:B------:R-:W-:-:S03]  /*35430*/  IADD3 R150, P1, R150, R2, RZ ;  /* 0x0000000296967210 */ /* 0x000fc60007f3e0ff */
[----:B------:R1:W-:Y:S04]  /*35440*/  STL [R1+0xde0], R149 ;  /* 0x000de09501007387 */ /* 0x0003e80000100800 */
[----:B---3--:R-:W3:Y:S01]  /*35450*/  LDL.LU R12, [R1+0x66c] ;  /* 0x00066c00010c7983 */ /* 0x008ee20000300800 */
[----:B------:R-:W-:Y:S01]  /*35460*/  IADD3 R11, P2, R11, R2, RZ ;  /* 0x000000020b0b7210 */ /* 0x000fe20007f5e0ff */
[----:B----4-:R-:W-:Y:S02]  /*35470*/  IMAD.MOV.U32 R8, RZ, RZ, R150 ;  /* 0x000000ffff087224 */ /* 0x010fe400078e0096 */
[----:B-1----:R-:W4:Y:S01]  /*35480*/  LDL.LU R147, [R1+0x648] ;  /* 0x0006480001937983 */ /* 0x002f220000300800 */
[----:B------:R-:W-:-:S03]  /*35490*/  IMAD.X R151, R151, 0x1, R0, P1 ;  /* 0x0000000197977824 */ /* 0x000fc600008e0600 */
[----:B------:R-:W4:Y:S01]  /*354a0*/  LDL.LU R149, [R1+0x668] ;  /* 0x0006680001957983 */ /* 0x000f220000300800 */
[----:B------:R-:W-:Y:S02]  /*354b0*/  IMAD.MOV.U32 R9, RZ, RZ, R151 ;  /* 0x000000ffff097224 */ /* 0x000fe400078e0097 */
[----:B------:R-:W-:Y:S01]  /*354c0*/  IMAD.X R148, R148, 0x1, R0, P2 ;  /* 0x0000000194947824 */ /* 0x000fe200010e0600 */
[----:B------:R1:W-:Y:S04]  /*354d0*/  STL [R1+0xe04], R150 ;  /* 0x000e049601007387 */ /* 0x0003e80000100800 */
[----:B------:R-:W-:Y:S04]  /*354e0*/  STL [R1+0xe00], R151 ;  /* 0x000e009701007387 */ /* 0x000fe80000100800 */
[----:B------:R1:W-:Y:S04]  /*354f0*/  LDGSTS.E [R3+0x17800], desc[UR4][R8.64], P0 ;  /* 0x1780000008037fae */ /* 0x0003e80008121844 */
[----:B------:R1:W-:Y:S04]  /*35500*/  STL [R1+0xe24], R11 ;  /* 0x000e240b01007387 */ /* 0x0003e80000100800 */
[----:B------:R1:W-:Y:S02]  /*35510*/  STL [R1+0xe20], R148 ;  /* 0x000e209401007387 */ /* 0x0003e40000100800 */
[----:B-1----:R-:W-:-:S02]  /*35520*/  IMAD.MOV.U32 R8, RZ, RZ, R11 ;  /* 0x000000ffff087224 */ /* 0x002fc400078e000b */
[----:B------:R-:W4:Y:S01]  /*35530*/  LDL.LU R150, [R1+0x688] ;  /* 0x0006880001967983 */ /* 0x000f220000300800 */
[----:B------:R-:W-:-:S03]  /*35540*/  IMAD.MOV.U32 R9, RZ, RZ, R148 ;  /* 0x000000ffff097224 */ /* 0x000fc600078e0094 */
[----:B------:R-:W4:Y:S04]  /*35550*/  LDL.LU R11, [R1+0x68c] ;  /* 0x00068c00010b7983 */ /* 0x000f280000300800 */
[----:B------:R-:W4:Y:S04]  /*35560*/  LDL.LU R151, [R1+0x6a8] ;  /* 0x0006a80001977983 */ /* 0x000f280000300800 */
[----:B------:R-:W4:Y:S04]  /*35570*/  LDL.LU R148, [R1+0x6ac] ;  /* 0x0006ac0001947983 */ /* 0x000f280000300800 */
[----:B------:R1:W-:Y:S04]  /*35580*/  LDGSTS.E [R3+0x17c00], desc[UR4][R8.64], P0 ;  /* 0x17c0000008037fae */ /* 0x0003e80008121844 */
[----:B------:R-:W4:Y:S01]  /*35590*/  LDL R9, [R1+0x1014] ;  /* 0x0010140001097983 */ /* 0x000f220000100800 */
[----:B--2---:R-:W-:-:S05]  /*355a0*/  IADD3 R10, P1, R10, R2, RZ ;  /* 0x000000020a0a7210 */ /* 0x004fca0007f3e0ff */
[----:B------:R2:W-:Y:S01]  /*355b0*/  STL [R1+0x64c], R10 ;  /* 0x00064c0a01007387 */ /* 0x0005e20000100800 */
[----:B---3--:R-:W-:Y:S01]  /*355c0*/  IADD3 R12, P2, R12, R2, RZ ;  /* 0x000000020c0c7210 */ /* 0x008fe20007f5e0ff */
[----:B----4-:R-:W-:Y:S01]  /*355d0*/  IMAD.X R147, R147, 0x1, R0, P1 ;  /* 0x0000000193937824 */ /* 0x010fe200008e0600 */
[----:B-1----:R-:W-:-:S03]  /*355e0*/  MOV R8, R10 ;  /* 0x0000000a00087202 */ /* 0x002fc60000000f00 */
[----:B------:R-:W-:Y:S01]  /*355f0*/  IMAD.X R149, R149, 0x1, R0, P2 ;  /* 0x0000000195957824 */ /* 0x000fe200010e0600 */
[----:B------:R1:W-:Y:S04]  /*35600*/  STL [R1+0x648], R147 ;  /* 0x0006489301007387 */ /* 0x0003e80000100800 */
[----:B------:R3:W-:Y:S04]  /*35610*/  STL [R1+0x66c], R12 ;  /* 0x00066c0c01007387 */ /* 0x0007e80000100800 */
[----:B------:R4:W-:Y:S04]  /*35620*/  STL [R1+0x668], R149 ;  /* 0x0006689501007387 */ /* 0x0009e80000100800 */
[----:B--2---:R-:W2:Y:S01]  /*35630*/  LDL.LU R10, [R1+0x6cc] ;  /* 0x0006cc00010a7983 */ /* 0x004ea20000300800 */
[----:B------:R-:W-:-:S05]  /*35640*/  IADD3 R11, P1, R11, R2, RZ ;  /* 0x000000020b0b7210 */ /* 0x000fca0007f3e0ff */
[--C-:B------:R-:W-:Y:S01]  /*35650*/  IMAD.X R150, R150, 0x1, R0.reuse, P1 ;  /* 0x0000000196967824 */ /* 0x100fe200008e0600 */
[----:B------:R-:W-:Y:S01]  /*35660*/  IADD3 R148, P2, R148, R2, RZ ;  /* 0x0000000294947210 */ /* 0x000fe20007f5e0ff */
[----:B------:R-:W-:Y:S02]  /*35670*/  IMAD.IADD R3, R9, 0x1, R7 ;  /* 0x0000000109037824 */ /* 0x000fe400078e0207 */
[----:B------:R-:W-:Y:S02]  /*35680*/  IMAD.MOV.U32 R9, RZ, RZ, R147 ;  /* 0x000000ffff097224 */ /* 0x000fe400078e0093 */
[----:B-1----:R-:W2:Y:S04]  /*35690*/  LDL.LU R147, [R1+0x6ec] ;  /* 0x0006ec0001937983 */ /* 0x002ea80000300800 */
[----:B------:R1:W-:Y:S01]  /*356a0*/  LDGSTS.E [R3+0x100], desc[UR4][R8.64], P0 ;  /* 0x0010000008037fae */ /* 0x0003e20008121844 */
[----:B------:R-:W-:-:S02]  /*356b0*/  IMAD.X R151, R151, 0x1, R0, P2 ;  /* 0x0000000197977824 */ /* 0x000fc400010e0600 */
[----:B-1----:R-:W-:Y:S02]  /*356c0*/  IMAD.MOV.U32 R8, RZ, RZ, R12 ;  /* 0x000000ffff087224 */ /* 0x002fe400078e000c */
[----:B------:R-:W-:Y:S01]  /*356d0*/  IMAD.MOV.U32 R9, RZ, RZ, R149 ;  /* 0x000000ffff097224 */ /* 0x000fe200078e0095 */
[----:B---3--:R-:W3:Y:S04]  /*356e0*/  LDL.LU R12, [R1+0x6c8] ;  /* 0x0006c800010c7983 */ /* 0x008ee80000300800 */
[----:B----4-:R-:W4:Y:S04]  /*356f0*/  LDL.LU R149, [R1+0x6e8] ;  /* 0x0006e80001957983 */ /* 0x010f280000300800 */
[----:B------:R1:W-:Y:S04]  /*35700*/  LDGSTS.E [R3+0x500], desc[UR4][R8.64], P0 ;  /* 0x0050000008037fae */ /* 0x0003e80008121844 */
[----:B------:R1:W-:Y:S04]  /*35710*/  STL [R1+0x68c], R11 ;  /* 0x00068c0b01007387 */ /* 0x0003e80000100800 */
[----:B------:R1:W-:Y:S02]  /*35720*/  STL [R1+0x688], R150 ;  /* 0x0006889601007387 */ /* 0x0003e40000100800 */
[----:B-1----:R-:W-:-:S02]  /*35730*/  IMAD.MOV.U32 R8, RZ, RZ, R11 ;  /* 0x000000ffff087224 */ /* 0x002fc400078e000b */
        /* <DEDUP_REMOVED lines=11> */
[----:B--2---:R-:W-:-:S05]  /*357f0*/  IADD3 R10, P1, R10, R2, RZ ;  /* 0x000000020a0a7210 */ /* 0x004fca0007f3e0ff */
[----:B------:R2:W-:Y:S01]  /*35800*/  STL [R1+0x6cc], R10 ;  /* 0x0006cc0a01007387 */ /* 0x0005e20000100800 */
[----:B-1----:R-:W-:Y:S01]  /*35810*/  IMAD.MOV.U32 R8, RZ, RZ, R10 ;  /* 0x000000ffff087224 */ /* 0x002fe200078e000a */
[----:B------:R-:W-:Y:S01]  /*35820*/  IADD3 R147, P2, R147, R2, RZ ;  /* 0x0000000293937210 */ /* 0x000fe20007f5e0ff */
[----:B---3--:R-:W-:-:S04]  /*35830*/  IMAD.X R12, R12, 0x1, R0, P1 ;  /* 0x000000010c0c7824 */ /* 0x008fc800008e0600 */
[----:B----4-:R-:W-:Y:S01]  /*35840*/  IMAD.X R149, R149, 0x1, R0, P2 ;  /* 0x0000000195957824 */ /* 0x010fe200010e0600 */
[----:B------:R1:W-:Y:S01]  /*35850*/  STL [R1+0x6c8], R12 ;  /* 0x0006c80c01007387 */ /* 0x0003e20000100800 */
[----:B------:R-:W-:-:S03]  /*35860*/  MOV R9, R12 ;  /* 0x0000000c00097202 */ /* 0x000fc60000000f00 */
[----:B------:R3:W-:Y:S04]  /*35870*/  STL [R1+0x6ec], R147 ;  /* 0x0006ec9301007387 */ /* 0x0007e80000100800 */
[----:B--2---:R-:W2:Y:S04]  /*35880*/  LDL.LU R10, [R1+0x74c] ;  /* 0x00074c00010a7983 */ /* 0x004ea80000300800 */
[----:B------:R4:W-:Y:S04]  /*35890*/  STL [R1+0x6e8], R149 ;  /* 0x0006e89501007387 */ /* 0x0009e80000100800 */
[----:B------:R3:W-:Y:S01]  /*358a0*/  LDGSTS.E [R3+0x1100], desc[UR4][R8.64], P0 ;  /* 0x0110000008037fae */ /* 0x0007e20008121844 */
[----:B------:R-:W-:-:S03]  /*358b0*/  IADD3 R11, P1, R11, R2, RZ ;  /* 0x000000020b0b7210 */ /* 0x000fc60007f3e0ff */
[----:B-1----:R-:W2:Y:S01]  /*358c0*/  LDL.LU R12, [R1+0x76c] ;  /* 0x00076c00010c7983 */ /* 0x002ea20000300800 */
[----:B---3--:R-:W-:Y:S02]  /*358d0*/  IMAD.MOV.U32 R8, RZ, RZ, R147 ;  /* 0x000000ffff087224 */ /* 0x008fe400078e0093 */
[----:B------:R-:W-:Y:S01]  /*358e0*/  IMAD.MOV.U32 R9, RZ, RZ, R149 ;  /* 0x000000ffff097224 */ /* 0x000fe200078e0095 */
[----:B------:R-:W3:Y:S01]  /*358f0*/  LDL.LU R147, [R1+0x748] ;  /* 0x0007480001937983 */ /* 0x000ee20000300800 */
        /* <DEDUP_REMOVED lines=26> */
[----:B------:R-:W-:-:S03]  /*35aa0*/  IMAD.MOV.U32 R9, RZ, RZ, R147 ;  /* 0x000000ffff097224 */ /* 0x000fc600078e0093 */
[----:B------:R3:W-:Y:S04]  /*35ab0*/  STL [R1+0x76c], R12 ;  /* 0x00076c0c01007387 */ /* 0x0007e80000100800 */
[----:B--2---:R-:W2:Y:S04]  /*35ac0*/  LDL.LU R10, [R1+0x7cc] ;  /* 0x0007cc00010a7983 */ /* 0x004ea80000300800 */
[----:B------:R4:W-:Y:S04]  /*35ad0*/  STL [R1+0x768], R149 ;  /* 0x0007689501007387 */ /* 0x0009e80000100800 */
[----:B------:R3:W-:Y:S01]  /*35ae0*/  LDGSTS.E [R3+0x2100], desc[UR4][R8.64], P0 ;  /* 0x0210000008037fae */ /* 0x0007e20008121844 */
[----:B------:R-:W-:-:S03]  /*35af0*/  IADD3 R11, P1, R11, R2, RZ ;  /* 0x000000020b0b7210 */ /* 0x000fc60007f3e0ff */
[----:B-1----:R-:W2:Y:S01]  /*35b00*/  LDL.LU R147, [R1+0x7ec] ;  /* 0x0007ec0001937983 */ /* 0x002ea20000300800 */
[----:B---3--:R-:W-:Y:S01]  /*35b10*/  MOV R8, R12 ;  /* 0x0000000c00087202 */ /* 0x008fe20000000f00 */
[----:B------:R-:W-:Y:S02]  /*35b20*/  IMAD.MOV.U32 R9, RZ, RZ, R149 ;  /* 0x000000ffff097224 */ /* 0x000fe400078e0095 */
        /* <DEDUP_REMOVED lines=25> */
[----:B------:R-:W-:Y:S01]  /*35cc0*/  IMAD.MOV.U32 R9, RZ, RZ, R12 ;  /* 0x000000ffff097224 */ /* 0x000fe200078e000c */
[----:B------:R1:W-:Y:S01]  /*35cd0*/  STL [R1+0x7c8], R12 ;  /* 0x0007c80c01007387 */ /* 0x0003e20000100800 */
[----:B----4-:R-:W-:-:S03]  /*35ce0*/  IMAD.X R149, R149, 0x1, R0, P2 ;  /* 0x0000000195957824 */ /* 0x010fc600010e0600 */
[----:B------:R3:W-:Y:S04]  /*35cf0*/  STL [R1+0x7ec], R147 ;  /* 0x0007ec9301007387 */ /* 0x0007e80000100800 */
[----:B--2---:R-:W2:Y:S04]  /*35d00*/  LDL.LU R10, [R1+0x84c] ;  /* 0x00084c00010a7983 */ /* 0x004ea80000300800 */
[----:B------:R4:W-:Y:S04]  /*35d10*/  LDGSTS.E [R3+0x3100], desc[UR4][R8.64], P0 ;  /* 0x0310000008037fae */ /* 0x0009e80008121844 */
[----:B------:R3:W-:Y:S01]  /*35d20*/  STL [R1+0x7e8], R149 ;  /* 0x0007e89501007387 */ /* 0x0007e20000100800 */
[----:B------:R-:W-:-:S03]  /*35d30*/  IADD3 R11, P1, R11, R2, RZ ;  /* 0x000000020b0b7210 */ /* 0x000fc60007f3e0ff */
[----:B-1----:R-:W2:Y:S01]  /*35d40*/  LDL.LU R12, [R1+0x86c] ;  /* 0x00086c00010c7983 */ /* 0x002ea20000300800 */
[----:B----4-:R-:W-:Y:S01]  /*35d50*/  IMAD.MOV.U32 R8, RZ, RZ, R147 ;  /* 0x000000ffff087224 */ /* 0x010fe200078e0093 */
[----:B------:R-:W-:Y:S02]  /*35d60*/  MOV R9, R149 ;  /* 0x0000009500097202 */ /* 0x000fe40000000f00 */
[----:B---3--:R-:W3:Y:S04]  /*35d70*/  LDL.LU R147, [R1+0x848] ;  /* 0x0008480001937983 */ /* 0x008ee80000300800 */
        /* <DEDUP_REMOVED lines=30> */
[----:B------:R3:W-:Y:S04]  /*35f60*/  STL [R1+0x868], R149 ;  /* 0x0008689501007387 */ /* 0x0007e80000100800 */
[----:B-1----:R-:W2:Y:S01]  /*35f70*/  LDL.LU R147, [R1+0x8ec] ;  /* 0x0008ec0001937983 */ /* 0x002ea20000300800 */
[----:B------:R-:W-:Y:S01]  /*35f80*/  IADD3 R11, P1, R11, R2, RZ ;  /* 0x000000020b0b7210 */ /* 0x000fe20007f3e0ff */
[----:B----4-:R-:W-:-:S02]  /*35f90*/  IMAD.MOV.U32 R8, RZ, RZ, R12 ;  /* 0x000000ffff087224 */ /* 0x010fc400078e000c */
[----:B------:R-:W-:Y:S01]  /*35fa0*/  IMAD.MOV.U32 R9, RZ, RZ, R149 ;  /* 0x000000ffff097224 */ /* 0x000fe200078e0095 */
[----:B---3--:R-:W3:Y:S04]  /*35fb0*/  LDL.LU R12, [R1+0x8c8] ;  /* 0x0008c800010c7983 */ /* 0x008ee80000300800 */
        /* <DEDUP_REMOVED lines=210> */
[----:B------:R3:W-:Y:S04]  /*36ce0*/  LDGSTS.E [R3+0x12100], desc[UR4][R8.64], P0 ;  /* 0x1210000008037fae */ /* 0x0007e80008121844 */
[----:B-1----:R-:W2:Y:S01]  /*36cf0*/  LDL.LU R147, [R1+0xbec] ;  /* 0x000bec0001937983 */ /* 0x002ea20000300800 */
[----:B------:R-:W-:Y:S01]  /*36d00*/  IADD3 R11, P1, R11, R2, RZ ;  /* 0x000000020b0b7210 */ /* 0x000fe20007f3e0ff */
[----:B---3--:R-:W-:-:S02]  /*36d10*/  IMAD.MOV.U32 R8, RZ, RZ, R12 ;  /* 0x000000ffff087224 */ /* 0x008fc400078e000c */
[----:B------:R-:W-:Y:S01]  /*36d20*/  IMAD.MOV.U32 R9, RZ, RZ, R149 ;  /* 0x000000ffff097224 */ /* 0x000fe200078e0095 */
[----:B------:R-:W3:Y:S04]  /*36d30*/  LDL.LU R12, [R1+0xbc8] ;  /* 0x000bc800010c7983 */ /* 0x000ee80000300800 */
        /* <DEDUP_REMOVED lines=22> */
[----:B------:R-:W-:Y:S02]  /*36ea0*/  IADD3 R147, P2, R147, R2, RZ ;  /* 0x0000000293937210 */ /* 0x000fe40007f5e0ff */
[----:B---3--:R-:W-:-:S03]  /*36eb0*/  IADD3.X R12, R12, R0, RZ, P1, !PT ;  /* 0x000000000c0c7210 */ /* 0x008fc60000ffe4ff */
[----:B----4-:R-:W-:Y:S02]  /*36ec0*/  IMAD.X R149, R149, 0x1, R0, P2 ;  /* 0x0000000195957824 */ /* 0x010fe400010e0600 */
        /* <DEDUP_REMOVED lines=34> */
[----:B---3--:R-:W-:-:S03]  /*370f0*/  IMAD.X R147, R147, 0x1, R0, P1 ;  /* 0x0000000193937824 */ /* 0x008fc600008e0600 */
[----:B----4-:R-:W-:Y:S02]  /*37100*/  IADD3.X R149, R149, R0, RZ, P2, !PT ;  /* 0x0000000095957210 */ /* 0x010fe400017fe4ff */
        /* <DEDUP_REMOVED lines=30> */
[----:B--2---:R-:W-:-:S04]  /*372f0*/  IADD3 R10, P1, R10, R2, RZ ;  /* 0x000000020a0a7210 */ /* 0x004fc80007f3e0ff */
[----:B-1----:R-:W-:Y:S01]  /*37300*/  MOV R8, R10 ;  /* 0x0000000a00087202 */ /* 0x002fe20000000f00 */
[----:B------:R1:W-:Y:S01]  /*37310*/  STL [R1+0xccc], R10 ;  /* 0x000ccc0a01007387 */ /* 0x0003e20000100800 */
[----:B------:R-:W-:Y:S01]  /*37320*/  IADD3 R147, P2, R147, R2, RZ ;  /* 0x0000000293937210 */ /* 0x000fe20007f5e0ff */
[----:B---3--:R-:W-:-:S04]  /*37330*/  IMAD.X R12, R12, 0x1, R0, P1 ;  /* 0x000000010c0c7824 */ /* 0x008fc800008e0600 */
[----:B----4-:R-:W-:Y:S01]  /*37340*/  IMAD.X R149, R149, 0x1, R0, P2 ;  /* 0x0000000195957824 */ /* 0x010fe200010e0600 */
[----:B------:R2:W-:Y:S01]  /*37350*/  STL [R1+0xcc8], R12 ;  /* 0x000cc80c01007387 */ /* 0x0005e20000100800 */
[----:B------:R-:W-:-:S03]  /*37360*/  IMAD.MOV.U32 R9, RZ, RZ, R12 ;  /* 0x000000ffff097224 */ /* 0x000fc600078e000c */
[----:B------:R3:W-:Y:S04]  /*37370*/  STL [R1+0xcec], R147 ;  /* 0x000cec9301007387 */ /* 0x0007e80000100800 */
[----:B-1----:R-:W4:Y:S04]  /*37380*/  LDL.LU R10, [R1+0xd4c] ;  /* 0x000d4c00010a7983 */ /* 0x002f280000300800 */
[----:B------:R1:W-:Y:S04]  /*37390*/  STL [R1+0xce8], R149 ;  /* 0x000ce89501007387 */ /* 0x0003e80000100800 */
[----:B------:R3:W-:Y:S04]  /*373a0*/  LDGSTS.E [R3+0x15100], desc[UR4][R8.64], P0 ;  /* 0x1510000008037fae */ /* 0x0007e80008121844 */
[----:B--2---:R-:W2:Y:S01]  /*373b0*/  LDL.LU R12, [R1+0xd6c] ;  /* 0x000d6c00010c7983 */ /* 0x004ea20000300800 */
[----:B------:R-:W-:Y:S01]  /*373c0*/  IADD3 R11, P1, R11, R2, RZ ;  /* 0x000000020b0b7210 */ /* 0x000fe20007f3e0ff */
[----:B---3--:R-:W-:-:S02]  /*373d0*/  IMAD.MOV.U32 R8, RZ, RZ, R147 ;  /* 0x000000ffff087224 */ /* 0x008fc400078e0093 */
[----:B------:R-:W-:Y:S01]  /*373e0*/  IMAD.MOV.U32 R9, RZ, RZ, R149 ;  /* 0x000000ffff097224 */ /* 0x000fe200078e0095 */
[----:B------:R-:W3:Y:S04]  /*373f0*/  LDL.LU R147, [R1+0xd48] ;  /* 0x000d480001937983 */ /* 0x000ee80000300800 */
[----:B-1----:R-:W3:Y:S01]  /*37400*/  LDL.LU R149, [R1+0xd68] ;  /* 0x000d680001957983 */ /* 0x002ee20000300800 */
        /* <DEDUP_REMOVED lines=9> */
[----:B------:R-:W3:Y:S04]  /*374a0*/  LDL.LU R11, [R1+0xd8c] ;  /* 0x000d8c00010b7983 */ /* 0x000ee80000300800 */
[----:B------:R1:W-:Y:S04]  /*374b0*/  STL [R1+0xd28], R151 ;  /* 0x000d289701007387 */ /* 0x0003e80000100800 */
[----:B------:R1:W-:Y:S04]  /*374c0*/  LDGSTS.E [R3+0x15900], desc[UR4][R8.64], P0 ;  /* 0x1590000008037fae */ /* 0x0003e80008121844 */
[----:B-1----:R-:W3:Y:S01]  /*374d0*/  LDL.LU R148, [R1+0xdac] ;  /* 0x000dac0001947983 */ /* 0x002ee20000300800 */
[----:B------:R-:W-:-:S03]  /*374e0*/  IMAD.MOV.U32 R8, RZ, RZ, R150 ;  /* 0x000000ffff087224 */ /* 0x000fc600078e0096 */
        /* <DEDUP_REMOVED lines=40> */
[----:B---3--:R-:W-:-:S05]  /*37770*/  IADD3 R10, P1, R10, R2, RZ ;  /* 0x000000020a0a7210 */ /* 0x008fca0007f3e0ff */
[----:B-1----:R-:W-:Y:S01]  /*37780*/  IMAD.MOV.U32 R8, RZ, RZ, R10 ;  /* 0x000000ffff087224 */ /* 0x002fe200078e000a */
[----:B------:R-:W-:Y:S01]  /*37790*/  IADD3 R147, P2, R147, R2, RZ ;  /* 0x0000000293937210 */ /* 0x000fe20007f5e0ff */
[----:B--2---:R-:W-:-:S04]  /*377a0*/  IMAD.X R12, R12, 0x1, R0, P1 ;  /* 0x000000010c0c7824 */ /* 0x004fc800008e0600 */
[----:B------:R-:W-:Y:S02]  /*377b0*/  IMAD.MOV.U32 R9, RZ, RZ, R12 ;  /* 0x000000ffff097224 */ /* 0x000fe400078e000c */
[----:B----4-:R-:W-:-:S03]  /*377c0*/  IMAD.X R149, R149, 0x1, R0, P2 ;  /* 0x0000000195957824 */ /* 0x010fc600010e0600 */
[----:B------:R1:W-:Y:S04]  /*377d0*/  LDGSTS.E [R3+0x17100], desc[UR4][R8.64], P0 ;  /* 0x1710000008037fae */ /* 0x0003e80008121844 */
[----:B------:R2:W-:Y:S04]  /*377e0*/  STL [R1+0xdcc], R10 ;  /* 0x000dcc0a01007387 */ /* 0x0005e80000100800 */
[----:B------:R3:W-:Y:S01]  /*377f0*/  STL [R1+0xdc8], R12 ;  /* 0x000dc80c01007387 */ /* 0x0007e20000100800 */
[----:B-1----:R-:W-:Y:S01]  /*37800*/  MOV R8, R147 ;  /* 0x0000009300087202 */ /* 0x002fe20000000f00 */
[----:B------:R-:W-:-:S02]  /*37810*/  IMAD.MOV.U32 R9, RZ, RZ, R149 ;  /* 0x000000ffff097224 */ /* 0x000fc400078e0095 */
        /* <DEDUP_REMOVED lines=29> */
[----:B----4-:R-:W-:-:S04]  /*379f0*/  IMAD.X R147, R147, 0x1, R0, P1 ;  /* 0x0000000193937824 */ /* 0x010fc800008e0600 */
[----:B------:R-:W-:Y:S01]  /*37a00*/  IMAD.X R149, R149, 0x1, R0, P2 ;  /* 0x0000000195957824 */ /* 0x000fe200010e0600 */
[----:B------:R3:W-:Y:S01]  /*37a10*/  STL [R1+0x650], R147 ;  /* 0x0006509301007387 */ /* 0x0007e20000100800 */
[----:B-1----:R-:W-:-:S03]  /*37a20*/  IMAD.MOV.U32 R8, RZ, RZ, R10 ;  /* 0x000000ffff087224 */ /* 0x002fc600078e000a */
        /* <DEDUP_REMOVED lines=8> */
[----:B---3--:R-:W3:Y:S04]  /*37ab0*/  LDL.LU R147, [R1+0x6f4] ;  /* 0x0006f40001937983 */ /* 0x008ee80000300800 */
[----:B------:R1:W-:Y:S01]  /*37ac0*/  LDGSTS.E [R3+0x200], desc[UR4][R8.64], P0 ;  /* 0x0020000008037fae */ /* 0x0003e20008121844 */
[----:B------:R-:W-:Y:S01]  /*37ad0*/  IMAD.X R151, R151, 0x1, R0, P2 ;  /* 0x0000000197977824 */ /* 0x000fe200010e0600 */
[----:B-1----:R-:W-:Y:S01]  /*37ae0*/  MOV R8, R12 ;  /* 0x0000000c00087202 */ /* 0x002fe20000000f00 */
[----:B------:R-:W-:Y:S01]  /*37af0*/  IMAD.MOV.U32 R9, RZ, RZ, R149 ;  /* 0x000000ffff097224 */ /* 0x000fe200078e0095 */
[----:B------:R-:W3:Y:S04]  /*37b00*/  LDL.LU R12, [R1+0x6d0] ;  /* 0x0006d000010c7983 */ /* 0x000ee80000300800 */
        /* <DEDUP_REMOVED lines=19> */
[----:B---3--:R-:W-:Y:S01]  /*37c40*/  IADD3 R147, P2, R147, R2, RZ ;  /* 0x0000000293937210 */ /* 0x008fe20007f5e0ff */
[----:B------:R-:W-:-:S04]  /*37c50*/  IMAD.X R12, R12, 0x1, R0, P1 ;  /* 0x000000010c0c7824 */ /* 0x000fc800008e0600 */
        /* <DEDUP_REMOVED lines=435> */
[----:B------:R-:W-:Y:S04]  /*39790*/  STL [R1+0xcf4], R147 ;  /* 0x000cf49301007387 */ /* 0x000fe80000100800 */
[----:B---3--:R-:W2:Y:S04]  /*397a0*/  LDL.LU R10, [R1+0xd54] ;  /* 0x000d5400010a7983 */ /* 0x008ea80000300800 */
[----:B------:R3:W-:Y:S04]  /*397b0*/  STL [R1+0xcf0], R149 ;  /* 0x000cf09501007387 */ /* 0x0007e80000100800 */
[----:B------:R4:W-:Y:S04]  /*397c0*/  LDGSTS.E [R3+0x15200], desc[UR4][R8.64], P0 ;  /* 0x1520000008037fae */ /* 0x0009e80008121844 */
[----:B-1----:R-:W2:Y:S01]  /*397d0*/  LDL.LU R12, [R1+0xd74] ;  /* 0x000d7400010c7983 */ /* 0x002ea20000300800 */
[-C--:B------:R-:W-:Y:S01]  /*397e0*/  IADD3 R11, P1, R11, R2.reuse, RZ ;  /* 0x000000020b0b7210 */ /* 0x080fe20007f3e0ff */
[----:B----4-:R-:W-:Y:S01]  /*397f0*/  IMAD.MOV.U32 R9, RZ, RZ, R149 ;  /* 0x000000ffff097224 */ /* 0x010fe200078e0095 */
[----:B------:R-:W-:Y:S01]  /*39800*/  MOV R8, R147 ;  /* 0x0000009300087202 */ /* 0x000fe20000000f00 */
[----:B---3--:R-:W3:Y:S04]  /*39810*/  LDL.LU R149, [R1+0xd50] ;  /* 0x000d500001957983 */ /* 0x008ee80000300800 */
[----:B------:R-:W4:Y:S04]  /*39820*/  LDL.LU R147, [R1+0xd70] ;  /* 0x000d700001937983 */ /* 0x000f280000300800 */
[----:B------:R1:W-:Y:S01]  /*39830*/  LDGSTS.E [R3+0x15600], desc[UR4][R8.64], P0 ;  /* 0x1560000008037fae */ /* 0x0003e20008121844 */
[----:B------:R-:W-:-:S03]  /*39840*/  IADD3 R150, P2, R150, R2, RZ ;  /* 0x0000000296967210 */ /* 0x000fc60007f5e0ff */
        /* <DEDUP_REMOVED lines=29> */
[----:B----4-:R-:W-:Y:S01]  /*39a20*/  IMAD.MOV.U32 R8, RZ, RZ, R12 ;  /* 0x000000ffff087224 */ /* 0x010fe200078e000c */
[----:B------:R-:W-:-:S02]  /*39a30*/  IADD3 R11, P1, R11, R2, RZ ;  /* 0x000000020b0b7210 */ /* 0x000fc40007f3e0ff */
[----:B---3--:R-:W3:Y:S01]  /*39a40*/  LDL.LU R12, [R1+0xdd0] ;  /* 0x000dd000010c7983 */ /* 0x008ee20000300800 */
[----:B------:R-:W-:-:S03]  /*39a50*/  MOV R9, R147 ;  /* 0x0000009300097202 */ /* 0x000fc60000000f00 */
[----:B------:R-:W4:Y:S04]  /*39a60*/  LDL.LU R147, [R1+0xdf0] ;  /* 0x000df00001937983 */ /* 0x000f280000300800 */
[----:B------:R1:W-:Y:S01]  /*39a70*/  LDGSTS.E [R3+0x16600], desc[UR4][R8.64], P0 ;  /* 0x1660000008037fae */ /* 0x0003e20008121844 */
[----:B------:R-:W-:-:S03]  /*39a80*/  IADD3 R148, P2, R148, R2, RZ ;  /* 0x0000000294947210 */ /* 0x000fc60007f5e0ff */
        /* <DEDUP_REMOVED lines=16> */
[----:B--2---:R-:W-:-:S05]  /*39b90*/  IADD3 R10, P1, R10, R2, RZ ;  /* 0x000000020a0a7210 */ /* 0x004fca0007f3e0ff */
[----:B-1----:R-:W-:Y:S01]  /*39ba0*/  IMAD.MOV.U32 R8, RZ, RZ, R10 ;  /* 0x000000ffff087224 */ /* 0x002fe200078e000a */
[----:B------:R-:W-:Y:S01]  /*39bb0*/  IADD3 R149, P2, R149, R2, RZ ;  /* 0x0000000295957210 */ /* 0x000fe20007f5e0ff */
[----:B---3--:R-:W-:-:S04]  /*39bc0*/  IMAD.X R12, R12, 0x1, R0, P1 ;  /* 0x000000010c0c7824 */ /* 0x008fc800008e0600 */
[----:B------:R-:W-:Y:S02]  /*39bd0*/  IMAD.MOV.U32 R9, RZ, RZ, R12 ;  /* 0x000000ffff097224 */ /* 0x000fe400078e000c */
[----:B----4-:R-:W-:-:S03]  /*39be0*/  IMAD.X R147, R147, 0x1, R0, P2 ;  /* 0x0000000193937824 */ /* 0x010fc600010e0600 */
[----:B------:R1:W-:Y:S04]  /*39bf0*/  LDGSTS.E [R3+0x17200], desc[UR4][R8.64], P0 ;  /* 0x1720000008037fae */ /* 0x0003e80008121844 */
[----:B------:R2:W-:Y:S04]  /*39c00*/  STL [R1+0xdd4], R10 ;  /* 0x000dd40a01007387 */ /* 0x0005e80000100800 */
[----:B------:R3:W-:Y:S01]  /*39c10*/  STL [R1+0xdd0], R12 ;  /* 0x000dd00c01007387 */ /* 0x0007e20000100800 */
[----:B-1----:R-:W-:Y:S02]  /*39c20*/  IMAD.MOV.U32 R8, RZ, RZ, R149 ;  /* 0x000000ffff087224 */ /* 0x002fe400078e0095 */
[----:B------:R-:W-:Y:S01]  /*39c30*/  IMAD.MOV.U32 R9, RZ, RZ, R147 ;  /* 0x000000ffff097224 */ /* 0x000fe200078e0093 */
[----:B------:R-:W-:Y:S04]  /*39c40*/  STL [R1+0xdf4], R149 ;  /* 0x000df49501007387 */ /* 0x000fe80000100800 */
[----:B--2---:R-:W2:Y:S04]  /*39c50*/  LDL.LU R10, [R1+0x65c] ;  /* 0x00065c00010a7983 */ /* 0x004ea80000300800 */
[----:B------:R1:W-:Y:S01]  /*39c60*/  LDGSTS.E [R3+0x17600], desc[UR4][R8.64], P0 ;  /* 0x1760000008037fae */ /* 0x0003e20008121844 */
[----:B------:R-:W-:-:S03]  /*39c70*/  IADD3 R150, P1, R150, R2, RZ ;  /* 0x0000000296967210 */ /* 0x000fc60007f3e0ff */
[----:B------:R4:W-:Y:S04]  /*39c80*/  STL [R1+0xdf0], R147 ;  /* 0x000df09301007387 */ /* 0x0009e80000100800 */
[----:B---3--:R-:W3:Y:S01]  /*39c90*/  LDL.LU R12, [R1+0x67c] ;  /* 0x00067c00010c7983 */ /* 0x008ee20000300800 */
[----:B------:R-:W-:Y:S01]  /*39ca0*/  IADD3 R11, P2, R11, R2, RZ ;  /* 0x000000020b0b7210 */ /* 0x000fe20007f5e0ff */
[----:B-1----:R-:W-:Y:S02]  /*39cb0*/  IMAD.MOV.U32 R8, RZ, RZ, R150 ;  /* 0x000000ffff087224 */ /* 0x002fe400078e0096 */
[----:B----4-:R-:W5:Y:S01]  /*39cc0*/  LDL.LU R147, [R1+0x1864] ;  /* 0x0018640001937983 */ /* 0x010f620000300800 */
[----:B------:R-:W-:-:S03]  /*39cd0*/  IADD3.X R151, R151, R0, RZ, P1, !PT ;  /* 0x0000000097977210 */ /* 0x000fc60000ffe4ff */
[----:B------:R-:W4:Y:S02]  /*39ce0*/  LDL.LU R149, [R1+0x678] ;  /* 0x0006780001957983 */ /* 0x000f240000300800 */
[----:B------:R-:W-:Y:S02]  /*39cf0*/  IMAD.MOV.U32 R9, RZ, RZ, R151 ;  /* 0x000000ffff097224 */ /* 0x000fe400078e0097 */
[----:B------:R-:W-:Y:S01]  /*39d00*/  IMAD.X R148, R148, 0x1, R0, P2 ;  /* 0x0000000194947824 */ /* 0x000fe200010e0600 */
[----:B------:R-:W-:Y:S04]  /*39d10*/  STL [R1+0xe14], R150 ;  /* 0x000e149601007387 */ /* 0x000fe80000100800 */
[----:B------:R-:W-:Y:S04]  /*39d20*/  STL [R1+0xe10], R151 ;  /* 0x000e109701007387 */ /* 0x000fe80000100800 */
[----:B------:R1:W-:Y:S04]  /*39d30*/  LDGSTS.E [R3+0x17a00], desc[UR4][R8.64], P0 ;  /* 0x17a0000008037fae */ /* 0x0003e80008121844 */
[----:B------:R-:W-:Y:S04]  /*39d40*/  STL [R1+0xe34], R11 ;  /* 0x000e340b01007387 */ /* 0x000fe80000100800 */
[----:B------:R1:W-:Y:S02]  /*39d50*/  STL [R1+0xe30], R148 ;  /* 0x000e309401007387 */ /* 0x0003e40000100800 */
[----:B-1----:R-:W-:-:S02]  /*39d60*/  IMAD.MOV.U32 R8, RZ, RZ, R11 ;  /* 0x000000ffff087224 */ /* 0x002fc400078e000b */
[----:B------:R-:W-:Y:S02]  /*39d70*/  IMAD.MOV.U32 R9, RZ, RZ, R148 ;  /* 0x000000ffff097224 */ /* 0x000fe400078e0094 */
[----:B------:R-:W4:Y:S04]  /*39d80*/  LDL.LU R148, [R1+0x698] ;  /* 0x0006980001947983 */ /* 0x000f280000300800 */
[----:B------:R-:W4:Y:S04]  /*39d90*/  LDL.LU R11, [R1+0x69c] ;  /* 0x00069c00010b7983 */ /* 0x000f280000300800 */
[----:B------:R-:W4:Y:S04]  /*39da0*/  LDL.LU R151, [R1+0x6b8] ;  /* 0x0006b80001977983 */ /* 0x000f280000300800 */
[----:B------:R-:W4:Y:S04]  /*39db0*/  LDL.LU R150, [R1+0x6bc] ;  /* 0x0006bc0001967983 */ /* 0x000f280000300800 */
[----:B------:R1:W-:Y:S04]  /*39dc0*/  LDGSTS.E [R3+0x17e00], desc[UR4][R8.64], P0 ;  /* 0x17e0000008037fae */ /* 0x0003e80008121844 */
[----:B------:R-:W1:Y:S04]  /*39dd0*/  LDL R8, [R1+0x100c] ;  /* 0x00100c0001087983 */ /* 0x000e680000100800 */
[----:B------:R-:W4:Y:S01]  /*39de0*/  LDL.LU R9, [R1+0x658] ;  /* 0x0006580001097983 */ /* 0x000f220000300800 */
[----:B--2---:R-:W-:-:S05]  /*39df0*/  IADD3 R10, P1, R10, R2, RZ ;  /* 0x000000020a0a7210 */ /* 0x004fca0007f3e0ff */
[----:B------:R2:W-:Y:S01]  /*39e00*/  STL [R1+0x65c], R10 ;  /* 0x00065c0a01007387 */ /* 0x0005e20000100800 */
[----:B---3--:R-:W-:-:S05]  /*39e10*/  IADD3 R12, P2, R12, R2, RZ ;  /* 0x000000020c0c7210 */ /* 0x008fca0007f5e0ff */
[--C-:B----4-:R-:W-:Y:S02]  /*39e20*/  IMAD.X R149, R149, 0x1, R0.reuse, P2 ;  /* 0x0000000195957824 */ /* 0x110fe400010e0600 */
[----:B-1----:R-:W-:Y:S02]  /*39e30*/  IMAD.IADD R3, R8, 0x1, R7 ;  /* 0x0000000108037824 */ /* 0x002fe400078e0207 */
[----:B------:R-:W-:Y:S02]  /*39e40*/  IMAD.X R9, R9, 0x1, R0, P1 ;  /* 0x0000000109097824 */ /* 0x000fe400008e0600 */
[----:B------:R-:W-:-:S03]  /*39e50*/  IMAD.MOV.U32 R8, RZ, RZ, R10 ;  /* 0x000000ffff087224 */ /* 0x000fc600078e000a */
[----:B------:R-:W-:Y:S04]  /*39e60*/  STL [R1+0x658], R9 ;  /* 0x0006580901007387 */ /* 0x000fe80000100800 */
[----:B------:R1:W-:Y:S04]  /*39e70*/  STL [R1+0x67c], R12 ;  /* 0x00067c0c01007387 */ /* 0x0003e80000100800 */
[----:B------:R-:W3:Y:S04]  /*39e80*/  LDL.LU R7, [R1+0x6dc] ;  /* 0x0006dc0001077983 */ /* 0x000ee80000300800 */
[----:B------:R4:W-:Y:S04]  /*39e90*/  STL [R1+0x678], R149 ;  /* 0x0006789501007387 */ /* 0x0009e80000100800 */
[----:B------:R1:W-:Y:S04]  /*39ea0*/  LDGSTS.E [R3+0x300], desc[UR4][R8.64], P0 ;  /* 0x0030000008037fae */ /* 0x0003e80008121844 */
[----:B--2---:R-:W2:Y:S01]  /*39eb0*/  LDL.LU R10, [R1+0x6fc] ;  /* 0x0006fc00010a7983 */ /* 0x004ea20000300800 */
[----:B-1----:R-:W-:-:S03]  /*39ec0*/  IMAD.MOV.U32 R8, RZ, RZ, R12 ;  /* 0x000000ffff087224 */ /* 0x002fc600078e000c */
[----:B------:R-:W2:Y:S01]  /*39ed0*/  LDL.LU R12, [R1+0x6d8] ;  /* 0x0006d800010c7983 */ /* 0x000ea20000300800 */
[----:B------:R-:W-:-:S03]  /*39ee0*/  IMAD.MOV.U32 R9, RZ, RZ, R149 ;  /* 0x000000ffff097224 */ /* 0x000fc600078e0095 */
[----:B----4-:R-:W4:Y:S01]  /*39ef0*/  LDL.LU R149, [R1+0x6f8] ;  /* 0x0006f80001957983 */ /* 0x010f220000300800 */
[-C--:B------:R-:W-:Y:S02]  /*39f00*/  IADD3 R11, P1, R11, R2.reuse, RZ ;  /* 0x000000020b0b7210 */ /* 0x080fe40007f3e0ff */
[----:B------:R-:W-:Y:S01]  /*39f10*/  IADD3 R150, P2, R150, R2, RZ ;  /* 0x0000000296967210 */ /* 0x000fe20007f5e0ff */
[----:B------:R1:W-:Y:S02]  /*39f20*/  LDGSTS.E [R3+0x700], desc[UR4][R8.64], P0 ;  /* 0x0070000008037fae */ /* 0x0003e40008121844 */
[----:B------:R-:W-:Y:S01]  /*39f30*/  IMAD.X R148, R148, 0x1, R0, P1 ;  /* 0x0000000194947824 */ /* 0x000fe200008e0600 */
[----:B------:R-:W-:Y:S01]  /*39f40*/  IADD3.X R151, R151, R0, RZ, P2, !PT ;  /* 0x0000000097977210 */ /* 0x000fe200017fe4ff */
        /* <DEDUP_REMOVED lines=9> */
[----:B-1----:R-:W-:-:S02]  /*39fe0*/  IMAD.MOV.U32 R8, RZ, RZ, R150 ;  /* 0x000000ffff087224 */ /* 0x002fc400078e0096 */
[----:B------:R-:W-:Y:S01]  /*39ff0*/  IMAD.MOV.U32 R9, RZ, RZ, R151 ;  /* 0x000000ffff097224 */ /* 0x000fe200078e0097 */
[----:B------:R-:W4:Y:S04]  /*3a000*/  LDL.LU R150, [R1+0x718] ;  /* 0x0007180001967983 */ /* 0x000f280000300800 */
[----:B------:R-:W4:Y:S04]  /*3a010*/  LDL.LU R151, [R1+0x738] ;  /* 0x0007380001977983 */ /* 0x000f280000300800 */
[----:B------:R1:W-:Y:S01]  /*3a020*/  LDGSTS.E [R3+0xf00], desc[UR4][R8.64], P0 ;  /* 0x00f0000008037fae */ /* 0x0003e20008121844 */
[----:B---3--:R-:W-:-:S05]  /*3a030*/  IADD3 R7, P1, R7, R2, RZ ;  /* 0x0000000207077210 */ /* 0x008fca0007f3e0ff */
[----:B------:R3:W-:Y:S01]  /*3a040*/  STL [R1+0x6dc], R7 ;  /* 0x0006dc0701007387 */ /* 0x0007e20000100800 */
[----:B-1----:R-:W-:Y:S01]  /*3a050*/  IMAD.MOV.U32 R8, RZ, RZ, R7 ;  /* 0x000000ffff087224 */ /* 0x002fe200078e0007 */
[----:B--2---:R-:W-:Y:S01]  /*3a060*/  IADD3 R10, P2, R10, R2, RZ ;  /* 0x000000020a0a7210 */ /* 0x004fe20007f5e0ff */
[----:B------:R-:W-:-:S04]  /*3a070*/  IMAD.X R12, R12, 0x1, R0, P1 ;  /* 0x000000010c0c7824 */ /* 0x000fc800008e0600 */
        /* <DEDUP_REMOVED lines=8> */
[----:B--2---:R-:W-:-:S03]  /*3a100*/  IMAD.MOV.U32 R8, RZ, RZ, R10 ;  /* 0x000000ffff087224 */ /* 0x004fc600078e000a */
[----:B------:R-:W2:Y:S01]  /*3a110*/  LDL.LU R10, [R1+0x758] ;  /* 0x00075800010a7983 */ /* 0x000ea20000300800 */
[----:B------:R-:W-:-:S03]  /*3a120*/  IMAD.MOV.U32 R9, RZ, RZ, R149 ;  /* 0x000000ffff097224 */ /* 0x000fc600078e0095 */
[----:B----4-:R-:W4:Y:S01]  /*3a130*/  LDL.LU R149, [R1+0x778] ;  /* 0x0007780001957983 */ /* 0x010f220000300800 */
[-C--:B------:R-:W-:Y:S02]  /*3a140*/  IADD3 R11, P1, R11, R2.reuse, RZ ;  /* 0x000000020b0b7210 */ /* 0x080fe40007f3e0ff */
[----:B------:R-:W-:Y:S01]  /*3a150*/  IADD3 R148, P2, R148, R2, RZ ;  /* 0x0000000294947210 */ /* 0x000fe20007f5e0ff */
[----:B------:R1:W-:Y:S02]  /*3a160*/  LDGSTS.E [R3+0x1700], desc[UR4][R8.64], P0 ;  /* 0x0170000008037fae */ /* 0x0003e40008121844 */
[--C-:B------:R-:W-:Y:S02]  /*3a170*/  IMAD.X R150, R150, 0x1, R0.reuse, P1 ;  /* 0x0000000196967824 */ /* 0x100fe400008e0600 */
[----:B------:R1:W-:Y:S01]  /*3a180*/  STL [R1+0x71c], R11 ;  /* 0x00071c0b01007387 */ /* 0x0003e20000100800 */
[----:B------:R-:W-:-:S03]  /*3a190*/  IMAD.X R151, R151, 0x1, R0, P2 ;  /* 0x0000000197977824 */ /* 0x000fc600010e0600 */
[----:B------:R1:W-:Y:S02]  /*3a1a0*/  STL [R1+0x718], R150 ;  /* 0x0007189601007387 */ /* 0x0003e40000100800 */
[----:B-1----:R-:W-:Y:S01]  /*3a1b0*/  MOV R8, R11 ;  /* 0x0000000b00087202 */ /* 0x002fe20000000f00 */
[----:B------:R-:W-:Y:S01]  /*3a1c0*/  IMAD.MOV.U32 R9, RZ, RZ, R150 ;  /* 0x000000ffff097224 */ /* 0x000fe200078e0096 */
[----:B------:R1:W-:Y:S04]  /*3a1d0*/  STL [R1+0x73c], R148 ;  /* 0x00073c9401007387 */ /* 0x0003e80000100800 */
        /* <DEDUP_REMOVED lines=33> */
[----:B-1----:R-:W-:Y:S01]  /*3a3f0*/  IMAD.MOV.U32 R8, RZ, RZ, R11 ;  /* 0x000000ffff087224 */ /* 0x002fe200078e000b */
[----:B------:R-:W-:Y:S01]  /*3a400*/  MOV R9, R148 ;  /* 0x0000009400097202 */ /* 0x000fe20000000f00 */
        /* <DEDUP_REMOVED lines=41> */
[----:B-1----:R-:W-:Y:S01]  /*3a6a0*/  MOV R8, R148 ;  /* 0x0000009400087202 */ /* 0x002fe20000000f00 */
[----:B------:R-:W-:-:S02]  /*3a6b0*/  IMAD.MOV.U32 R9, RZ, RZ, R151 ;  /* 0x000000ffff097224 */ /* 0x000fc400078e0097 */
        /* <DEDUP_REMOVED lines=34> */
[----:B-1----:R-:W-:Y:S01]  /*3a8e0*/  IMAD.MOV.U32 R8, RZ, RZ, R150 ;  /* 0x000000ffff087224 */ /* 0x002fe200078e0096 */
[----:B------:R-:W-:-:S02]  /*3a8f0*/  MOV R9, R151 ;  /* 0x0000009700097202 */ /* 0x000fc40000000f00 */
        /* <DEDUP_REMOVED lines=96> */
[----:B------:R-:W-:Y:S02]  /*3af00*/  IMAD.X R150, R150, 0x1, R0, P1 ;  /* 0x0000000196967824 */ /* 0x000fe400008e0600 */
[----:B-1----:R-:W-:-:S02]  /*3af10*/  IMAD.MOV.U32 R8, RZ, RZ, R11 ;  /* 0x000000ffff087224 */ /* 0x002fc400078e000b */
        /* <DEDUP_REMOVED lines=8> */
[----:B------:R-:W-:-:S02]  /*3afa0*/  IMAD.MOV.U32 R8, RZ, RZ, R148 ;  /* 0x000000ffff087224 */ /* 0x000fc400078e0094 */
[----:B------:R-:W-:Y:S01]  /*3afb0*/  IMAD.MOV.U32 R9, RZ, RZ, R151 ;  /* 0x000000ffff097224 */ /* 0x000fe200078e0097 */
[----:B------:R-:W4:Y:S04]  /*3afc0*/  LDL.LU R148, [R1+0xa98] ;  /* 0x000a980001947983 */ /* 0x000f280000300800 */
        /* <DEDUP_REMOVED lines=15> */
[----:B---3--:R-:W-:-:S03]  /*3b0c0*/  IMAD.MOV.U32 R8, RZ, RZ, R12 ;  /* 0x000000ffff087224 */ /* 0x008fc600078e000c */
[----:B------:R-:W3:Y:S01]  /*3b0d0*/  LDL.LU R12, [R1+0xad8] ;  /* 0x000ad800010c7983 */ /* 0x000ee20000300800 */
[----:B------:R-:W-:-:S03]  /*3b0e0*/  IMAD.MOV.U32 R9, RZ, RZ, R149 ;  /* 0x000000ffff097224 */ /* 0x000fc600078e0095 */
[----:B-1----:R-:W3:Y:S01]  /*3b0f0*/  LDL.LU R149, [R1+0xaf8] ;  /* 0x000af80001957983 */ /* 0x002ee20000300800 */
        /* <DEDUP_REMOVED lines=14> */
[----:B------:R-:W-:-:S02]  /*3b1e0*/  IMAD.MOV.U32 R8, RZ, RZ, R150 ;  /* 0x000000ffff087224 */ /* 0x000fc400078e0096 */
[----:B------:R-:W-:Y:S01]  /*3b1f0*/  IMAD.MOV.U32 R9, RZ, RZ, R151 ;  /* 0x000000ffff097224 */ /* 0x000fe200078e0097 */
[----:B------:R-:W3:Y:S04]  /*3b200*/  LDL.LU R150, [R1+0xb18] ;  /* 0x000b180001967983 */ /* 0x000ee80000300800 */
        /* <DEDUP_REMOVED lines=15> */
[----:B--2---:R-:W-:-:S03]  /*3b300*/  IMAD.MOV.U32 R8, RZ, RZ, R10 ;  /* 0x000000ffff087224 */ /* 0x004fc600078e000a */
[----:B------:R-:W2:Y:S01]  /*3b310*/  LDL.LU R10, [R1+0xb58] ;  /* 0x000b5800010a7983 */ /* 0x000ea20000300800 */
[----:B------:R-:W-:-:S03]  /*3b320*/  IMAD.MOV.U32 R9, RZ, RZ, R149 ;  /* 0x000000ffff097224 */ /* 0x000fc600078e0095 */
[----:B----4-:R-:W4:Y:S01]  /*3b330*/  LDL.LU R149, [R1+0xb78] ;  /* 0x000b780001957983 */ /* 0x010f220000300800 */
[----:B------:R-:W-:-:S03]  /*3b340*/  IADD3 R11, P1, R11, R2, RZ ;  /* 0x000000020b0b7210 */ /* 0x000fc60007f3e0ff */
        /* <DEDUP_REMOVED lines=31> */
[----:B--2---:R-:W-:-:S03]  /*3b540*/  MOV R8, R12 ;  /* 0x0000000c00087202 */ /* 0x004fc60000000f00 */
        /* <DEDUP_REMOVED lines=37> */
[----:B------:R-:W-:-:S03]  /*3b7a0*/  MOV R9, R149 ;  /* 0x0000009500097202 */ /* 0x000fc60000000f00 */
        /* <DEDUP_REMOVED lines=10> */
[----:B------:R-:W-:Y:S04]  /*3b850*/  STL [R1+0xc3c], R148 ;  /* 0x000c3c9401007387 */ /* 0x000fe80000100800 */
        /* <DEDUP_REMOVED lines=28> */
[----:B------:R-:W-:Y:S02]  /*3ba20*/  IADD3 R150, P2, R150, R2, RZ ;  /* 0x0000000296967210 */ /* 0x000fe40007f5e0ff */
[----:B------:R-:W-:Y:S01]  /*3ba30*/  IADD3.X R151, R151, R0, RZ, P1, !PT ;  /* 0x0000000097977210 */ /* 0x000fe20000ffe4ff */
[----:B-1----:R-:W-:-:S04]  /*3ba40*/  IMAD.MOV.U32 R8, RZ, RZ, R11 ;  /* 0x000000ffff087224 */ /* 0x002fc800078e000b */
[----:B------:R-:W-:Y:S02]  /*3ba50*/  IMAD.MOV.U32 R9, RZ, RZ, R151 ;  /* 0x000000ffff097224 */ /* 0x000fe400078e0097 */
[----:B------:R-:W-:-:S03]  /*3ba60*/  IMAD.X R148, R148, 0x1, R0, P2 ;  /* 0x0000000194947824 */ /* 0x000fc600010e0600 */
[----:B------:R1:W-:Y:S04]  /*3ba70*/  LDGSTS.E [R3+0x14b00], desc[UR4][R8.64], P0 ;  /* 0x14b0000008037fae */ /* 0x0003e80008121844 */
[----:B------:R-:W-:Y:S04]  /*3ba80*/  STL [R1+0xc9c], R11 ;  /* 0x000c9c0b01007387 */ /* 0x000fe80000100800 */
[----:B------:R1:W-:Y:S02]  /*3ba90*/  STL [R1+0xc98], R151 ;  /* 0x000c989701007387 */ /* 0x0003e40000100800 */
[----:B-1----:R-:W-:-:S02]  /*3baa0*/  IMAD.MOV.U32 R8, RZ, RZ, R150 ;  /* 0x000000ffff087224 */ /* 0x002fc400078e0096 */
[----:B------:R-:W-:Y:S01]  /*3bab0*/  IMAD.MOV.U32 R9, RZ, RZ, R148 ;  /* 0x000000ffff097224 */ /* 0x000fe200078e0094 */
[----:B------:R-:W-:Y:S04]  /*3bac0*/  STL [R1+0xcbc], R150 ;  /* 0x000cbc9601007387 */ /* 0x000fe80000100800 */
[----:B------:R-:W4:Y:S04]  /*3bad0*/  LDL.LU R151, [R1+0xd1c] ;  /* 0x000d1c0001977983 */ /* 0x000f280000300800 */
[----:B------:R1:W-:Y:S04]  /*3bae0*/  LDGSTS.E [R3+0x14f00], desc[UR4][R8.64], P0 ;  /* 0x14f0000008037fae */ /* 0x0003e80008121844 */
[----:B------:R1:W-:Y:S04]  /*3baf0*/  STL [R1+0xcb8], R148 ;  /* 0x000cb89401007387 */ /* 0x0003e80000100800 */
[----:B------:R-:W4:Y:S04]  /*3bb00*/  LDL.LU R11, [R1+0xd3c] ;  /* 0x000d3c00010b7983 */ /* 0x000f280000300800 */
[----:B-1----:R-:W5:Y:S04]  /*3bb10*/  LDL.LU R148, [R1+0x1860] ;  /* 0x0018600001947983 */ /* 0x002f680000300800 */
[----:B------:R-:W4:Y:S01]  /*3bb20*/  LDL.LU R150, [R1+0xd38] ;  /* 0x000d380001967983 */ /* 0x000f220000300800 */
[----:B---3--:R-:W-:-:S05]  /*3bb30*/  IADD3 R7, P1, R7, R2, RZ ;  /* 0x0000000207077210 */ /* 0x008fca0007f3e0ff */
[----:B------:R-:W-:Y:S01]  /*3bb40*/  IMAD.MOV.U32 R8, RZ, RZ, R7 ;  /* 0x000000ffff087224 */ /* 0x000fe200078e0007 */
[----:B------:R-:W-:Y:S01]  /*3bb50*/  IADD3 R10, P2, R10, R2, RZ ;  /* 0x000000020a0a7210 */ /* 0x000fe20007f5e0ff */
[----:B------:R-:W-:Y:S01]  /*3bb60*/  STL [R1+0xcdc], R7 ;  /* 0x000cdc0701007387 */ /* 0x000fe20000100800 */
[----:B--2---:R-:W-:-:S04]  /*3bb70*/  IMAD.X R12, R12, 0x1, R0, P1 ;  /* 0x000000010c0c7824 */ /* 0x004fc800008e0600 */
[----:B------:R-:W-:Y:S02]  /*3bb80*/  IMAD.MOV.U32 R9, RZ, RZ, R12 ;  /* 0x000000ffff097224 */ /* 0x000fe400078e000c */
[----:B----4-:R-:W-:Y:S01]  /*3bb90*/  IMAD.X R149, R149, 0x1, R0, P2 ;  /* 0x0000000195957824 */ /* 0x010fe200010e0600 */
[----:B------:R1:W-:Y:S04]  /*3bba0*/  STL [R1+0xcd8], R12 ;  /* 0x000cd80c01007387 */ /* 0x0003e80000100800 */
[----:B------:R2:W-:Y:S04]  /*3bbb0*/  LDGSTS.E [R3+0x15300], desc[UR4][R8.64], P0 ;  /* 0x1530000008037fae */ /* 0x0005e80008121844 */
[----:B------:R-:W-:Y:S04]  /*3bbc0*/  STL [R1+0xcfc], R10 ;  /* 0x000cfc0a01007387 */ /* 0x000fe80000100800 */
[----:B-1----:R-:W3:Y:S01]  /*3bbd0*/  LDL.LU R12, [R1+0xd5c] ;  /* 0x000d5c00010c7983 */ /* 0x002ee20000300800 */
[----:B--2---:R-:W-:-:S02]  /*3bbe0*/  IMAD.MOV.U32 R8, RZ, RZ, R10 ;  /* 0x000000ffff087224 */ /* 0x004fc400078e000a */
[----:B------:R-:W-:Y:S01]  /*3bbf0*/  IMAD.MOV.U32 R9, RZ, RZ, R149 ;  /* 0x000000ffff097224 */ /* 0x000fe200078e0095 */
[----:B------:R1:W-:Y:S04]  /*3bc00*/  STL [R1+0xcf8], R149 ;  /* 0x000cf89501007387 */ /* 0x0003e80000100800 */
[----:B------:R-:W2:Y:S04]  /*3bc10*/  LDL.LU R7, [R1+0xd7c] ;  /* 0x000d7c0001077983 */ /* 0x000ea80000300800 */
[----:B------:R4:W-:Y:S04]  /*3bc20*/  LDGSTS.E [R3+0x15700], desc[UR4][R8.64], P0 ;  /* 0x1570000008037fae */ /* 0x0009e80008121844 */
[----:B-1----:R-:W5:Y:S04]  /*3bc30*/  LDL.LU R149, [R1+0x185c] ;  /* 0x00185c0001957983 */ /* 0x002f680000300800 */
[----:B------:R-:W2:Y:S04]  /*3bc40*/  LDL.LU R10, [R1+0xd78] ;  /* 0x000d7800010a7983 */ /* 0x000ea80000300800 */
[----:B------:R-:W3:Y:S01]  /*3bc50*/  LDL.LU R9, [R1+0xd18] ;  /* 0x000d180001097983 */ /* 0x000ee20000300800 */
[----:B------:R-:W-:-:S05]  /*3bc60*/  IADD3 R151, P1, R151, R2, RZ ;  /* 0x0000000297977210 */ /* 0x000fca0007f3e0ff */
[----:B----4-:R-:W-:Y:S01]  /*3bc70*/  IMAD.MOV.U32 R8, RZ, RZ, R151 ;  /* 0x000000ffff087224 */ /* 0x010fe200078e0097 */
[----:B------:R-:W-:Y:S01]  /*3bc80*/  IADD3 R11, P2, R11, R2, RZ ;  /* 0x000000020b0b7210 */ /* 0x000fe20007f5e0ff */
[----:B------:R1:W-:Y:S03]  /*3bc90*/  STL [R1+0xd1c], R151 ;  /* 0x000d1c9701007387 */ /* 0x0003e60000100800 */
[----:B------:R-:W-:Y:S01]  /*3bca0*/  IADD3.X R150, R150, R0, RZ, P2, !PT ;  /* 0x0000000096967210 */ /* 0x000fe200017fe4ff */
[----:B---3--:R-:W-:-:S05]  /*3bcb0*/  IMAD.X R9, R9, 0x1, R0, P1 ;  /* 0x0000000109097824 */ /* 0x008fca00008e0600 */
[----:B------:R3:W-:Y:S04]  /*3bcc0*/  STL [R1+0xd18], R9 ;  /* 0x000d180901007387 */ /* 0x0007e80000100800 */
[----:B------:R4:W-:Y:S04]  /*3bcd0*/  LDGSTS.E [R3+0x15b00], desc[UR4][R8.64], P0 ;  /* 0x15b0000008037fae */ /* 0x0009e80008121844 */
[----:B------:R-:W-:Y:S04]  /*3bce0*/  STL [R1+0xd3c], R11 ;  /* 0x000d3c0b01007387 */ /* 0x000fe80000100800 */
[----:B-1----:R-:W2:Y:S01]  /*3bcf0*/  LDL.LU R151, [R1+0xdbc] ;  /* 0x000dbc0001977983 */ /* 0x002ea20000300800 */
[----:B----4-:R-:W-:-:S02]  /*3bd00*/  IMAD.MOV.U32 R8, RZ, RZ, R11 ;  /* 0x000000ffff087224 */ /* 0x010fc400078e000b */
[----:B---3--:R-:W-:Y:S01]  /*3bd10*/  IMAD.MOV.U32 R9, RZ, RZ, R150 ;  /* 0x000000ffff097224 */ /* 0x008fe200078e0096 */
[----:B------:R1:W-:Y:S04]  /*3bd20*/  STL [R1+0xd38], R150 ;  /* 0x000d389601007387 */ /* 0x0003e80000100800 */
[----:B------:R3:W-:Y:S04]  /*3bd30*/  LDGSTS.E [R3+0x15f00], desc[UR4][R8.64], P0 ;  /* 0x15f0000008037fae */ /* 0x0007e80008121844 */
[----:B-1----:R-:W4:Y:S04]  /*3bd40*/  LDL.LU R150, [R1+0xdb8] ;  /* 0x000db80001967983 */ /* 0x002f280000300800 */
[----:B------:R-:W4:Y:S04]  /*3bd50*/  LDL.LU R11, [R1+0xdfc] ;  /* 0x000dfc00010b7983 */ /* 0x000f280000300800 */
[----:B------:R-:W4:Y:S01]  /*3bd60*/  LDL.LU R9, [R1+0xd58] ;  /* 0x000d580001097983 */ /* 0x000f220000300800 */
[----:B------:R-:W-:-:S02]  /*3bd70*/  IADD3 R12, P1, R12, R2, RZ ;  /* 0x000000020c0c7210 */ /* 0x000fc40007f3e0ff */
[----:B--2---:R-:W-:-:S03]  /*3bd80*/  IADD3 R7, P2, R7, R2, RZ ;  /* 0x0000000207077210 */ /* 0x004fc60007f5e0ff */
[----:B---3--:R-:W-:Y:S02]  /*3bd90*/  IMAD.MOV.U32 R8, RZ, RZ, R12 ;  /* 0x000000ffff087224 */ /* 0x008fe400078e000c */
[--C-:B------:R-:W-:Y:S01]  /*3bda0*/  IMAD.X R10, R10, 0x1, R0.reuse, P2 ;  /* 0x000000010a0a7824 */ /* 0x100fe200010e0600 */
[----:B------:R1:W-:Y:S01]  /*3bdb0*/  STL [R1+0xd5c], R12 ;  /* 0x000d5c0c01007387 */ /* 0x0003e20000100800 */
[----:B----4-:R-:W-:-:S05]  /*3bdc0*/  IMAD.X R9, R9, 0x1, R0, P1 ;  /* 0x0000000109097824 */ /* 0x010fca00008e0600 */
[----:B------:R2:W-:Y:S04]  /*3bdd0*/  STL [R1+0xd58], R9 ;  /* 0x000d580901007387 */ /* 0x0005e80000100800 */
[----:B------:R3:W-:Y:S04]  /*3bde0*/  LDGSTS.E [R3+0x16300], desc[UR4][R8.64], P0 ;  /* 0x1630000008037fae */ /* 0x0007e80008121844 */
[----:B------:R-:W-:Y:S04]  /*3bdf0*/  STL [R1+0xd7c], R7 ;  /* 0x000d7c0701007387 */ /* 0x000fe80000100800 */
[----:B-1----:R-:W4:Y:S01]  /*3be00*/  LDL.LU R12, [R1+0xdf8] ;  /* 0x000df800010c7983 */ /* 0x002f220000300800 */
[----:B---3--:R-:W-:-:S02]  /*3be10*/  IMAD.MOV.U32 R8, RZ, RZ, R7 ;  /* 0x000000ffff087224 */ /* 0x008fc400078e0007 */
[----:B--2---:R-:W-:Y:S01]  /*3be20*/  IMAD.MOV.U32 R9, RZ, RZ, R10 ;  /* 0x000000ffff097224 */ /* 0x004fe200078e000a */
[----:B------:R1:W-:Y:S04]  /*3be30*/  STL [R1+0xd78], R10 ;  /* 0x000d780a01007387 */ /* 0x0003e80000100800 */
[----:B------:R2:W-:Y:S04]  /*3be40*/  LDGSTS.E [R3+0x16700], desc[UR4][R8.64], P0 ;  /* 0x1670000008037fae */ /* 0x0005e80008121844 */
[----:B-1----:R-:W3:Y:S04]  /*3be50*/  LDL.LU R10, [R1+0xe38] ;  /* 0x000e3800010a7983 */ /* 0x002ee80000300800 */
[----:B------:R-:W3:Y:S04]  /*3be60*/  LDL.LU R7, [R1+0xe3c] ;  /* 0x000e3c0001077983 */ /* 0x000ee80000300800 */
[----:B------:R-:W4:Y:S04]  /*3be70*/  LDL.LU R8, [R1+0xd98] ;  /* 0x000d980001087983 */ /* 0x000f280000300800 */
[----:B------:R-:W2:Y:S01]  /*3be80*/  LDL.LU R9, [R1+0xd9c] ;  /* 0x000d9c0001097983 */ /* 0x000ea20000300800 */
[----:B------:R-:W-:-:S05]  /*3be90*/  IADD3 R151, P2, R151, R2, RZ ;  /* 0x0000000297977210 */ /* 0x000fca0007f5e0ff */
[----:B------:R-:W-:Y:S01]  /*3bea0*/  IMAD.X R150, R150, 0x1, R0, P2 ;  /* 0x0000000196967824 */ /* 0x000fe200010e0600 */
[----:B--2---:R-:W-:-:S05]  /*3beb0*/  IADD3 R9, P1, R9, R2, RZ ;  /* 0x0000000209097210 */ /* 0x004fca0007f3e0ff */
[----:B----4-:R-:W-:Y:S01]  /*3bec0*/  IMAD.X R8, R8, 0x1, R0, P1 ;  /* 0x0000000108087824 */ /* 0x010fe200008e0600 */
[----:B------:R1:W-:Y:S04]  /*3bed0*/  STL [R1+0xd9c], R9 ;  /* 0x000d9c0901007387 */ /* 0x0003e80000100800 */
[----:B------:R2:W-:Y:S01]  /*3bee0*/  STL [R1+0xd98], R8 ;  /* 0x000d980801007387 */ /* 0x0005e20000100800 */
[----:B-1----:R-:W-:-:S04]  /*3bef0*/  LOP3.LUT R9, R9, R8, RZ, 0x3c, !PT ;  /* 0x0000000809097212 */ /* 0x002fc800078e3cff */
[----:B--2---:R-:W-:-:S04]  /*3bf00*/  LOP3.LUT R8, R9, R8, RZ, 0x3c, !PT ;  /* 0x0000000809087212 */ /* 0x004fc800078e3cff */
[----:B------:R-:W-:Y:S01]  /*3bf10*/  LOP3.LUT R9, R9, R8, RZ, 0x3c, !PT ;  /* 0x0000000809097212 */ /* 0x000fe200078e3cff */
[----:B------:R-:W-:Y:S04]  /*3bf20*/  STL [R1+0xdbc], R151 ;  /* 0x000dbc9701007387 */ /* 0x000fe80000100800 */
[----:B------:R1:W-:Y:S04]  /*3bf30*/  LDGSTS.E [R3+0x16b00], desc[UR4][R8.64], P0 ;  /* 0x16b0000008037fae */ /* 0x0003e80008121844 */
[----:B------:R2:W-:Y:S01]  /*3bf40*/  STL [R1+0xdb8], R150 ;  /* 0x000db89601007387 */ /* 0x0005e20000100800 */
[----:B-1----:R-:W-:-:S02]  /*3bf50*/  IMAD.MOV.U32 R8, RZ, RZ, R151 ;  /* 0x000000ffff087224 */ /* 0x002fc400078e0097 */
[----:B------:R-:W-:Y:S02]  /*3bf60*/  IMAD.MOV.U32 R9, RZ, RZ, R150 ;  /* 0x000000ffff097224 */ /* 0x000fe400078e0096 */
[----:B--2---:R-:W5:Y:S04]  /*3bf70*/  LDL.LU R150, [R1+0x1858] ;  /* 0x0018580001967983 */ /* 0x004f680000300800 */
[----:B------:R-:W5:Y:S04]  /*3bf80*/  LDL.LU R151, [R1+0x1854] ;  /* 0x0018540001977983 */ /* 0x000f680000300800 */
[----:B------:R1:W-:Y:S04]  /*3bf90*/  LDGSTS.E [R3+0x16f00], desc[UR4][R8.64], P0 ;  /* 0x16f0000008037fae */ /* 0x0003e80008121844 */
[----:B------:R-:W2:Y:S04]  /*3bfa0*/  LDL.LU R8, [R1+0xdd8] ;  /* 0x000dd80001087983 */ /* 0x000ea80000300800 */
[----:B------:R-:W1:Y:S01]  /*3bfb0*/  LDL.LU R9, [R1+0xddc] ;  /* 0x000ddc0001097983 */ /* 0x000e620000300800 */
[----:B------:R-:W-:-:S05]  /*3bfc0*/  IADD3 R11, P2, R11, R2, RZ ;  /* 0x000000020b0b7210 */ /* 0x000fca0007f5e0ff */
[----:B------:R-:W-:Y:S01]  /*3bfd0*/  IMAD.X R12, R12, 0x1, R0, P2 ;  /* 0x000000010c0c7824 */ /* 0x000fe200010e0600 */
[----:B-1----:R-:W-:-:S04]  /*3bfe0*/  IADD3 R9, P1, R9, R2, RZ ;  /* 0x0000000209097210 */ /* 0x002fc80007f3e0ff */
[----:B--2---:R-:W-:Y:S01]  /*3bff0*/  IADD3.X R8, R8, R0, RZ, P1, !PT ;  /* 0x0000000008087210 */ /* 0x004fe20000ffe4ff */
[----:B------:R1:W-:Y:S04]  /*3c000*/  STL [R1+0xddc], R9 ;  /* 0x000ddc0901007387 */ /* 0x0003e80000100800 */
[----:B------:R2:W-:Y:S01]  /*3c010*/  STL [R1+0xdd8], R8 ;  /* 0x000dd80801007387 */ /* 0x0005e20000100800 */
[----:B-1----:R-:W-:-:S04]  /*3c020*/  LOP3.LUT R9, R9, R8, RZ, 0x3c, !PT ;  /* 0x0000000809097212 */ /* 0x002fc800078e3cff */
[----:B--2---:R-:W-:-:S04]  /*3c030*/  LOP3.LUT R8, R9, R8, RZ, 0x3c, !PT ;  /* 0x0000000809087212 */ /* 0x004fc800078e3cff */
[----:B------:R-:W-:Y:S01]  /*3c040*/  LOP3.LUT R9, R9, R8, RZ, 0x3c, !PT ;  /* 0x0000000809097212 */ /* 0x000fe200078e3cff */
[----:B------:R1:W-:Y:S04]  /*3c050*/  STL [R1+0xdfc], R11 ;  /* 0x000dfc0b01007387 */ /* 0x0003e80000100800 */
[----:B------:R2:W-:Y:S04]  /*3c060*/  LDGSTS.E [R3+0x17300], desc[UR4][R8.64], P0 ;  /* 0x1730000008037fae */ /* 0x0005e80008121844 */
[----:B------:R4:W-:Y:S01]  /*3c070*/  STL [R1+0xdf8], R12 ;  /* 0x000df80c01007387 */ /* 0x0009e20000100800 */
[----:B--2---:R-:W-:-:S02]  /*3c080*/  IMAD.MOV.U32 R8, RZ, RZ, R11 ;  /* 0x000000ffff087224 */ /* 0x004fc400078e000b */
[----:B------:R-:W-:Y:S01]  /*3c090*/  IMAD.MOV.U32 R9, RZ, RZ, R12 ;  /* 0x000000ffff097224 */ /* 0x000fe200078e000c */
[----:B-1----:R-:W1:Y:S01]  /*3c0a0*/  LDC R11, c[0x0][0x230] ;  /* 0x00008c00ff0b7b82 */ /* 0x002e620000000800 */
[----:B----4-:R-:W2:Y:S04]  /*3c0b0*/  LDL.LU R12, [R1+0x1850] ;  /* 0x00185000010c7983 */ /* 0x010ea80000300800 */
[----:B------:R4:W-:Y:S04]  /*3c0c0*/  LDGSTS.E [R3+0x17700], desc[UR4][R8.64], P0 ;  /* 0x1770000008037fae */ /* 0x0009e80008121844 */
[----:B------:R-:W2:Y:S04]  /*3c0d0*/  LDL.LU R8, [R1+0xe18] ;  /* 0x000e180001087983 */ /* 0x000ea80000300800 */
[----:B------:R-:W4:Y:S01]  /*3c0e0*/  LDL.LU R9, [R1+0xe1c] ;  /* 0x000e1c0001097983 */ /* 0x000f220000300800 */
[----:B---3--:R-:W-:Y:S01]  /*3c0f0*/  IADD3 R7, P2, R7, R2, RZ ;  /* 0x0000000207077210 */ /* 0x008fe20007f5e0ff */
[----:B-1----:R-:W-:-:S04]  /*3c100*/  VIADD R11, R11, 0x3f ;  /* 0x0000003f0b0b7836 */ /* 0x002fc80000000000 */
[----:B------:R-:W-:Y:S01]  /*3c110*/  IMAD.X R10, R10, 0x1, R0, P2 ;  /* 0x000000010a0a7824 */ /* 0x000fe200010e0600 */
[----:B----4-:R-:W-:-:S05]  /*3c120*/  IADD3 R9, P1, R9, R2, RZ ;  /* 0x0000000209097210 */ /* 0x010fca0007f3e0ff */
[----:B--2---:R-:W-:Y:S01]  /*3c130*/  IMAD.X R8, R8, 0x1, R0, P1 ;  /* 0x0000000108087824 */ /* 0x004fe200008e0600 */
[----:B------:R1:W-:Y:S04]  /*3c140*/  STL [R1+0xe1c], R9 ;  /* 0x000e1c0901007387 */ /* 0x0003e80000100800 */
[----:B------:R2:W-:Y:S01]  /*3c150*/  STL [R1+0xe18], R8 ;  /* 0x000e180801007387 */ /* 0x0005e20000100800 */
[----:B-1----:R-:W-:-:S04]  /*3c160*/  LOP3.LUT R9, R9, R8, RZ, 0x3c, !PT ;  /* 0x0000000809097212 */ /* 0x002fc800078e3cff */
[----:B--2---:R-:W-:-:S04]  /*3c170*/  LOP3.LUT R8, R9, R8, RZ, 0x3c, !PT ;  /* 0x0000000809087212 */ /* 0x004fc800078e3cff */
[----:B------:R-:W-:Y:S01]  /*3c180*/  LOP3.LUT R9, R9, R8, RZ, 0x3c, !PT ;  /* 0x0000000809097212 */ /* 0x000fe200078e3cff */
[----:B------:R1:W-:Y:S04]  /*3c190*/  STL [R1+0xe3c], R7 ;  /* 0x000e3c0701007387 */ /* 0x0003e80000100800 */
[----:B------:R2:W-:Y:S01]  /*3c1a0*/  LDGSTS.E [R3+0x17b00], desc[UR4][R8.64], P0 ;  /* 0x17b0000008037fae */ /* 0x0005e20008121844 */
[----:B------:R-:W-:Y:S02]  /*3c1b0*/  VIADD R12, R12, 0x1 ;  /* 0x000000010c0c7836 */ /* 0x000fe40000000000 */
[----:B--2---:R-:W-:Y:S01]  /*3c1c0*/  IMAD.MOV.U32 R8, RZ, RZ, R7 ;  /* 0x000000ffff087224 */ /* 0x004fe200078e0007 */
[----:B-1----:R-:W-:Y:S01]  /*3c1d0*/  SHF.R.S32.HI R7, RZ, 0x1f, R11 ;  /* 0x0000001fff077819 */ /* 0x002fe2000001140b */
[----:B------:R-:W-:-:S03]  /*3c1e0*/  IMAD.MOV.U32 R9, RZ, RZ, R10 ;  /* 0x000000ffff097224 */ /* 0x000fc600078e000a */
[----:B------:R-:W-:Y:S02]  /*3c1f0*/  LEA.HI R7, R7, R11, RZ, 0x6 ;  /* 0x0000000b07077211 */ /* 0x000fe400078f30ff */
[----:B------:R1:W-:Y:S02]  /*3c200*/  LDGSTS.E [R3+0x17f00], desc[UR4][R8.64], P0 ;  /* 0x17f0000008037fae */ /* 0x0003e40008121844 */
[----:B------:R-:W-:Y:S02]  /*3c210*/  SHF.R.S32.HI R7, RZ, 0x6, R7 ;  /* 0x00000006ff077819 */ /* 0x000fe40000011407 */
[----:B------:R1:W-:Y:S02]  /*3c220*/  STL [R1+0xe38], R10 ;  /* 0x000e380a01007387 */ /* 0x0003e40000100800 */
[----:B------:R-:W-:Y:S01]  /*3c230*/  ISETP.NE.U32.AND P0, PT, R12, R7, PT ;  /* 0x000000070c00720c */ /* 0x000fe20003f05070 */
[----:B------:R-:W-:Y:S01]  /*3c240*/  IMAD.MOV.U32 R7, RZ, RZ, R6 ;  /* 0x000000ffff077224 */ /* 0x000fe200078e0006 */
[----:B------:R-:W0:Y:S04]  /*3c250*/  LDGDEPBAR ;  /* 0x00000000000079af */ /* 0x000e280000000000 */
[----:B------:R1:W5:Y:S07]  /*3c260*/  LDL.LU R6, [R1+0x184c] ;  /* 0x00184c0001067983 */ /* 0x00036e0000300800 */
[----:B------:R-:W-:Y:S05]  /*3c270*/  @P0 BRA `(.L_x_1) ;  /* 0xffffff0c004c0947 */ /* 0x000fea000383ffff */
.L_x_0:
[----:B------:R-:W-:Y:S01]  /*3c280*/  STL.64 [R1+0x1a28], R50 ;  /* 0x001a283201007387 */ /* 0x000fe20000100a00 */
[----:B------:R-:W-:Y:S01]  /*3c290*/  ULDC UR6, c[0x0][0x248] ;  /* 0x0000920000067ab9 */ /* 0x000fe20000000800 */
[----:B------:R-:W-:Y:S01]  /*3c2a0*/  ULDC UR8, c[0x0][0x22c] ;  /* 0x00008b0000087ab9 */ /* 0x000fe20000000800 */
[----:B------:R-:W2:Y:S01]  /*3c2b0*/  S2R R2, SR_TID.X ;  /* 0x0000000000027919 */ /* 0x000ea20000002100 */
[----:B-1----:R-:W-:Y:S01]  /*3c2c0*/  LOP3.LUT R3, R3, 0xfffffeff, RZ, 0xc0, !PT ;  /* 0xfffffeff03037812 */ /* 0x002fe200078ec0ff */
[----:B------:R-:W-:Y:S01]  /*3c2d0*/  ULDC UR10, c[0x0][0x22c] ;  /* 0x00008b00000a7ab9 */ /* 0x000fe20000000800 */
[----:B------:R-:W-:Y:S01]  /*3c2e0*/  ULDC UR11, c[0x0][0x248] ;  /* 0x00009200000b7ab9 */ /* 0x000fe20000000800 */
[----:B------:R-:W-:Y:S01]  /*3c2f0*/  STL.64 [R1+0x1a20], R52 ;  /* 0x001a203401007387 */ /* 0x000fe20000100a00 */
[----:B------:R-:W-:Y:S01]  /*3c300*/  ULDC UR13, c[0x0][0x248] ;  /* 0x00009200000d7ab9 */ /* 0x000fe20000000800 */
[----:B------:R-:W-:Y:S01]  /*3c310*/  ULDC UR14, c[0x0][0x248] ;  /* 0x00009200000e7ab9 */ /* 0x000fe20000000800 */
[----:B------:R-:W-:Y:S01]  /*3c320*/  ULDC UR16, c[0x0][0x248] ;  /* 0x0000920000107ab9 */ /* 0x000fe20000000800 */
[----:B------:R1:W-:Y:S01]  /*3c330*/  STL.64 [R1+0x1a18], R54 ;  /* 0x001a183601007387 */ /* 0x0003e20000100a00 */
[----:B------:R-:W-:Y:S01]  /*3c340*/  ULDC UR17, c[0x0][0x248] ;  /* 0x0000920000117ab9 */ /* 0x000fe20000000800 */
        /* <DEDUP_REMOVED lines=10> */
[----:B-1----:R-:W3:Y:S01]  /*3c3f0*/  LDL.LU R55, [R1+0x8] ;  /* 0x0000080001377983 */ /* 0x002ee20000300800 */
[----:B------:R-:W-:Y:S01]  /*3c400*/  ULDC UR27, c[0x0][0x248] ;  /* 0x00009200001b7ab9 */ /* 0x000fe20000000800 */
[----:B------:R-:W-:Y:S01]  /*3c410*/  ULDC UR29, c[0x0][0x248] ;  /* 0x00009200001d7ab9 */ /* 0x000fe20000000800 */
[----:B------:R-:W-:Y:S01]  /*3c420*/  ULDC UR30, c[0x0][0x248] ;  /* 0x00009200001e7ab9 */ /* 0x000fe20000000800 */
[----:B------:R-:W4:Y:S01]  /*3c430*/  LDL.LU R52, [R1] ;  /* 0x0000000001347983 */ /* 0x000f220000300800 */
[----:B------:R-:W-:Y:S01]  /*3c440*/  ULDC UR31, c[0x0][0x248] ;  /* 0x00009200001f7ab9 */ /* 0x000fe20000000800 */
[----:B------:R-:W-:Y:S01]  /*3c450*/  ULDC UR32, c[0x0][0x248] ;  /* 0x0000920000207ab9 */ /* 0x000fe20000000800 */
[----:B------:R-:W-:Y:S01]  /*3c460*/  ULDC UR33, c[0x0][0x248] ;  /* 0x0000920000217ab9 */ /* 0x000fe20000000800 */
[----:B------:R-:W4:Y:S01]  /*3c470*/  LDL.LU R51, [R1+0x414] ;  /* 0x0004140001337983 */ /* 0x000f220000300800 */
        /* <DEDUP_REMOVED lines=11> */
[----:B------:R-:W-:Y:S01]  /*3c530*/  STL [R1+0x1a10], R57 ;  /* 0x001a103901007387 */ /* 0x000fe20000100800 */
        /* <DEDUP_REMOVED lines=28> */
[----:B------:R-:W-:-:S04]  /*3c700*/  DEPBAR.LE SB0, 0x0 ;  /* 0x000080000000791a */ /* 0x000fc80000000000 */
[----:B------:R-:W-:Y:S04]  /*3c710*/  STL [R1+0x19f0], R65 ;  /* 0x0019f04101007387 */ /* 0x000fe80000100800 */
[----:B------:R-:W-:Y:S04]  /*3c720*/  STL [R1+0x19ec], R67 ;  /* 0x0019ec4301007387 */ /* 0x000fe80000100800 */
[----:B------:R-:W-:Y:S04]  /*3c730*/  STL [R1+0x19e8], R68 ;  /* 0x0019e84401007387 */ /* 0x000fe80000100800 */
[----:B------:R-:W-:Y:S04]  /*3c740*/  STL [R1+0x19e4], R70 ;  /* 0x0019e44601007387 */ /* 0x000fe80000100800 */
[----:B------:R-:W-:Y:S04]  /*3c750*/  STL [R1+0x19e0], R69 ;  /* 0x0019e04501007387 */ /* 0x000fe80000100800 */
[----:B------:R-:W-:Y:S04]  /*3c760*/  STL [R1+0x19dc], R71 ;  /* 0x0019dc4701007387 */ /* 0x000fe80000100800 */
[----:B------:R-:W-:Y:S04]  /*3c770*/  STL [R1+0x19d8], R72 ;  /* 0x0019d84801007387 */ /* 0x000fe80000100800 */
[----:B------:R-:W-:Y:S04]  /*3c780*/  STL [R1+0x19d4], R74 ;  /* 0x0019d44a01007387 */ /* 0x000fe80000100800 */
[----:B------:R1:W-:Y:S04]  /*3c790*/  STL [R1+0x19d0], R73 ;  /* 0x0019d04901007387 */ /* 0x0003e80000100800 */
[----:B-1----:R-:W4:Y:S04]  /*3c7a0*/  LDL.LU R73, [R1+0xe54] ;  /* 0x000e540001497983 */ /* 0x002f280000300800 */
[----:B------:R1:W-:Y:S04]  /*3c7b0*/  STL [R1+0x19cc], R75 ;  /* 0x0019cc4b01007387 */ /* 0x0003e80000100800 */
[----:B-1----:R-:W4:Y:S01]  /*3c7c0*/  LDL.LU R75, [R1+0x12f0] ;  /* 0x0012f000014b7983 */ /* 0x002f220000300800 */
[----:B--2---:R-:W-:-:S03]  /*3c7d0*/  IMAD.SHL.U32 R0, R2, 0x10, RZ ;  /* 0x0000001002007824 */ /* 0x004fc600078e00ff */
[----:B------:R-:W-:Y:S02]  /*3c7e0*/  STL [R1+0x19c8], R76 ;  /* 0x0019c84c01007387 */ /* 0x000fe40000100800 */
[----:B------:R-:W-:Y:S02]  /*3c7f0*/  LOP3.LUT R0, R0, 0xf0, RZ, 0xc0, !PT ;  /* 0x000000f000007812 */ /* 0x000fe400078ec0ff */
        /* <DEDUP_REMOVED lines=14> */
[----:B------:R-:W-:Y:S04]  /*3c8e0*/  STL [R1+0x198c], R19 ;  /* 0x00198c1301007387 */ /* 0x000fe80000100800 */
[----:B------:R-:W-:Y:S01]  /*3c8f0*/  STL [R1+0x1988], R23 ;  /* 0x0019881701007387 */ /* 0x000fe20000100800 */
[----:B-1---5:R-:W-:-:S03]  /*3c900*/  VIADD R5, R6, 0x7 ;  /* 0x0000000706057836 */ /* 0x022fc60000000000 */
        /* <DEDUP_REMOVED lines=10> */
[----:B-1----:R-:W-:Y:S01]  /*3c9b0*/  IMAD R151, R6, UR6, RZ ;  /* 0x0000000606977c24 */ /* 0x002fe2000f8e02ff */
[----:B------:R-:W-:-:S02]  /*3c9c0*/  ULDC UR6, c[0x0][0x248] ;  /* 0x0000920000067ab9 */ /* 0x000fc40000000800 */
[----:B------:R-:W-:Y:S01]  /*3c9d0*/  STL [R1+0x1934], R148 ;  /* 0x0019349401007387 */ /* 0x000fe20000100800 */
[----:B------:R-:W-:Y:S01]  /*3c9e0*/  VIADD R21, R151, UR6 ;  /* 0x0000000697157c36 */ /* 0x000fe20008000000 */
[----:B------:R-:W-:Y:S02]  /*3c9f0*/  ULDC UR6, c[0x0][0x248] ;  /* 0x0000920000067ab9 */ /* 0x000fe40000000800 */
[----:B------:R-:W-:Y:S01]  /*3ca00*/  STL [R1+0x1930], R147 ;  /* 0x0019309301007387 */ /* 0x000fe20000100800 */
[----:B------:R-:W-:Y:S01]  /*3ca10*/  VIADD R54, R21, UR6 ;  /* 0x0000000615367c36 */ /* 0x000fe20008000000 */
[----:B------:R-:W-:Y:S02]  /*3ca20*/  ULDC UR6, c[0x0][0x248] ;  /* 0x0000920000067ab9 */ /* 0x000fe40000000800 */
[----:B------:R-:W-:Y:S02]  /*3ca30*/  STL [R1+0x192c], R146 ;  /* 0x00192c9201007387 */ /* 0x000fe40000100800 */
[----:B------:R-:W-:Y:S01]  /*3ca40*/  IADD3 R207, R54, UR6, RZ ;  /* 0x0000000636cf7c10 */ /* 0x000fe2000fffe0ff */
[----:B------:R-:W-:Y:S01]  /*3ca50*/  ULDC UR6, c[0x0][0x248] ;  /* 0x0000920000067ab9 */ /* 0x000fe20000000800 */
[----:B------:R-:W-:Y:S03]  /*3ca60*/  STL [R1+0x1928], R145 ;  /* 0x0019289101007387 */ /* 0x000fe60000100800 */
[----:B------:R-:W-:Y:S01]  /*3ca70*/  VIADD R206, R207, UR6 ;  /* 0x00000006cfce7c36 */ /* 0x000fe20008000000 */
[----:B------:R-:W-:Y:S01]  /*3ca80*/  ULDC UR6, c[0x0][0x248] ;  /* 0x0000920000067ab9 */ /* 0x000fe20000000800 */
[----:B------:R-:W-:Y:S02]  /*3ca90*/  STL [R1+0x1924], R144 ;  /* 0x0019249001007387 */ /* 0x000fe40000100800 */
        /* <DEDUP_REMOVED lines=32> */
[----:B------:R-:W-:Y:S03]  /*3cca0*/  STL [R1+0x18f8], R133 ;  /* 0x0018f88501007387 */ /* 0x000fe60000100800 */
        /* <DEDUP_REMOVED lines=11> */
[----:B------:R-:W-:Y:S01]  /*3cd60*/  STL [R1+0x18e8], R129 ;  /* 0x0018e88101007387 */ /* 0x000fe20000100800 */
[----:B---3--:R-:W-:-:S02]  /*3cd70*/  IMAD.MOV.U32 R17, RZ, RZ, R55 ;  /* 0x000000ffff117224 */ /* 0x008fc400078e0037 */
[----:B------:R-:W-:Y:S01]  /*3cd80*/  VIADD R190, R191, UR6 ;  /* 0x00000006bfbe7c36 */ /* 0x000fe20008000000 */
[----:B------:R-:W-:Y:S01]  /*3cd90*/  ULDC UR6, c[0x0][0x248] ;  /* 0x0000920000067ab9 */ /* 0x000fe20000000800 */
[----:B------:R-:W-:Y:S01]  /*3cda0*/  STL [R1+0x18e4], R128 ;  /* 0x0018e48001007387 */ /* 0x000fe20000100800 */
[----:B----4-:R-:W-:Y:S01]  /*3cdb0*/  MOV R22, R52 ;  /* 0x0000003400167202 */ /* 0x010fe20000000f00 */
[----:B------:R-:W-:Y:S01]  /*3cdc0*/  VIADD R189, R190, UR6 ;  /* 0x00000006bebd7c36 */ /* 0x000fe20008000000 */
[----:B------:R-:W-:Y:S01]  /*3cdd0*/  ULDC UR6, c[0x0][0x248] ;  /* 0x0000920000067ab9 */ /* 0x000fe20000000800 */
[----:B------:R-:W-:Y:S01]  /*3cde0*/  STL [R1+0x18e0], R127 ;  /* 0x0018e07f01007387 */ /* 0x000fe20000100800 */
[----:B------:R-:W-:Y:S02]  /*3cdf0*/  IMAD.MOV.U32 R55, RZ, RZ, R51 ;  /* 0x000000ffff377224 */ /* 0x000fe400078e0033 */
[----:B------:R-:W-:Y:S01]  /*3ce00*/  VIADD R188, R189, UR6 ;  /* 0x00000006bdbc7c36 */ /* 0x000fe20008000000 */
[----:B------:R-:W-:Y:S01]  /*3ce10*/  ULDC UR6, c[0x0][0x248] ;  /* 0x0000920000067ab9 */ /* 0x000fe20000000800 */
[----:B------:R-:W-:Y:S01]  /*3ce20*/  STL [R1+0x18dc], R126 ;  /* 0x0018dc7e01007387 */ /* 0x000fe20000100800 */
[----:B------:R-:W-:-:S02]  /*3ce30*/  IMAD.MOV.U32 R52, RZ, RZ, R53 ;  /* 0x000000ffff347224 */ /* 0x000fc400078e0035 */
[----:B------:R-:W-:Y:S01]  /*3ce40*/  VIADD R187, R188, UR6 ;  /* 0x00000006bcbb7c36 */ /* 0x000fe20008000000 */
[----:B------:R-:W-:Y:S01]  /*3ce50*/  ULDC UR6, c[0x0][0x248] ;  /* 0x0000920000067ab9 */ /* 0x000fe20000000800 */
[----:B------:R-:W-:Y:S01]  /*3ce60*/  STL [R1+0x18d8], R125 ;  /* 0x0018d87d01007387 */ /* 0x000fe20000100800 */
[----:B------:R-:W-:Y:S02]  /*3ce70*/  IMAD.MOV.U32 R53, RZ, RZ, R50 ;  /* 0x000000ffff357224 */ /* 0x000fe400078e0032 */
        /* <DEDUP_REMOVED lines=62> */
[----:B------:R-:W-:Y:S01]  /*3d260*/  STL [R1+0x1884], R104 ;  /* 0x0018846801007387 */ /* 0x000fe20000100800 */
[----:B------:R-:W-:Y:S01]  /*3d270*/  BAR.SYNC.DEFER_BLOCKING 0x0 ;  /* 0x0000000000007b1d */ /* 0x000fe20000010000 */
[----:B------:R-:W-:Y:S01]  /*3d280*/  VIADD R165, R166, UR6 ;  /* 0x00000006a6a57c36 */ /* 0x000fe20008000000 */
[----:B------:R-:W-:-:S04]  /*3d290*/  ISETP.GE.AND P0, PT, R73, R75, PT ;  /* 0x0000004b4900720c */ /* 0x000fc80003f06270 */
[----:B------:R-:W-:Y:S01]  /*3d2a0*/  ULDC UR6, c[0x0][0x248] ;  /* 0x0000920000067ab9 */ /* 0x000fe20000000800 */
[----:B------:R-:W-:Y:S01]  /*3d2b0*/  ISETP.LT.AND P2, PT, R5, UR10, !P0 ;  /* 0x0000000a05007c0c */ /* 0x000fe2000c741270 */
[----:B------:R-:W-:Y:S01]  /*3d2c0*/  VIADD R164, R165, UR6 ;  /* 0x00000006a5a47c36 */ /* 0x000fe20008000000 */
[----:B------:R-:W-:Y:S01]  /*3d2d0*/  ULDC UR6, c[0x0][0x248] ;  /* 0x0000920000067ab9 */ /* 0x000fe20000000800 */
[----:B------:R-:W-:Y:S01]  /*3d2e0*/  STL [R1+0x1880], R103 ;  /* 0x0018806701007387 */ /* 0x000fe20000100800 */
[----:B------:R-:W-:Y:S01]  /*3d2f0*/  ULDC UR10, c[0x0][0x248] ;  /* 0x00009200000a7ab9 */ /* 0x000fe20000000800 */
        /* <DEDUP_REMOVED lines=26> */
[----:B------:R1:W-:Y:S03]  /*3d4a0*/  STL [R1+0x185c], R94 ;  /* 0x00185c5e01007387 */ /* 0x0003e60000100800 */
[----:B------:R-:W-:Y:S01]  /*3d4b0*/  VIADD R154, R155, UR6 ;  /* 0x000000069b9a7c36 */ /* 0x000fe20008000000 */
[----:B------:R-:W-:Y:S01]  /*3d4c0*/  ULDC UR6, c[0x0][0x248] ;  /* 0x0000920000067ab9 */ /* 0x000fe20000000800 */
[----:B------:R-:W-:Y:S02]  /*3d4d0*/  STL [R1+0x1858], R93 ;  /* 0x0018585d01007387 */ /* 0x000fe40000100800 */
[----:B------:R-:W-:Y:S01]  /*3d4e0*/  VIADD R153, R154, UR6 ;  /* 0x000000069a997c36 */ /* 0x000fe20008000000 */
[----:B------:R-:W-:Y:S01]  /*3d4f0*/  ULDC UR6, c[0x0][0x248] ;  /* 0x0000920000067ab9 */ /* 0x000fe20000000800 */
[----:B------:R2:W-:Y:S01]  /*3d500*/  STL [R1+0x1854], R92 ;  /* 0x0018545c01007387 */ /* 0x0005e20000100800 */
[----:B-1----:R-:W-:Y:S01]  /*3d510*/  MOV R94, UR5 ;  /* 0x00000005005e7c02 */ /* 0x002fe20008000f00 */
        /* <DEDUP_REMOVED lines=9> */
[----:B------:R1:W-:Y:S01]  /*3d5b0*/  STL [R1+0x1950], R94 ;  /* 0x0019505e01007387 */ /* 0x0003e20000100800 */
[----:B--2---:R-:W-:Y:S01]  /*3d5c0*/  MOV R92, UR4 ;  /* 0x00000004005c7c02 */ /* 0x004fe20008000f00 */
[----:B------:R-:W-:Y:S01]  /*3d5d0*/  VIADD R13, R14, UR6 ;  /* 0x000000060e0d7c36 */ /* 0x000fe20008000000 */
[----:B------:R-:W-:Y:S01]  /*3d5e0*/  ULDC UR6, c[0x0][0x248] ;  /* 0x0000920000067ab9 */ /* 0x000fe20000000800 */
[----:B------:R-:W2:Y:S01]  /*3d5f0*/  S2R R124, SR_TID.X ;  /* 0x00000000007c7919 */ /* 0x000ea20000002100 */
[----:B------:R-:W-:Y:S01]  /*3d600*/  ULDC UR4, c[0x0][0x22c] ;  /* 0x00008b0000047ab9 */ /* 0x000fe20000000800 */
[----:B------:R-:W-:Y:S01]  /*3d610*/  VIADD R12, R13, UR6 ;  /* 0x000000060d0c7c36 */ /* 0x000fe20008000000 */
[----:B------:R-:W-:Y:S01]  /*3d620*/  ULDC UR6, c[0x0][0x248] ;  /* 0x0000920000067ab9 */ /* 0x000fe20000000800 */
[----:B------:R-:W-:Y:S02]  /*3d630*/  STL [R1+0x1954], R92 ;  /* 0x0019545c01007387 */ /* 0x000fe40000100800 */
[----:B------:R-:W-:Y:S01]  /*3d640*/  VIADD R11, R12, UR6 ;  /* 0x000000060c0b7c36 */ /* 0x000fe20008000000 */
[----:B------:R-:W-:-:S03]  /*3d650*/  ULDC UR6, c[0x0][0x248] ;  /* 0x0000920000067ab9 */ /* 0x000fc60000000800 */
[----:B------:R-:W-:Y:S01]  /*3d660*/  VIADD R10, R11, UR6 ;  /* 0x000000060b0a7c36 */ /* 0x000fe20008000000 */
[----:B------:R-:W-:-:S03]  /*3d670*/  ULDC UR6, c[0x0][0x248] ;  /* 0x0000920000067ab9 */ /* 0x000fc60000000800 */
[----:B------:R-:W-:Y:S01]  /*3d680*/  VIADD R9, R10, UR6 ;  /* 0x000000060a097c36 */ /* 0x000fe20008000000 */
[----:B------:R-:W-:-:S03]  /*3d690*/  ULDC UR6, c[0x0][0x248] ;  /* 0x0000920000067ab9 */ /* 0x000fc60000000800 */
[----:B------:R-:W-:Y:S01]  /*3d6a0*/  VIADD R8, R9, UR6 ;  /* 0x0000000609087c36 */ /* 0x000fe20008000000 */
[----:B------:R-:W-:-:S03]  /*3d6b0*/  ULDC UR6, c[0x0][0x248] ;  /* 0x0000920000067ab9 */ /* 0x000fc60000000800 */
[----:B------:R-:W-:Y:S01]  /*3d6c0*/  VIADD R209, R8, UR6 ;  /* 0x0000000608d17c36 */ /* 0x000fe20008000000 */
[----:B------:R-:W-:-:S04]  /*3d6d0*/  ULDC UR6, c[0x0][0x248] ;  /* 0x0000920000067ab9 */ /* 0x000fc80000000800 */
[----:B------:R-:W-:Y:S01]  /*3d6e0*/  IADD3 R208, R209, UR6, RZ ;  /* 0x00000006d1d07c10 */ /* 0x000fe2000fffe0ff */
[----:B------:R-:W-:-:S04]  /*3d6f0*/  ULDC UR6, c[0x0][0x248] ;  /* 0x0000920000067ab9 */ /* 0x000fc80000000800 */
[----:B------:R-:W-:Y:S01]  /*3d700*/  VIADD R211, R208, UR6 ;  /* 0x00000006d0d37c36 */ /* 0x000fe20008000000 */
[----:B------:R-:W-:Y:S01]  /*3d710*/  ULDC UR6, c[0x0][0x248] ;  /* 0x0000920000067ab9 */ /* 0x000fe20000000800 */
[C---:B--2---:R-:W-:Y:S02]  /*3d720*/  IMAD.SHL.U32 R4, R124.reuse, 0x40, RZ ;  /* 0x000000407c047824 */ /* 0x044fe400078e00ff */
[----:B------:R-:W-:Y:S01]  /*3d730*/  VIADD R210, R211, UR6 ;  /* 0x00000006d3d27c36 */ /* 0x000fe20008000000 */
[----:B------:R-:W-:Y:S01]  /*3d740*/  ULDC UR6, c[0x0][0x248] ;  /* 0x0000920000067ab9 */ /* 0x000fe20000000800 */
[----:B------:R-:W-:Y:S01]  /*3d750*/  IMAD.SHL.U32 R2, R124, 0x8, RZ ;  /* 0x000000087c027824 */ /* 0x000fe200078e00ff */
[----:B------:R-:W-:Y:S01]  /*3d760*/  LOP3.LUT R4, R4, 0x400, RZ, 0xc0, !PT ;  /* 0x0000040004047812 */ /* 0x000fe200078ec0ff */
[----:B------:R-:W-:Y:S01]  /*3d770*/  VIADD R213, R210, UR6 ;  /* 0x00000006d2d57c36 */ /* 0x000fe20008000000 */
[----:B------:R-:W-:Y:S02]  /*3d780*/  ULDC UR6, c[0x0][0x248] ;  /* 0x0000920000067ab9 */ /* 0x000fe40000000800 */
[----:B------:R-:W-:Y:S01]  /*3d790*/  IADD3 R4, R4, UR7, R0 ;  /* 0x0000000704047c10 */ /* 0x000fe2000fffe000 */
[----:B------:R-:W-:Y:S01]  /*3d7a0*/  VIADD R212, R213, UR6 ;  /* 0x00000006d5d47c36 */ /* 0x000fe20008000000 */
[----:B------:R-:W-:Y:S01]  /*3d7b0*/  ULDC UR6, c[0x0][0x248] ;  /* 0x0000920000067ab9 */ /* 0x000fe20000000800 */
[----:B------:R-:W-:-:S02]  /*3d7c0*/  LOP3.LUT R0, R2, 0x300, RZ, 0xc0, !PT ;  /* 0x0000030002007812 */ /* 0x000fc400078ec0ff */
[----:B------:R-:W-:Y:S01]  /*3d7d0*/  VIADD R215, R212, UR6 ;  /* 0x00000006d4d77c36 */ /* 0x000fe20008000000 */
[----:B------:R-:W-:Y:S02]  /*3d7e0*/  ULDC UR6, c[0x0][0x248] ;  /* 0x0000920000067ab9 */ /* 0x000fe40000000800 */
[----:B------:R-:W-:Y:S02]  /*3d7f0*/  IMAD.IADD R4, R4, 0x1, R0 ;  /* 0x0000000104047824 */ /* 0x000fe400078e0200 */
[----:B------:R-:W-:Y:S01]  /*3d800*/  VIADD R214, R215, UR6 ;  /* 0x00000006d7d67c36 */ /* 0x000fe20008000000 */
[----:B------:R-:W-:Y:S01]  /*3d810*/  ULDC UR6, c[0x0][0x248] ;  /* 0x0000920000067ab9 */ /* 0x000fe20000000800 */
[----:B------:R-:W-:Y:S02]  /*3d820*/  VIADD R0, R6, 0xa ;  /* 0x0000000a06007836 */ /* 0x000fe40000000000 */
[----:B------:R-:W-:Y:S01]  /*3d830*/  VIADD R217, R214, UR6 ;  /* 0x00000006d6d97c36 */ /* 0x000fe20008000000 */
[----:B------:R-:W-:-:S02]  /*3d840*/  ULDC UR6, c[0x0][0x248] ;  /* 0x0000920000067ab9 */ /* 0x000fc40000000800 */
[----:B------:R-:W-:Y:S01]  /*3d850*/  ISETP.LT.AND P1, PT, R0, UR8, !P0 ;  /* 0x0000000800007c0c */ /* 0x000fe2000c721270 */
[----:B------:R-:W-:Y:S01]  /*3d860*/  VIADD R216, R217, UR6 ;  /* 0x00000006d9d87c36 */ /* 0x000fe20008000000 */
[----:B------:R-:W-:Y:S01]  /*3d870*/  ULDC UR6, c[0x0][0x248] ;  /* 0x0000920000067ab9 */ /* 0x000fe20000000800 */
[----:B------:R-:W-:Y:S01]  /*3d880*/  VIADD R0, R6, 0x9 ;  /* 0x0000000906007836 */ /* 0x000fe20000000000 */
[----:B------:R-:W-:Y:S01]  /*3d890*/  ULDC UR8, c[0x0][0x22c] ;  /* 0x00008b0000087ab9 */ /* 0x000fe20000000800 */
[----:B------:R-:W-:Y:S01]  /*3d8a0*/  VIADD R219, R216, UR6 ;  /* 0x00000006d8db7c36 */ /* 0x000fe20008000000 */
[----:B------:R-:W-:-:S03]  /*3d8b0*/  ULDC UR6, c[0x0][0x248] ;  /* 0x0000920000067ab9 */ /* 0x000fc60000000800 */
[----:B------:R-:W-:Y:S01]  /*3d8c0*/  VIADD R218, R219, UR6 ;  /* 0x00000006dbda7c36 */ /* 0x000fe20008000000 */
[----:B------:R-:W-:-:S03]  /*3d8d0*/  ULDC UR6, c[0x0][0x248] ;  /* 0x0000920000067ab9 */ /* 0x000fc60000000800 */
[----:B------:R-:W-:Y:S01]  /*3d8e0*/  VIADD R221, R218, UR6 ;  /* 0x00000006dadd7c36 */ /* 0x000fe20008000000 */
[----:B------:R-:W-:Y:S01]  /*3d8f0*/  ULDC UR6, c[0x0][0x248] ;  /* 0x0000920000067ab9 */ /* 0x000fe20000000800 */
[----:B------:R-:W-:Y:S02]  /*3d900*/  @P1 LOP3.LUT R3, R3, 0x100, RZ, 0xfc, !PT ;  /* 0x0000010003031812 */ /* 0x000fe400078efcff */
[----:B------:R-:W-:Y:S01]  /*3d910*/  VIADD R220, R221, UR6 ;  /* 0x00000006dddc7c36 */ /* 0x000fe20008000000 */
[----:B------:R-:W-:Y:S01]  /*3d920*/  ULDC UR6, c[0x0][0x248] ;  /* 0x0000920000067ab9 */ /* 0x000fe20000000800 */
[----:B------:R-:W-:Y:S01]  /*3d930*/  ISETP.LT.AND P1, PT, R0, UR8, !P0 ;  /* 0x0000000800007c0c */ /* 0x000fe2000c721270 */
[----:B------:R-:W-:Y:S01]  /*3d940*/  VIADD R0, R6, 0x8 ;  /* 0x0000000806007836 */ /* 0x000fe20000000000 */
[----:B------:R-:W-:Y:S01]  /*3d950*/  LOP3.LUT R3, R3, 0xffffff7f, RZ, 0xc0, !PT ;  /* 0xffffff7f03037812 */ /* 0x000fe200078ec0ff */
[----:B------:R-:W-:Y:S01]  /*3d960*/  ULDC UR8, c[0x0][0x22c] ;  /* 0x00008b0000087ab9 */ /* 0x000fe20000000800 */
[----:B------:R-:W-:Y:S01]  /*3d970*/  IADD3 R223, R220, UR6, RZ ;  /* 0x00000006dcdf7c10 */ /* 0x000fe2000fffe0ff */
[----:B------:R-:W-:-:S04]  /*3d980*/  ULDC UR6, c[0x0][0x248] ;  /* 0x0000920000067ab9 */ /* 0x000fc80000000800 */
        /* <DEDUP_REMOVED lines=8> */
[----:B------:R-:W-:Y:S01]  /*3da10*/  ULDC UR8, c[0x0][0x248] ;  /* 0x0000920000087ab9 */ /* 0x000fe20000000800 */
[----:B------:R-:W-:Y:S01]  /*3da20*/  VIADD R227, R224, UR6 ;  /* 0x00000006e0e37c36 */ /* 0x000fe20008000000 */
[----:B------:R-:W-:Y:S01]  /*3da30*/  ULDC UR6, c[0x0][0x248] ;  /* 0x0000920000067ab9 */ /* 0x000fe20000000800 */
[----:B------:R-:W-:-:S02]  /*3da40*/  LOP3.LUT R3, R3, 0xffffffbf, RZ, 0xc0, !PT ;  /* 0xffffffbf03037812 */ /* 0x000fc400078ec0ff */
[----:B------:R-:W-:Y:S01]  /*3da50*/  VIADD R226, R227, UR6 ;  /* 0x00000006e3e27c36 */ /* 0x000fe20008000000 */
[----:B------:R-:W-:-:S03]  /*3da60*/  ULDC UR6, c[0x0][0x248] ;  /* 0x0000920000067ab9 */ /* 0x000fc60000000800 */
[----:B------:R-:W-:Y:S01]  /*3da70*/  VIADD R229, R226, UR6 ;  /* 0x00000006e2e57c36 */ /* 0x000fe20008000000 */
[----:B------:R-:W-:Y:S02]  /*3da80*/  ULDC UR6, c[0x0][0x248] ;  /* 0x0000920000067ab9 */ /* 0x000fe40000000800 */
[----:B------:R-:W-:Y:S01]  /*3da90*/  @P1 LOP3.LUT R3, R3, 0x40, RZ, 0xfc, !PT ;  /* 0x0000004003031812 */ /* 0x000fe200078efcff */
[----:B------:R-:W-:Y:S01]  /*3daa0*/  VIADD R228, R229, UR6 ;  /* 0x00000006e5e47c36 */ /* 0x000fe20008000000 */
[----:B------:R-:W-:Y:S02]  /*3dab0*/  ULDC UR6, c[0x0][0x248] ;  /* 0x0000920000067ab9 */ /* 0x000fe40000000800 */
[----:B------:R-:W-:Y:S01]  /*3dac0*/  LOP3.LUT R3, R3, 0xffffffdf, RZ, 0xc0, !PT ;  /* 0xffffffdf03037812 */ /* 0x000fe200078ec0ff */
[----:B------:R-:W-:Y:S01]  /*3dad0*/  VIADD R231, R228, UR6 ;  /* 0x00000006e4e77c36 */ /* 0x000fe20008000000 */
[----:B------:R-:W-:Y:S02]  /*3dae0*/  ULDC UR6, c[0x0][0x248] ;  /* 0x0000920000067ab9 */ /* 0x000fe40000000800 */
[----:B------:R-:W-:Y:S01]  /*3daf0*/  @P2 LOP3.LUT R3, R3, 0x20, RZ, 0xfc, !PT ;  /* 0x0000002003032812 */ /* 0x000fe200078efcff */
        /* <DEDUP_REMOVED lines=46> */
[----:B-1----:R-:W-:Y:S01]  /*3dde0*/  VIADD R94, R252, UR6 ;  /* 0x00000006fc5e7c36 */ /* 0x002fe20008000000 */
        /* <DEDUP_REMOVED lines=120> */
[----:B------:R-:W-:Y:S02]  /*3e570*/  ULDC UR6, c[0x0][0x244] ;  /* 0x0000910000067ab9 */ /* 0x000fe40000000800 */
[----:B------:R-:W-:Y:S01]  /*3e580*/  IMAD R0, R73, UR6, RZ ;  /* 0x0000000649007c24 */ /* 0x000fe2000f8e02ff */
[----:B------:R-:W-:Y:S01]  /*3e590*/  ULDC UR6, c[0x0][0x248] ;  /* 0x0000920000067ab9 */ /* 0x000fe20000000800 */
[----:B------:R-:W-:Y:S01]  /*3e5a0*/  VIADD R147, R19, UR8 ;  /* 0x0000000813937c36 */ /* 0x000fe20008000000 */
[----:B------:R-:W-:Y:S02]  /*3e5b0*/  ULDC.64 UR8, c[0x0][0x220] ;  /* 0x0000880000087ab9 */ /* 0x000fe40000000a00 */
[C---:B------:R-:W-:Y:S01]  /*3e5c0*/  LEA R2, P1, R0.reuse, UR8, 0x2 ;  /* 0x0000000800027c11 */ /* 0x040fe2000f8210ff */
[----:B------:R-:W-:Y:S01]  /*3e5d0*/  VIADD R90, R147, UR6 ;  /* 0x00000006935a7c36 */ /* 0x000fe20008000000 */
[----:B------:R-:W-:Y:S01]  /*3e5e0*/  ULDC UR6, c[0x0][0x248] ;  /* 0x0000920000067ab9 */ /* 0x000fe20000000800 */
[----:B------:R-:W-:Y:S01]  /*3e5f0*/  ULDC UR8, c[0x0][0x248] ;  /* 0x0000920000087ab9 */ /* 0x000fe20000000800 */
[----:B------:R-:W-:Y:S01]  /*3e600*/  LEA.HI.X.SX32 R0, R0, UR9, 0x2, P1 ;  /* 0x0000000900007c11 */ /* 0x000fe200088f16ff */
[----:B------:R-:W-:Y:S01]  /*3e610*/  VIADD R139, R90, UR6 ;  /* 0x000000065a8b7c36 */ /* 0x000fe20008000000 */
[-C--:B------:R-:W-:Y:S01]  /*3e620*/  LEA R120, P2, R151, R2.reuse, 0x2 ;  /* 0x0000000297787211 */ /* 0x080fe200078410ff */
[----:B------:R-:W-:Y:S01]  /*3e630*/  ULDC UR6, c[0x0][0x248] ;  /* 0x0000920000067ab9 */ /* 0x000fe20000000800 */
[----:B------:R-:W-:Y:S01]  /*3e640*/  LEA R50, P1, R21, R2, 0x2 ;  /* 0x0000000215327211 */ /* 0x000fe200078210ff */
[----:B------:R-:W-:Y:S01]  /*3e650*/  VIADD R138, R139, UR6 ;  /* 0x000000068b8a7c36 */ /* 0x000fe20008000000 */
[----:B------:R-:W-:Y:S01]  /*3e660*/  LEA.HI.X.SX32 R121, R151, R0, 0x2, P2 ;  /* 0x0000000097797211 */ /* 0x000fe200010f16ff */
[----:B------:R-:W-:Y:S01]  /*3e670*/  ULDC UR6, c[0x0][0x248] ;  /* 0x0000920000067ab9 */ /* 0x000fe20000000800 */
[----:B------:R-:W-:Y:S01]  /*3e680*/  LEA R150, P2, R54, R2, 0x2 ;  /* 0x0000000236967211 */ /* 0x000fe200078410ff */
[----:B------:R-:W-:Y:S01]  /*3e690*/  VIADD R77, R138, UR8 ;  /* 0x000000088a4d7c36 */ /* 0x000fe20008000000 */
[-C--:B------:R-:W-:Y:S01]  /*3e6a0*/  LEA.HI.X.SX32 R51, R21, R0.reuse, 0x2, P1 ;  /* 0x0000000015337211 */ /* 0x080fe200008f16ff */
[----:B------:R-:W-:Y:S01]  /*3e6b0*/  STL.64 [R1+0x17e0], R120 ;  /* 0x0017e07801007387 */ /* 0x000fe20000100a00 */
[----:B------:R-:W-:Y:S01]  /*3e6c0*/  LEA.HI.X.SX32 R151, R54, R0, 0x2, P2 ;  /* 0x0000000036977211 */ /* 0x000fe200010f16ff */
[----:B------:R-:W-:Y:S01]  /*3e6d0*/  VIADD R135, R77, UR6 ;  /* 0x000000064d877c36 */ /* 0x000fe20008000000 */
[----:B------:R-:W-:Y:S01]  /*3e6e0*/  ULDC UR9, c[0x0][0x248] ;  /* 0x0000920000097ab9 */ /* 0x000fe20000000800 */
[----:B------:R1:W-:Y:S01]  /*3e6f0*/  STL.64 [R1+0x17e8], R50 ;  /* 0x0017e83201007387 */ /* 0x0003e20000100a00 */
[C---:B------:R-:W-:Y:S01]  /*3e700*/  LEA R54, P2, R206.reuse, R2, 0x2 ;  /* 0x00000002ce367211 */ /* 0x040fe200078410ff */
[----:B------:R-:W-:Y:S01]  /*3e710*/  IMAD.MOV.U32 R21, RZ, RZ, R55 ;  /* 0x000000ffff157224 */ /* 0x000fe200078e0037 */
[----:B------:R-:W-:Y:S01]  /*3e720*/  ULDC UR8, c[0x0][0x248] ;  /* 0x0000920000087ab9 */ /* 0x000fe20000000800 */
[----:B------:R-:W-:Y:S01]  /*3e730*/  VIADD R136, R135, UR9 ;  /* 0x0000000987887c36 */ /* 0x000fe20008000000 */
[----:B------:R-:W-:Y:S01]  /*3e740*/  ULDC UR6, c[0x0][0x248] ;  /* 0x0000920000067ab9 */ /* 0x000fe20000000800 */
[----:B-1----:R-:W2:Y:S01]  /*3e750*/  LDL.LU.64 R50, [R1+0x1a28] ;  /* 0x001a280001327983 */ /* 0x002ea20000300a00 */
[----:B------:R-:W-:Y:S01]  /*3e760*/  LEA.HI.X.SX32 R55, R206, R0, 0x2, P2 ;  /* 0x00000000ce377211 */ /* 0x000fe200010f16ff */
[----:B------:R-:W-:Y:S01]  /*3e770*/  VIADD R87, R136, UR10 ;  /* 0x0000000a88577c36 */ /* 0x000fe20008000000 */
[----:B------:R-:W-:Y:S01]  /*3e780*/  ULDC UR9, c[0x0][0x248] ;  /* 0x0000920000097ab9 */ /* 0x000fe20000000800 */
[----:B------:R1:W-:Y:S01]  /*3e790*/  STL.64 [R1+0x17d8], R150 ;  /* 0x0017d89601007387 */ /* 0x0003e20000100a00 */
[----:B------:R-:W-:Y:S01]  /*3e7a0*/  LEA R206, P2, R204, R2, 0x2 ;  /* 0x00000002ccce7211 */ /* 0x000fe200078410ff */
[----:B------:R-:W-:Y:S01]  /*3e7b0*/  VIADD R79, R87, UR8 ;  /* 0x00000008574f7c36 */ /* 0x000fe20008000000 */
[----:B------:R-:W-:Y:S01]  /*3e7c0*/  ULDC UR10, c[0x0][0x248] ;  /* 0x00009200000a7ab9 */ /* 0x000fe20000000800 */
[----:B------:R-:W-:-:S02]  /*3e7d0*/  ULDC UR8, c[0x0][0x248] ;  /* 0x0000920000087ab9 */ /* 0x000fc40000000800 */
[----:B------:R-:W-:Y:S01]  /*3e7e0*/  VIADD R134, R79, UR11 ;  /* 0x0000000b4f867c36 */ /* 0x000fe20008000000 */
[----:B------:R-:W-:-:S03]  /*3e7f0*/  ULDC UR11, c[0x0][0x248] ;  /* 0x00009200000b7ab9 */ /* 0x000fc60000000800 */
[----:B------:R-:W-:Y:S01]  /*3e800*/  VIADD R5, R134, UR13 ;  /* 0x0000000d86057c36 */ /* 0x000fe20008000000 */
[----:B------:R-:W-:Y:S01]  /*3e810*/  ULDC UR13, c[0x0][0x248] ;  /* 0x00009200000d7ab9 */ /* 0x000fe20000000800 */
[----:B-1----:R-:W-:Y:S01]  /*3e820*/  IMAD.MOV.U32 R150, RZ, RZ, R52 ;  /* 0x000000ffff967224 */ /* 0x002fe200078e0034 */
[----:B------:R-:W-:Y:S01]  /*3e830*/  LEA R52, P1, R207, R2, 0x2 ;  /* 0x00000002cf347211 */ /* 0x000fe200078210ff */
[----:B------:R-:W-:Y:S01]  /*3e840*/  IMAD.MOV.U32 R151, RZ, RZ, R53 ;  /* 0x000000ffff977224 */ /* 0x000fe200078e0035 */
[----:B------:R-:W-:Y:S01]  /*3e850*/  IADD3 R130, R5, UR6, RZ ;  /* 0x0000000605827c10 */ /* 0x000fe2000fffe0ff */
[----:B------:R-:W-:Y:S01]  /*3e860*/  ULDC UR6, c[0x0][0x248] ;  /* 0x0000920000067ab9 */ /* 0x000fe20000000800 */
[----:B------:R-:W-:-:S03]  /*3e870*/  LEA.HI.X.SX32 R53, R207, R0, 0x2, P1 ;  /* 0x00000000cf357211 */ /* 0x000fc600008f16ff */
[----:B------:R-:W-:Y:S01]  /*3e880*/  VIADD R73, R130, UR14 ;  /* 0x0000000e82497c36 */ /* 0x000fe20008000000 */
[----:B------:R-:W-:Y:S01]  /*3e890*/  LEA.HI.X.SX32 R207, R204, R0, 0x2, P2 ;  /* 0x00000000cccf7211 */ /* 0x000fe200010f16ff */
[----:B------:R1:W-:Y:S01]  /*3e8a0*/  STL.64 [R1+0x17d0], R52 ;  /* 0x0017d03401007387 */ /* 0x0003e20000100a00 */
[----:B------:R-:W-:Y:S01]  /*3e8b0*/  ULDC UR14, c[0x0][0x248] ;  /* 0x00009200000e7ab9 */ /* 0x000fe20000000800 */
[----:B------:R-:W-:Y:S01]  /*3e8c0*/  VIADD R20, R73, UR16 ;  /* 0x0000001049147c36 */ /* 0x000fe20008000000 */
[----:B------:R-:W-:Y:S01]  /*3e8d0*/  LEA R116, P2, R202, R2, 0x2 ;  /* 0x00000002ca747211 */ /* 0x000fe200078410ff */
[----:B------:R-:W-:Y:S02]  /*3e8e0*/  ULDC UR16, c[0x0][0x248] ;  /* 0x0000920000107ab9 */ /* 0x000fe40000000800 */
[----:B------:R-:W-:Y:S01]  /*3e8f0*/  VIADD R18, R20, UR9 ;  /* 0x0000000914127c36 */ /* 0x000fe20008000000 */
[----:B------:R-:W-:-:S03]  /*3e900*/  ULDC UR9, c[0x0][0x248] ;  /* 0x0000920000097ab9 */ /* 0x000fc60000000800 */
[----:B------:R-:W-:Y:S01]  /*3e910*/  VIADD R7, R18, UR17 ;  /* 0x0000001112077c36 */ /* 0x000fe20008000000 */
[----:B------:R-:W-:Y:S01]  /*3e920*/  ULDC UR17, c[0x0][0x248] ;  /* 0x0000920000117ab9 */ /* 0x000fe20000000800 */
[----:B-1----:R-:W3:Y:S02]  /*3e930*/  LDL.LU.64 R52, [R1+0x1a20] ;  /* 0x001a200001347983 */ /* 0x002ee40000300a00 */
[----:B------:R-:W-:Y:S01]  /*3e940*/  VIADD R137, R7, UR19 ;  /* 0x0000001307897c36 */ /* 0x000fe20008000000 */
[----:B------:R-:W-:Y:S01]  /*3e950*/  ULDC UR19, c[0x0][0x248] ;  /* 0x0000920000137ab9 */ /* 0x000fe20000000800 */
[----:B------:R1:W-:Y:S02]  /*3e960*/  STL.64 [R1+0x17c8], R54 ;  /* 0x0017c83601007387 */ /* 0x0003e40000100a00 */
[----:B------:R-:W-:Y:S01]  /*3e970*/  VIADD R133, R137, UR10 ;  /* 0x0000000a89857c36 */ /* 0x000fe20008000000 */
[----:B------:R-:W-:-:S03]  /*3e980*/  ULDC UR10, c[0x0][0x248] ;  /* 0x00009200000a7ab9 */ /* 0x000fc60000000800 */
[----:B------:R-:W-:Y:S01]  /*3e990*/  VIADD R23, R133, UR20 ;  /* 0x0000001485177c36 */ /* 0x000fe20008000000 */
[----:B------:R-:W-:-:S03]  /*3e9a0*/  ULDC UR20, c[0x0][0x248] ;  /* 0x0000920000147ab9 */ /* 0x000fc60000000800 */
[----:B------:R-:W-:Y:S01]  /*3e9b0*/  VIADD R128, R23, UR22 ;  /* 0x0000001617807c36 */ /* 0x000fe20008000000 */
[----:B------:R-:W-:Y:S01]  /*3e9c0*/  ULDC UR22, c[0x0][0x248] ;  /* 0x0000920000167ab9 */ /* 0x000fe20000000800 */
[C---:B-1----:R-:W-:Y:S02]  /*3e9d0*/  LEA R54, P1, R205.reuse, R2, 0x2 ;  /* 0x00000002cd367211 */ /* 0x042fe400078210ff */
[----:B------:R-:W-:Y:S01]  /*3e9e0*/  VIADD R16, R128, UR8 ;  /* 0x0000000880107c36 */ /* 0x000fe20008000000 */
[----:B------:R-:W-:Y:S01]  /*3e9f0*/  ULDC UR8, c[0x0][0x248] ;  /* 0x0000920000087ab9 */ /* 0x000fe20000000800 */
[----:B------:R-:W-:Y:S02]  /*3ea00*/  LEA.HI.X.SX32 R55, R205, R0, 0x2, P1 ;  /* 0x00000000cd377211 */ /* 0x000fe400008f16ff */
[----:B------:R-:W-:Y:S01]  /*3ea10*/  LEA R204, P1, R203, R2, 0x2 ;  /* 0x00000002cbcc7211 */ /* 0x000fe200078210ff */
[----:B------:R-:W-:Y:S01]  /*3ea20*/  VIADD R129, R16, UR23 ;  /* 0x0000001710817c36 */ /* 0x000fe20008000000 */
[----:B------:R-:W-:-:S02]  /*3ea30*/  ULDC UR23, c[0x0][0x248] ;  /* 0x0000920000177ab9 */ /* 0x000fc40000000800 */
[----:B------:R-:W-:Y:S01]  /*3ea40*/  LEA.HI.X.SX32 R205, R203, R0, 0x2, P1 ;  /* 0x00000000cbcd7211 */ /* 0x000fe200008f16ff */
[----:B------:R1:W-:Y:S01]  /*3ea50*/  STL.64 [R1+0x17c0], R54 ;  /* 0x0017c03601007387 */ /* 0x0003e20000100a00 */
[----:B------:R-:W-:Y:S01]  /*3ea60*/  VIADD R131, R129, UR25 ;  /* 0x0000001981837c36 */ /* 0x000fe20008000000 */
[----:B------:R-:W-:-:S03]  /*3ea70*/  ULDC UR25, c[0x0][0x248] ;  /* 0x0000920000197ab9 */ /* 0x000fc60000000800 */
[----:B------:R-:W-:Y:S01]  /*3ea80*/  VIADD R127, R131, UR11 ;  /* 0x0000000b837f7c36 */ /* 0x000fe20008000000 */
[----:B------:R-:W-:-:S04]  /*3ea90*/  ULDC UR11, c[0x0][0x248] ;  /* 0x00009200000b7ab9 */ /* 0x000fc80000000800 */
[----:B------:R-:W-:Y:S01]  /*3eaa0*/  IADD3 R126, R127, UR12, RZ ;  /* 0x0000000c7f7e7c10 */ /* 0x000fe2000fffe0ff */
[----:B------:R-:W-:Y:S01]  /*3eab0*/  ULDC UR12, c[0x0][0x248] ;  /* 0x00009200000c7ab9 */ /* 0x000fe20000000800 */
[----:B-1----:R-:W4:Y:S03]  /*3eac0*/  LDL.LU.64 R54, [R1+0x1a18] ;  /* 0x001a180001367983 */ /* 0x002f260000300a00 */
[----:B------:R-:W-:Y:S01]  /*3ead0*/  VIADD R125, R126, UR15 ;  /* 0x0000000f7e7d7c36 */ /* 0x000fe20008000000 */
[----:B------:R1:W-:Y:S01]  /*3eae0*/  STL.64 [R1+0x17b8], R206 ;  /* 0x0017b8ce01007387 */ /* 0x0003e20000100a00 */
[----:B------:R-:W-:Y:S02]  /*3eaf0*/  ULDC UR15, c[0x0][0x248] ;  /* 0x00009200000f7ab9 */ /* 0x000fe40000000800 */
[----:B------:R-:W-:Y:S01]  /*3eb00*/  VIADD R93, R125, UR18 ;  /* 0x000000127d5d7c36 */ /* 0x000fe20008000000 */
[----:B------:R1:W-:Y:S01]  /*3eb10*/  STL.64 [R1+0x17b0], R204 ;  /* 0x0017b0cc01007387 */ /* 0x0003e20000100a00 */
[----:B------:R-:W-:-:S02]  /*3eb20*/  ULDC UR18, c[0x0][0x248] ;  /* 0x0000920000127ab9 */ /* 0x000fc40000000800 */
[----:B------:R-:W-:Y:S01]  /*3eb30*/  VIADD R92, R93, UR21 ;  /* 0x000000155d5c7c36 */ /* 0x000fe20008000000 */
[----:B------:R-:W-:-:S03]  /*3eb40*/  ULDC UR21, c[0x0][0x248] ;  /* 0x0000920000157ab9 */ /* 0x000fc60000000800 */
[----:B------:R-:W-:Y:S01]  /*3eb50*/  VIADD R132, R92, UR24 ;  /* 0x000000185c847c36 */ /* 0x000fe20008000000 */
[----:B-1----:R-:W-:Y:S01]  /*3eb60*/  MOV R207, R117 ;  /* 0x0000007500cf7202 */ /* 0x002fe20000000f00 */
[----:B------:R-:W-:Y:S01]  /*3eb70*/  IMAD.MOV.U32 R206, RZ, RZ, R118 ;  /* 0x000000ffffce7224 */ /* 0x000fe200078e0076 */
[----:B------:R-:W-:Y:S01]  /*3eb80*/  LEA.HI.X.SX32 R117, R202, R0, 0x2, P2 ;  /* 0x00000000ca757211 */ /* 0x000fe200010f16ff */
[----:B------:R-:W-:Y:S01]  /*3eb90*/  VIADD R123, R132, UR27 ;  /* 0x0000001b847b7c36 */ /* 0x000fe20008000000 */
[CC--:B------:R-:W-:Y:S01]  /*3eba0*/  LEA R204, P1, R201.reuse, R2.reuse, 0x2 ;  /* 0x00000002c9cc7211 */ /* 0x0c0fe200078210ff */
[----:B------:R-:W-:Y:S01]  /*3ebb0*/  ULDC UR24, c[0x0][0x248] ;  /* 0x0000920000187ab9 */ /* 0x000fe20000000800 */
[C---:B------:R-:W-:Y:S01]  /*3ebc0*/  LEA R202, P2, R200.reuse, R2, 0x2 ;  /* 0x00000002c8ca7211 */ /* 0x040fe200078410ff */
[----:B------:R-:W-:Y:S01]  /*3ebd0*/  STL.64 [R1+0x17a8], R116 ;  /* 0x0017a87401007387 */ /* 0x000fe20000100a00 */
[-C--:B------:R-:W-:Y:S01]  /*3ebe0*/  LEA.HI.X.SX32 R205, R201, R0.reuse, 0x2, P1 ;  /* 0x00000000c9cd7211 */ /* 0x080fe200008f16ff */
[----:B------:R-:W-:Y:S01]  /*3ebf0*/  VIADD R122, R123, UR29 ;  /* 0x0000001d7b7a7c36 */ /* 0x000fe20008000000 */
[----:B------:R-:W-:Y:S01]  /*3ec00*/  LEA.HI.X.SX32 R203, R200, R0, 0x2, P2 ;  /* 0x00000000c8cb7211 */ /* 0x000fe200010f16ff */
[----:B------:R-:W-:-:S02]  /*3ec10*/  ULDC UR27, c[0x0][0x248] ;  /* 0x00009200001b7ab9 */ /* 0x000fc40000000800 */
[----:B------:R-:W-:Y:S01]  /*3ec20*/  STL.64 [R1+0x17a0], R204 ;  /* 0x0017a0cc01007387 */ /* 0x000fe20000100a00 */
[----:B------:R-:W-:Y:S01]  /*3ec30*/  LEA R200, P2, R198, R2, 0x2 ;  /* 0x00000002c6c87211 */ /* 0x000fe200078410ff */
[----:B------:R-:W-:Y:S01]  /*3ec40*/  VIADD R121, R122, UR30 ;  /* 0x0000001e7a797c36 */ /* 0x000fe20008000000 */
[----:B------:R-:W-:Y:S01]  /*3ec50*/  ULDC UR29, c[0x0][0x248] ;  /* 0x00009200001d7ab9 */ /* 0x000fe20000000800 */
[----:B------:R1:W-:Y:S01]  /*3ec60*/  STL.64 [R1+0x1798], R202 ;  /* 0x001798ca01007387 */ /* 0x0003e20000100a00 */
[----:B------:R-:W-:Y:S01]  /*3ec70*/  LEA.HI.X.SX32 R201, R198, R0, 0x2, P2 ;  /* 0x00000000c6c97211 */ /* 0x000fe200010f16ff */
[----:B------:R-:W-:Y:S01]  /*3ec80*/  ULDC UR30, c[0x0][0x248] ;  /* 0x00009200001e7ab9 */ /* 0x000fe20000000800 */
[----:B-1----:R-:W-:-:S04]  /*3ec90*/  LEA R202, P1, R199, R2, 0x2 ;  /* 0x00000002c7ca7211 */ /* 0x002fc800078210ff */
[----:B------:R-:W-:-:S05]  /*3eca0*/  LEA.HI.X.SX32 R203, R199, R0, 0x2, P1 ;  /* 0x00000000c7cb7211 */ /* 0x000fca00008f16ff */
[----:B------:R1:W-:Y:S04]  /*3ecb0*/  STL.64 [R1+0x1790], R202 ;  /* 0x001790ca01007387 */ /* 0x0003e80000100a00 */
[----:B------:R1:W-:Y:S02]  /*3ecc0*/  STL.64 [R1+0x1788], R200 ;  /* 0x001788c801007387 */ /* 0x0003e40000100a00 */
[CC--:B-1----:R-:W-:Y:S02]  /*3ecd0*/  LEA R202, P1, R197.reuse, R2.reuse, 0x2 ;  /* 0x00000002c5ca7211 */ /* 0x0c2fe400078210ff */
[----:B------:R-:W-:Y:S02]  /*3ece0*/  LEA R200, P2, R196, R2, 0x2 ;  /* 0x00000002c4c87211 */ /* 0x000fe400078410ff */
[----:B------:R-:W-:-:S02]  /*3ecf0*/  LEA.HI.X.SX32 R203, R197, R0, 0x2, P1 ;  /* 0x00000000c5cb7211 */ /* 0x000fc400008f16ff */
[----:B------:R-:W-:Y:S02]  /*3ed00*/  LEA.HI.X.SX32 R201, R196, R0, 0x2, P2 ;  /* 0x00000000c4c97211 */ /* 0x000fe400010f16ff */
[C---:B------:R-:W-:Y:S01]  /*3ed10*/  LEA R196, P1, R195.reuse, R2, 0x2 ;  /* 0x00000002c3c47211 */ /* 0x040fe200078210ff */
[----:B------:R1:W-:Y:S03]  /*3ed20*/  STL.64 [R1+0x1780], R202 ;  /* 0x001780ca01007387 */ /* 0x0003e60000100a00 */
[----:B------:R-:W-:Y:S01]  /*3ed30*/  LEA.HI.X.SX32 R197, R195, R0, 0x2, P1 ;  /* 0x00000000c3c57211 */ /* 0x000fe200008f16ff */
[----:B------:R-:W-:Y:S01]  /*3ed40*/  STL.64 [R1+0x1778], R200 ;  /* 0x001778c801007387 */ /* 0x000fe20000100a00 */
[-C--:B------:R-:W-:Y:S01]  /*3ed50*/  LEA R198, P1, R193, R2.reuse, 0x2 ;  /* 0x00000002c1c67211 */ /* 0x080fe200078210ff */
[----:B-1----:R-:W-:Y:S01]  /*3ed60*/  IMAD.MOV.U32 R203, RZ, RZ, R112 ;  /* 0x000000ffffcb7224 */ /* 0x002fe200078e0070 */
[C---:B------:R-:W-:Y:S01]  /*3ed70*/  LEA R112, P2, R194.reuse, R2, 0x2 ;  /* 0x00000002c2707211 */ /* 0x040fe200078410ff */
[----:B------:R-:W-:Y:S01]  /*3ed80*/  IMAD.MOV.U32 R202, RZ, RZ, R113 ;  /* 0x000000ffffca7224 */ /* 0x000fe200078e0071 */
[----:B------:R1:W-:Y:S02]  /*3ed90*/  STL.64 [R1+0x1770], R196 ;  /* 0x001770c401007387 */ /* 0x0003e40000100a00 */
[----:B------:R-:W-:-:S02]  /*3eda0*/  LEA.HI.X.SX32 R113, R194, R0, 0x2, P2 ;  /* 0x00000000c2717211 */ /* 0x000fc400010f16ff */
[----:B------:R-:W-:Y:S02]  /*3edb0*/  LEA.HI.X.SX32 R199, R193, R0, 0x2, P1 ;  /* 0x00000000c1c77211 */ /* 0x000fe400008f16ff */
[-C--:B------:R-:W-:Y:S02]  /*3edc0*/  LEA R194, P1, R191, R2.reuse, 0x2 ;  /* 0x00000002bfc27211 */ /* 0x080fe400078210ff */
[----:B-1----:R-:W-:-:S04]  /*3edd0*/  LEA R196, P2, R192, R2, 0x2 ;  /* 0x00000002c0c47211 */ /* 0x002fc800078410ff */
[----:B------:R-:W-:Y:S02]  /*3ede0*/  LEA.HI.X.SX32 R197, R192, R0, 0x2, P2 ;  /* 0x00000000c0c57211 */ /* 0x000fe400010f16ff */
[C---:B------:R-:W-:Y:S02]  /*3edf0*/  LEA R192, P2, R190.reuse, R2, 0x2 ;  /* 0x00000002bec07211 */ /* 0x040fe400078410ff */
[-C--:B------:R-:W-:Y:S01]  /*3ee00*/  LEA.HI.X.SX32 R195, R191, R0.reuse, 0x2, P1 ;  /* 0x00000000bfc37211 */ /* 0x080fe200008f16ff */
[----:B------:R-:W-:Y:S01]  /*3ee10*/  STL.64 [R1+0x1768], R112 ;  /* 0x0017687001007387 */ /* 0x000fe20000100a00 */
[----:B------:R-:W-:-:S03]  /*3ee20*/  LEA.HI.X.SX32 R193, R190, R0, 0x2, P2 ;  /* 0x00000000bec17211 */ /* 0x000fc600010f16ff */
[----:B------:R-:W-:Y:S04]  /*3ee30*/  STL.64 [R1+0x1760], R198 ;  /* 0x001760c601007387 */ /* 0x000fe80000100a00 */
[----:B------:R-:W-:Y:S04]  /*3ee40*/  STL.64 [R1+0x1758], R196 ;  /* 0x001758c401007387 */ /* 0x000fe80000100a00 */
[----:B------:R1:W-:Y:S04]  /*3ee50*/  STL.64 [R1+0x1750], R194 ;  /* 0x001750c201007387 */ /* 0x0003e80000100a00 */
[----:B------:R1:W-:Y:S01]  /*3ee60*/  STL.64 [R1+0x1748], R192 ;  /* 0x001748c001007387 */ /* 0x0003e20000100a00 */
[----:B------:R-:W-:Y:S01]  /*3ee70*/  IMAD.MOV.U32 R204, RZ, RZ, R206 ;  /* 0x000000ffffcc7224 */ /* 0x000fe200078e00ce */
[----:B-1----:R-:W-:-:S02]  /*3ee80*/  LEA R194, P1, R189, R2, 0x2 ;  /* 0x00000002bdc27211 */ /* 0x002fc400078210ff */
[C---:B------:R-:W-:Y:S02]  /*3ee90*/  LEA R192, P2, R188.reuse, R2, 0x2 ;  /* 0x00000002bcc07211 */ /* 0x040fe400078410ff */
[-C--:B------:R-:W-:Y:S02]  /*3eea0*/  LEA.HI.X.SX32 R195, R189, R0.reuse, 0x2, P1 ;  /* 0x00000000bdc37211 */ /* 0x080fe400008f16ff */
[----:B------:R-:W-:Y:S02]  /*3eeb0*/  LEA.HI.X.SX32 R193, R188, R0, 0x2, P2 ;  /* 0x00000000bcc17211 */ /* 0x000fe400010f16ff */
[C---:B------:R-:W-:Y:S01]  /*3eec0*/  LEA R188, P1, R187.reuse, R2, 0x2 ;  /* 0x00000002bbbc7211 */ /* 0x040fe200078210ff */
[----:B------:R-:W-:Y:S02]  /*3eed0*/  IMAD.MOV.U32 R200, RZ, RZ, R204 ;  /* 0x000000ffffc87224 */ /* 0x000fe400078e00cc */
[----:B------:R-:W-:Y:S01]  /*3eee0*/  IMAD.MOV.U32 R204, RZ, RZ, R207 ;  /* 0x000000ffffcc7224 */ /* 0x000fe200078e00cf */
[----:B------:R-:W-:Y:S01]  /*3eef0*/  LEA.HI.X.SX32 R189, R187, R0, 0x2, P1 ;  /* 0x00000000bbbd7211 */ /* 0x000fe200008f16ff */
[----:B------:R-:W-:Y:S01]  /*3ef00*/  IMAD.MOV.U32 R207, RZ, RZ, R108 ;  /* 0x000000ffffcf7224 */ /* 0x000fe200078e006c */
[----:B------:R-:W-:Y:S01]  /*3ef10*/  LEA R108, P2, R186, R2, 0x2 ;  /* 0x00000002ba6c7211 */ /* 0x000fe200078410ff */
[----:B------:R-:W-:Y:S01]  /*3ef20*/  IMAD.MOV.U32 R201, RZ, RZ, R202 ;  /* 0x000000ffffc97224 */ /* 0x000fe200078e00ca */
[----:B------:R-:W-:Y:S01]  /*3ef30*/  STL.64 [R1+0x1740], R194 ;  /* 0x001740c201007387 */ /* 0x000fe20000100a00 */
[----:B------:R-:W-:-:S02]  /*3ef40*/  IMAD.MOV.U32 R202, RZ, RZ, R203 ;  /* 0x000000ffffca7224 */ /* 0x000fc400078e00cb */
[----:B------:R-:W-:Y:S01]  /*3ef50*/  IMAD.MOV.U32 R203, RZ, RZ, R109 ;  /* 0x000000ffffcb7224 */ /* 0x000fe200078e006d */
[----:B------:R-:W-:Y:S01]  /*3ef60*/  STL.64 [R1+0x1738], R192 ;  /* 0x001738c001007387 */ /* 0x000fe20000100a00 */
[----:B------:R-:W-:-:S03]  /*3ef70*/  LEA.HI.X.SX32 R109, R186, R0, 0x2, P2 ;  /* 0x00000000ba6d7211 */ /* 0x000fc600010f16ff */
[----:B------:R1:W-:Y:S01]  /*3ef80*/  STL.64 [R1+0x1730], R188 ;  /* 0x001730bc01007387 */ /* 0x0003e20000100a00 */
[----:B------:R-:W-:-:S04]  /*3ef90*/  LEA R186, P2, R184, R2, 0x2 ;  /* 0x00000002b8ba7211 */ /* 0x000fc800078410ff */
[----:B------:R-:W-:Y:S02]  /*3efa0*/  LEA.HI.X.SX32 R187, R184, R0, 0x2, P2 ;  /* 0x00000000b8bb7211 */ /* 0x000fe400010f16ff */
[----:B-1----:R-:W-:-:S04]  /*3efb0*/  LEA R188, P1, R185, R2, 0x2 ;  /* 0x00000002b9bc7211 */ /* 0x002fc800078210ff */
[----:B------:R-:W-:Y:S01]  /*3efc0*/  LEA.HI.X.SX32 R189, R185, R0, 0x2, P1 ;  /* 0x00000000b9bd7211 */ /* 0x000fe200008f16ff */
[----:B------:R-:W-:Y:S04]  /*3efd0*/  STL.64 [R1+0x1728], R108 ;  /* 0x0017286c01007387 */ /* 0x000fe80000100a00 */
[----:B------:R1:W-:Y:S04]  /*3efe0*/  STL.64 [R1+0x1720], R188 ;  /* 0x001720bc01007387 */ /* 0x0003e80000100a00 */
[----:B------:R1:W-:Y:S02]  /*3eff0*/  STL.64 [R1+0x1718], R186 ;  /* 0x001718ba01007387 */ /* 0x0003e40000100a00 */
[----:B-1----:R-:W-:-:S02]  /*3f000*/  LEA R188, P1, R183, R2, 0x2 ;  /* 0x00000002b7bc7211 */ /* 0x002fc400078210ff */
[C---:B------:R-:W-:Y:S02]  /*3f010*/  LEA R186, P2, R182.reuse, R2, 0x2 ;  /* 0x00000002b6ba7211 */ /* 0x040fe400078410ff */
[-C--:B------:R-:W-:Y:S02]  /*3f020*/  LEA.HI.X.SX32 R189, R183, R0.reuse, 0x2, P1 ;  /* 0x00000000b7bd7211 */ /* 0x080fe400008f16ff */
[----:B------:R-:W-:Y:S02]  /*3f030*/  LEA.HI.X.SX32 R187, R182, R0, 0x2, P2 ;  /* 0x00000000b6bb7211 */ /* 0x000fe400010f16ff */
[CC--:B------:R-:W-:Y:S02]  /*3f040*/  LEA R184, P1, R181.reuse, R2.reuse, 0x2 ;  /* 0x00000002b5b87211 */ /* 0x0c0fe400078210ff */
[----:B------:R-:W-:Y:S02]  /*3f050*/  LEA R182, P2, R180, R2, 0x2 ;  /* 0x00000002b4b67211 */ /* 0x000fe400078410ff */
[----:B------:R-:W-:-:S02]  /*3f060*/  LEA.HI.X.SX32 R185, R181, R0, 0x2, P1 ;  /* 0x00000000b5b97211 */ /* 0x000fc400008f16ff */
[----:B------:R-:W-:Y:S01]  /*3f070*/  LEA.HI.X.SX32 R183, R180, R0, 0x2, P2 ;  /* 0x00000000b4b77211 */ /* 0x000fe200010f16ff */
[----:B------:R-:W-:Y:S04]  /*3f080*/  STL.64 [R1+0x1710], R188 ;  /* 0x001710bc01007387 */ /* 0x000fe80000100a00 */
[----:B------:R-:W-:Y:S01]  /*3f090*/  STL.64 [R1+0x1708], R186 ;  /* 0x001708ba01007387 */ /* 0x000fe20000100a00 */
[----:B------:R-:W-:-:S03]  /*3f0a0*/  LEA R180, P2, R178, R2, 0x2 ;  /* 0x00000002b2b47211 */ /* 0x000fc600078410ff */
[----:B------:R-:W-:Y:S04]  /*3f0b0*/  STL.64 [R1+0x1700], R184 ;  /* 0x001700b801007387 */ /* 0x000fe80000100a00 */
[----:B------:R1:W-:Y:S01]  /*3f0c0*/  STL.64 [R1+0x16f8], R182 ;  /* 0x0016f8b601007387 */ /* 0x0003e20000100a00 */
[----:B------:R-:W-:Y:S02]  /*3f0d0*/  LEA.HI.X.SX32 R181, R178, R0, 0x2, P2 ;  /* 0x00000000b2b57211 */ /* 0x000fe400010f16ff */
[----:B-1----:R-:W-:-:S04]  /*3f0e0*/  LEA R182, P1, R179, R2, 0x2 ;  /* 0x00000002b3b67211 */ /* 0x002fc800078210ff */
[----:B------:R-:W-:-:S05]  /*3f0f0*/  LEA.HI.X.SX32 R183, R179, R0, 0x2, P1 ;  /* 0x00000000b3b77211 */ /* 0x000fca00008f16ff */
[----:B------:R1:W-:Y:S04]  /*3f100*/  STL.64 [R1+0x16f0], R182 ;  /* 0x0016f0b601007387 */ /* 0x0003e80000100a00 */
[----:B------:R2:W-:Y:S01]  /*3f110*/  STL.64 [R1+0x16e8], R180 ;  /* 0x0016e8b401007387 */ /* 0x0005e20000100a00 */
[CC--:B-1----:R-:W-:Y:S02]  /*3f120*/  LEA R182, P1, R177.reuse, R2.reuse, 0x2 ;  /* 0x00000002b1b67211 */ /* 0x0c2fe400078210ff */
[C---:B--2---:R-:W-:Y:S02]  /*3f130*/  LEA R180, P2, R176.reuse, R2, 0x2 ;  /* 0x00000002b0b47211 */ /* 0x044fe400078410ff */
[-C--:B------:R-:W-:Y:S02]  /*3f140*/  LEA.HI.X.SX32 R183, R177, R0.reuse, 0x2, P1 ;  /* 0x00000000b1b77211 */ /* 0x080fe400008f16ff */
[----:B------:R-:W-:-:S02]  /*3f150*/  LEA.HI.X.SX32 R181, R176, R0, 0x2, P2 ;  /* 0x00000000b0b57211 */ /* 0x000fc400010f16ff */
[CC--:B------:R-:W-:Y:S02]  /*3f160*/  LEA R178, P1, R175.reuse, R2.reuse, 0x2 ;  /* 0x00000002afb27211 */ /* 0x0c0fe400078210ff */
[C---:B------:R-:W-:Y:S02]  /*3f170*/  LEA R176, P2, R174.reuse, R2, 0x2 ;  /* 0x00000002aeb07211 */ /* 0x040fe400078410ff */
[-C--:B------:R-:W-:Y:S02]  /*3f180*/  LEA.HI.X.SX32 R179, R175, R0.reuse, 0x2, P1 ;  /* 0x00000000afb37211 */ /* 0x080fe400008f16ff */
[----:B------:R-:W-:Y:S01]  /*3f190*/  LEA.HI.X.SX32 R177, R174, R0, 0x2, P2 ;  /* 0x00000000aeb17211 */ /* 0x000fe200010f16ff */
[----:B------:R-:W-:Y:S04]  /*3f1a0*/  STL.64 [R1+0x16e0], R182 ;  /* 0x0016e0b601007387 */ /* 0x000fe80000100a00 */
[----:B------:R-:W-:Y:S04]  /*3f1b0*/  STL.64 [R1+0x16d8], R180 ;  /* 0x0016d8b401007387 */ /* 0x000fe80000100a00 */
[----:B------:R1:W-:Y:S04]  /*3f1c0*/  STL.64 [R1+0x16d0], R178 ;  /* 0x0016d0b201007387 */ /* 0x0003e80000100a00 */
[----:B------:R2:W-:Y:S01]  /*3f1d0*/  STL.64 [R1+0x16c8], R176 ;  /* 0x0016c8b001007387 */ /* 0x0005e20000100a00 */
[----:B-1----:R-:W-:-:S02]  /*3f1e0*/  LEA R178, P1, R173, R2, 0x2 ;  /* 0x00000002adb27211 */ /* 0x002fc400078210ff */
[C---:B--2---:R-:W-:Y:S02]  /*3f1f0*/  LEA R176, P2, R172.reuse, R2, 0x2 ;  /* 0x00000002acb07211 */ /* 0x044fe400078410ff */
[-C--:B------:R-:W-:Y:S02]  /*3f200*/  LEA.HI.X.SX32 R179, R173, R0.reuse, 0x2, P1 ;  /* 0x00000000adb37211 */ /* 0x080fe400008f16ff */
[----:B------:R-:W-:Y:S02]  /*3f210*/  LEA.HI.X.SX32 R177, R172, R0, 0x2, P2 ;  /* 0x00000000acb17211 */ /* 0x000fe400010f16ff */
[CC--:B------:R-:W-:Y:S02]  /*3f220*/  LEA R174, P1, R171.reuse, R2.reuse, 0x2 ;  /* 0x00000002abae7211 */ /* 0x0c0fe400078210ff */
[----:B------:R-:W-:Y:S02]  /*3f230*/  LEA R172, P2, R170, R2, 0x2 ;  /* 0x00000002aaac7211 */ /* 0x000fe400078410ff */
[----:B------:R-:W-:-:S02]  /*3f240*/  LEA.HI.X.SX32 R175, R171, R0, 0x2, P1 ;  /* 0x00000000abaf7211 */ /* 0x000fc400008f16ff */
        /* <DEDUP_REMOVED lines=20> */
[----:B------:R-:W-:-:S03]  /*3f390*/  LEA.HI.X.SX32 R169, R164, R0, 0x2, P2 ;  /* 0x00000000a4a97211 */ /* 0x000fc600010f16ff */
[----:B------:R-:W-:Y:S01]  /*3f3a0*/  STL.64 [R1+0x1680], R170 ;  /* 0x001680aa01007387 */ /* 0x000fe20000100a00 */
[----:B------:R-:W-:-:S03]  /*3f3b0*/  LEA R166, P2, R162, R2, 0x2 ;  /* 0x00000002a2a67211 */ /* 0x000fc600078410ff */
[----:B------:R1:W-:Y:S01]  /*3f3c0*/  STL.64 [R1+0x1678], R168 ;  /* 0x001678a801007387 */ /* 0x0003e20000100a00 */
[----:B------:R-:W-:Y:S02]  /*3f3d0*/  LEA.HI.X.SX32 R167, R162, R0, 0x2, P2 ;  /* 0x00000000a2a77211 */ /* 0x000fe400010f16ff */
[-C--:B------:R-:W-:Y:S02]  /*3f3e0*/  LEA R162, P2, R160, R2.reuse, 0x2 ;  /* 0x00000002a0a27211 */ /* 0x080fe400078410ff */
[----:B-1----:R-:W-:-:S04]  /*3f3f0*/  LEA R168, P1, R163, R2, 0x2 ;  /* 0x00000002a3a87211 */ /* 0x002fc800078210ff */
[----:B------:R-:W-:Y:S02]  /*3f400*/  LEA.HI.X.SX32 R169, R163, R0, 0x2, P1 ;  /* 0x00000000a3a97211 */ /* 0x000fe400008f16ff */
[C---:B------:R-:W-:Y:S02]  /*3f410*/  LEA R164, P1, R161.reuse, R2, 0x2 ;  /* 0x00000002a1a47211 */ /* 0x040fe400078210ff */
[-C--:B------:R-:W-:Y:S02]  /*3f420*/  LEA.HI.X.SX32 R163, R160, R0.reuse, 0x2, P2 ;  /* 0x00000000a0a37211 */ /* 0x080fe400010f16ff */
        /* <DEDUP_REMOVED lines=8> */
[----:B------:R-:W-:Y:S02]  /*3f4b0*/  LEA.HI.X.SX32 R163, R159, R0, 0x2, P1 ;  /* 0x000000009fa37211 */ /* 0x000fe400008f16ff */
        /* <DEDUP_REMOVED lines=24> */
[C---:B------:R-:W-:Y:S01]  /*3f640*/  LEA R14, P1, R13.reuse, R2, 0x2 ;  /* 0x000000020d0e7211 */ /* 0x040fe200078210ff */
[----:B------:R1:W-:Y:S03]  /*3f650*/  STL.64 [R1+0x1610], R152 ;  /* 0x0016109801007387 */ /* 0x0003e60000100a00 */
[----:B------:R-:W-:Y:S01]  /*3f660*/  LEA.HI.X.SX32 R15, R13, R0, 0x2, P1 ;  /* 0x000000000d0f7211 */ /* 0x000fe200008f16ff */
[----:B------:R-:W-:Y:S01]  /*3f670*/  STL.64 [R1+0x1608], R154 ;  /* 0x0016089a01007387 */ /* 0x000fe20000100a00 */
[----:B-1----:R-:W-:-:S03]  /*3f680*/  LEA R152, P2, R12, R2, 0x2 ;  /* 0x000000020c987211 */ /* 0x002fc600078410ff */
[----:B------:R1:W-:Y:S01]  /*3f690*/  STL.64 [R1+0x1600], R14 ;  /* 0x0016000e01007387 */ /* 0x0003e20000100a00 */
[----:B------:R-:W-:Y:S02]  /*3f6a0*/  LEA.HI.X.SX32 R153, R12, R0, 0x2, P2 ;  /* 0x000000000c997211 */ /* 0x000fe400010f16ff */
[----:B------:R-:W-:-:S04]  /*3f6b0*/  LEA R12, P1, R11, R2, 0x2 ;  /* 0x000000020b0c7211 */ /* 0x000fc800078210ff */
[----:B------:R-:W-:Y:S02]  /*3f6c0*/  LEA.HI.X.SX32 R13, R11, R0, 0x2, P1 ;  /* 0x000000000b0d7211 */ /* 0x000fe400008f16ff */
[C---:B-1----:R-:W-:Y:S01]  /*3f6d0*/  LEA R14, P2, R10.reuse, R2, 0x2 ;  /* 0x000000020a0e7211 */ /* 0x042fe200078410ff */
[----:B------:R-:W-:Y:S03]  /*3f6e0*/  STL.64 [R1+0x15f8], R152 ;  /* 0x0015f89801007387 */ /* 0x000fe60000100a00 */
        /* <DEDUP_REMOVED lines=12> */
[----:B------:R-:W-:Y:S01]  /*3f7b0*/  LEA.HI.X.SX32 R11, R208, R0, 0x2, P2 ;  /* 0x00000000d00b7211 */ /* 0x000fe200010f16ff */
[----:B------:R1:W-:Y:S04]  /*3f7c0*/  STL.64 [R1+0x15d0], R8 ;  /* 0x0015d00801007387 */ /* 0x0003e80000100a00 */
[----:B------:R2:W-:Y:S01]  /*3f7d0*/  STL.64 [R1+0x15c8], R10 ;  /* 0x0015c80a01007387 */ /* 0x0005e20000100a00 */
[----:B-1----:R-:W-:-:S02]  /*3f7e0*/  LEA R8, P2, R210, R2, 0x2 ;  /* 0x00000002d2087211 */ /* 0x002fc400078410ff */
[C---:B--2---:R-:W-:Y:S02]  /*3f7f0*/  LEA R10, P1, R211.reuse, R2, 0x2 ;  /* 0x00000002d30a7211 */ /* 0x044fe400078210ff */
[-C--:B------:R-:W-:Y:S02]  /*3f800*/  LEA.HI.X.SX32 R9, R210, R0.reuse, 0x2, P2 ;  /* 0x00000000d2097211 */ /* 0x080fe400010f16ff */
[----:B------:R-:W-:-:S05]  /*3f810*/  LEA.HI.X.SX32 R11, R211, R0, 0x2, P1 ;  /* 0x00000000d30b7211 */ /* 0x000fca00008f16ff */
[----:B------:R1:W-:Y:S04]  /*3f820*/  STL.64 [R1+0x15c0], R10 ;  /* 0x0015c00a01007387 */ /* 0x0003e80000100a00 */
[----:B------:R2:W-:Y:S01]  /*3f830*/  STL.64 [R1+0x15b8], R8 ;  /* 0x0015b80801007387 */ /* 0x0005e20000100a00 */
[CC--:B-1----:R-:W-:Y:S02]  /*3f840*/  LEA R10, P1, R213.reuse, R2.reuse, 0x2 ;  /* 0x00000002d50a7211 */ /* 0x0c2fe400078210ff */
[C---:B--2---:R-:W-:Y:S02]  /*3f850*/  LEA R8, P2, R212.reuse, R2, 0x2 ;  /* 0x00000002d4087211 */ /* 0x044fe400078410ff */
[-C--:B------:R-:W-:Y:S02]  /*3f860*/  LEA.HI.X.SX32 R11, R213, R0.reuse, 0x2, P1 ;  /* 0x00000000d50b7211 */ /* 0x080fe400008f16ff */
[----:B------:R-:W-:-:S03]  /*3f870*/  LEA.HI.X.SX32 R9, R212, R0, 0x2, P2 ;  /* 0x00000000d4097211 */ /* 0x000fc600010f16ff */
        /* <DEDUP_REMOVED lines=50> */
[----:B------:R-:W-:Y:S01]  /*3fba0*/  IMAD.MOV.U32 R199, RZ, RZ, R110 ;  /* 0x000000ffffc77224 */ /* 0x000fe200078e006e */
[CC--:B-1----:R-:W-:Y:S02]  /*3fbb0*/  LEA R10, P1, R231.reuse, R2.reuse, 0x2 ;  /* 0x00000002e70a7211 */ /* 0x0c2fe400078210ff */
[----:B--2---:R-:W-:Y:S02]  /*3fbc0*/  LEA R8, P2, R230, R2, 0x2 ;  /* 0x00000002e6087211 */ /* 0x004fe400078410ff */
[----:B------:R-:W-:-:S02]  /*3fbd0*/  LEA.HI.X.SX32 R11, R231, R0, 0x2, P1 ;  /* 0x00000000e70b7211 */ /* 0x000fc400008f16ff */
[----:B------:R-:W-:Y:S01]  /*3fbe0*/  LEA.HI.X.SX32 R9, R230, R0, 0x2, P2 ;  /* 0x00000000e6097211 */ /* 0x000fe200010f16ff */
[----:B------:R-:W-:Y:S02]  /*3fbf0*/  IMAD.MOV.U32 R196, RZ, RZ, R199 ;  /* 0x000000ffffc47224 */ /* 0x000fe400078e00c7 */
[----:B------:R1:W-:Y:S01]  /*3fc00*/  STL.64 [R1+0x1518], R10 ;  /* 0x0015180a01007387 */ /* 0x0003e20000100a00 */
[----:B------:R-:W-:-:S03]  /*3fc10*/  IMAD.MOV.U32 R198, RZ, RZ, R106 ;  /* 0x000000ffffc67224 */ /* 0x000fc600078e006a */
[----:B------:R2:W-:Y:S01]  /*3fc20*/  STL.64 [R1+0x1520], R8 ;  /* 0x0015200801007387 */ /* 0x0005e20000100a00 */
[----:B------:R-:W-:Y:S01]  /*3fc30*/  IMAD.MOV.U32 R194, RZ, RZ, R196 ;  /* 0x000000ffffc27224 */ /* 0x000fe200078e00c4 */
[----:B------:R-:W-:Y:S02]  /*3fc40*/  MOV R197, R105 ;  /* 0x0000006900c57202 */ /* 0x000fe40000000f00 */
[CC--:B-1----:R-:W-:Y:S02]  /*3fc50*/  LEA R10, P1, R233.reuse, R2.reuse, 0x2 ;  /* 0x00000002e90a7211 */ /* 0x0c2fe400078210ff */
[C---:B--2---:R-:W-:Y:S02]  /*3fc60*/  LEA R8, P2, R232.reuse, R2, 0x2 ;  /* 0x00000002e8087211 */ /* 0x044fe400078410ff */
[-C--:B------:R-:W-:Y:S01]  /*3fc70*/  LEA.HI.X.SX32 R11, R233, R0.reuse, 0x2, P1 ;  /* 0x00000000e90b7211 */ /* 0x080fe200008f16ff */
[----:B------:R-:W-:Y:S01]  /*3fc80*/  IMAD.MOV.U32 R196, RZ, RZ, R198 ;  /* 0x000000ffffc47224 */ /* 0x000fe200078e00c6 */
[----:B------:R-:W-:Y:S01]  /*3fc90*/  LEA.HI.X.SX32 R9, R232, R0, 0x2, P2 ;  /* 0x00000000e8097211 */ /* 0x000fe200010f16ff */
[----:B------:R-:W-:-:S02]  /*3fca0*/  IMAD.MOV.U32 R198, RZ, RZ, R200 ;  /* 0x000000ffffc67224 */ /* 0x000fc400078e00c8 */
[----:B------:R-:W-:Y:S01]  /*3fcb0*/  IMAD.MOV.U32 R199, RZ, RZ, R107 ;  /* 0x000000ffffc77224 */ /* 0x000fe200078e006b */
[----:B------:R1:W-:Y:S01]  /*3fcc0*/  STL.64 [R1+0x1510], R10 ;  /* 0x0015100a01007387 */ /* 0x0003e20000100a00 */
[----:B------:R-:W-:Y:S02]  /*3fcd0*/  IMAD.MOV.U32 R205, RZ, RZ, R114 ;  /* 0x000000ffffcd7224 */ /* 0x000fe400078e0072 */
[----:B------:R-:W-:Y:S01]  /*3fce0*/  IMAD.MOV.U32 R192, RZ, RZ, R194 ;  /* 0x000000ffffc07224 */ /* 0x000fe200078e00c2 */
[----:B------:R2:W-:Y:S01]  /*3fcf0*/  STL.64 [R1+0x1508], R8 ;  /* 0x0015080801007387 */ /* 0x0005e20000100a00 */
[----:B------:R-:W-:Y:S02]  /*3fd00*/  IMAD.MOV.U32 R195, RZ, RZ, R197 ;  /* 0x000000ffffc37224 */ /* 0x000fe400078e00c5 */
[----:B------:R-:W-:Y:S02]  /*3fd10*/  IMAD.MOV.U32 R194, RZ, RZ, R198 ;  /* 0x000000ffffc27224 */ /* 0x000fe400078e00c6 */
[----:B------:R-:W-:Y:S01]  /*3fd20*/  IMAD.MOV.U32 R197, RZ, RZ, R199 ;  /* 0x000000ffffc57224 */ /* 0x000fe200078e00c7 */
[CC--:B-1----:R-:W-:Y:S01]  /*3fd30*/  LEA R10, P1, R235.reuse, R2.reuse, 0x2 ;  /* 0x00000002eb0a7211 */ /* 0x0c2fe200078210ff */
[----:B------:R-:W-:Y:S01]  /*3fd40*/  IMAD.MOV.U32 R199, RZ, RZ, R202 ;  /* 0x000000ffffc77224 */ /* 0x000fe200078e00ca */
[----:B------:R-:W-:Y:S01]  /*3fd50*/  MOV R202, R103 ;  /* 0x0000006700ca7202 */ /* 0x000fe20000000f00 */
[----:B------:R-:W-:Y:S01]  /*3fd60*/  IMAD.MOV.U32 R200, RZ, RZ, R205 ;  /* 0x000000ffffc87224 */ /* 0x000fe200078e00cd */
[C---:B--2---:R-:W-:Y:S01]  /*3fd70*/  LEA R8, P2, R234.reuse, R2, 0x2 ;  /* 0x00000002ea087211 */ /* 0x044fe200078410ff */
[----:B------:R-:W-:Y:S01]  /*3fd80*/  IMAD.MOV.U32 R191, RZ, RZ, R194 ;  /* 0x000000ffffbf7224 */ /* 0x000fe200078e00c2 */
        /* <DEDUP_REMOVED lines=12> */
[----:B-1----:R-:W-:Y:S01]  /*3fe50*/  LEA R10, P1, R237, R2, 0x2 ;  /* 0x00000002ed0a7211 */ /* 0x002fe200078210ff */
[----:B------:R-:W-:-:S02]  /*3fe60*/  IMAD.MOV.U32 R197, RZ, RZ, R199 ;  /* 0x000000ffffc57224 */ /* 0x000fc400078e00c7 */
[----:B------:R-:W-:Y:S01]  /*3fe70*/  IMAD.MOV.U32 R188, RZ, RZ, R189 ;  /* 0x000000ffffbc7224 */ /* 0x000fe200078e00bd */
[C---:B--2---:R-:W-:Y:S01]  /*3fe80*/  LEA R8, P2, R236.reuse, R2, 0x2 ;  /* 0x00000002ec087211 */ /* 0x044fe200078410ff */
[----:B------:R-:W-:Y:S01]  /*3fe90*/  IMAD.MOV.U32 R191, RZ, RZ, R193 ;  /* 0x000000ffffbf7224 */ /* 0x000fe200078e00c1 */
[-C--:B------:R-:W-:Y:S01]  /*3fea0*/  LEA.HI.X.SX32 R11, R237, R0.reuse, 0x2, P1 ;  /* 0x00000000ed0b7211 */ /* 0x080fe200008f16ff */
[----:B------:R-:W-:Y:S01]  /*3feb0*/  IMAD.MOV.U32 R193, RZ, RZ, R197 ;  /* 0x000000ffffc17224 */ /* 0x000fe200078e00c5 */
[----:B------:R-:W-:Y:S01]  /*3fec0*/  LEA.HI.X.SX32 R9, R236, R0, 0x2, P2 ;  /* 0x00000000ec097211 */ /* 0x000fe200010f16ff */
[----:B------:R-:W-:Y:S01]  /*3fed0*/  IMAD.MOV.U32 R187, RZ, RZ, R188 ;  /* 0x000000ffffbb7224 */ /* 0x000fe200078e00bc */
[----:B------:R-:W-:Y:S01]  /*3fee0*/  MOV R189, R191 ;  /* 0x000000bf00bd7202 */ /* 0x000fe20000000f00 */
[----:B------:R1:W-:Y:S01]  /*3fef0*/  STL.64 [R1+0x14f0], R10 ;  /* 0x0014f00a01007387 */ /* 0x0003e20000100a00 */
[----:B------:R-:W-:Y:S02]  /*3ff00*/  IMAD.MOV.U32 R185, RZ, RZ, R195 ;  /* 0x000000ffffb97224 */ /* 0x000fe400078e00c3 */
[----:B------:R-:W-:Y:S01]  /*3ff10*/  IMAD.MOV.U32 R191, RZ, RZ, R193 ;  /* 0x000000ffffbf7224 */ /* 0x000fe200078e00c1 */
[----:B------:R2:W-:Y:S01]  /*3ff20*/  STL.64 [R1+0x14e8], R8 ;  /* 0x0014e80801007387 */ /* 0x0005e20000100a00 */
[----:B------:R-:W-:-:S02]  /*3ff30*/  IMAD.MOV.U32 R186, RZ, RZ, R187 ;  /* 0x000000ffffba7224 */ /* 0x000fc400078e00bb */
[----:B------:R-:W-:Y:S01]  /*3ff40*/  IMAD.MOV.U32 R200, RZ, RZ, R101 ;  /* 0x000000ffffc87224 */ /* 0x000fe200078e0065 */
[CC--:B-1----:R-:W-:Y:S01]  /*3ff50*/  LEA R10, P1, R239.reuse, R2.reuse, 0x2 ;  /* 0x00000002ef0a7211 */ /* 0x0c2fe200078210ff */
[----:B------:R-:W-:Y:S01]  /*3ff60*/  IMAD.MOV.U32 R184, RZ, RZ, R185 ;  /* 0x000000ffffb87224 */ /* 0x000fe200078e00b9 */
[C---:B--2---:R-:W-:Y:S01]  /*3ff70*/  LEA R8, P2, R238.reuse, R2, 0x2 ;  /* 0x00000002ee087211 */ /* 0x044fe200078410ff */
[----:B------:R-:W-:Y:S01]  /*3ff80*/  IMAD.MOV.U32 R188, RZ, RZ, R191 ;  /* 0x000000ffffbc7224 */ /* 0x000fe200078e00bf */
[-C--:B------:R-:W-:Y:S01]  /*3ff90*/  LEA.HI.X.SX32 R11, R239, R0.reuse, 0x2, P1 ;  /* 0x00000000ef0b7211 */ /* 0x080fe200008f16ff */
[----:B------:R-:W-:Y:S01]  /*3ffa0*/  IMAD.MOV.U32 R185, RZ, RZ, R186 ;  /* 0x000000ffffb97224 */ /* 0x000fe200078e00ba */
[----:B------:R-:W-:Y:S01]  /*3ffb0*/  LEA.HI.X.SX32 R9, R238, R0, 0x2, P2 ;  /* 0x00000000ee097211 */ /* 0x000fe200010f16ff */
[----:B------:R-:W-:Y:S02]  /*3ffc0*/  IMAD.MOV.U32 R186, RZ, RZ, R91 ;  /* 0x000000ffffba7224 */ /* 0x000fe400078e005b */
[----:B------:R-:W-:Y:S01]  /*3ffd0*/  IMAD.MOV.U32 R198, RZ, RZ, R200 ;  /* 0x000000ffffc67224 */ /* 0x000fe200078e00c8 */
[----:B------:R1:W-:Y:S01]  /*3ffe0*/  STL.64 [R1+0x14e0], R10 ;  /* 0x0014e00a01007387 */ /* 0x0003e20000100a00 */
[----:B------:R-:W-:-:S02]  /*3fff0*/  IMAD.MOV.U32 R187, RZ, RZ, R188 ;  /* 0x000000ffffbb7224 */ /* 0x000fc400078e00bc */
[----:B------:R-:W-:Y:S01]  /*40000*/  IMAD.MOV.U32 R183, RZ, RZ, R184 ;  /* 0x000000ffffb77224 */ /* 0x000fe200078e00b8 */
[----:B------:R2:W-:Y:S01]  /*40010*/  STL.64 [R1+0x14d8], R8 ;  /* 0x0014d80801007387 */ /* 0x0005e20000100a00 */
[----:B------:R-:W-:Y:S01]  /*40020*/  IMAD.MOV.U32 R184, RZ, RZ, R185 ;  /* 0x000000ffffb87224 */ /* 0x000fe200078e00b9 */
[----:B------:R-:W-:Y:S01]  /*40030*/  MOV R185, R186 ;  /* 0x000000ba00b97202 */ /* 0x000fe20000000f00 */
[----:B------:R-:W-:Y:S02]  /*40040*/  IMAD.MOV.U32 R197, RZ, RZ, R198 ;  /* 0x000000ffffc57224 */ /* 0x000fe400078e00c6 */
        /* <DEDUP_REMOVED lines=8> */
[----:B------:R-:W-:-:S02]  /*400d0*/  IMAD.MOV.U32 R205, RZ, RZ, R104 ;  /* 0x000000ffffcd7224 */ /* 0x000fc400078e0068 */
[----:B------:R-:W-:Y:S02]  /*400e0*/  IMAD.MOV.U32 R183, RZ, RZ, R185 ;  /* 0x000000ffffb77224 */ /* 0x000fe400078e00b9 */
[----:B------:R-:W-:Y:S01]  /*400f0*/  IMAD.MOV.U32 R185, RZ, RZ, R186 ;  /* 0x000000ffffb97224 */ /* 0x000fe200078e00ba */
[----:B------:R1:W-:Y:S01]  /*40100*/  STL.64 [R1+0x14d0], R10 ;  /* 0x0014d00a01007387 */ /* 0x0003e20000100a00 */
[----:B------:R-:W-:Y:S02]  /*40110*/  IMAD.MOV.U32 R186, RZ, RZ, R187 ;  /* 0x000000ffffba7224 */ /* 0x000fe400078e00bb */
[----:B------:R-:W-:Y:S01]  /*40120*/  IMAD.MOV.U32 R187, RZ, RZ, R193 ;  /* 0x000000ffffbb7224 */ /* 0x000fe200078e00c1 */
[----:B------:R2:W-:Y:S01]  /*40130*/  STL.64 [R1+0x14c8], R8 ;  /* 0x0014c80801007387 */ /* 0x0005e20000100a00 */
[----:B------:R-:W-:Y:S02]  /*40140*/  IMAD.MOV.U32 R193, RZ, RZ, R205 ;  /* 0x000000ffffc17224 */ /* 0x000fe400078e00cd */
[----:B------:R-:W-:-:S02]  /*40150*/  IMAD.MOV.U32 R181, RZ, RZ, R183 ;  /* 0x000000ffffb57224 */ /* 0x000fc400078e00b7 */
[----:B------:R-:W-:Y:S01]  /*40160*/  IMAD.MOV.U32 R183, RZ, RZ, R186 ;  /* 0x000000ffffb77224 */ /* 0x000fe200078e00ba */
[CC--:B-1----:R-:W-:Y:S01]  /*40170*/  LEA R10, P1, R243.reuse, R2.reuse, 0x2 ;  /* 0x00000002f30a7211 */ /* 0x0c2fe200078210ff */
[----:B------:R-:W-:Y:S02]  /*40180*/  IMAD.MOV.U32 R202, RZ, RZ, R102 ;  /* 0x000000ffffca7224 */ /* 0x000fe400078e0066 */
        /* <DEDUP_REMOVED lines=18> */
[----:B------:R-:W-:Y:S02]  /*402b0*/  IMAD.MOV.U32 R195, RZ, RZ, R94 ;  /* 0x000000ffffc37224 */ /* 0x000fe400078e005e */
[----:B------:R-:W-:Y:S01]  /*402c0*/  IMAD.MOV.U32 R180, RZ, RZ, R181 ;  /* 0x000000ffffb47224 */ /* 0x000fe200078e00b5 */
[----:B--2---:R-:W-:Y:S01]  /*402d0*/  LEA R8, P2, R244, R2, 0x2 ;  /* 0x00000002f4087211 */ /* 0x004fe200078410ff */
[----:B------:R-:W-:Y:S01]  /*402e0*/  IMAD.MOV.U32 R200, RZ, RZ, R203 ;  /* 0x000000ffffc87224 */ /* 0x000fe200078e00cb */
[----:B------:R-:W-:Y:S01]  /*402f0*/  LEA.HI.X.SX32 R11, R245, R0, 0x2, P1 ;  /* 0x00000000f50b7211 */ /* 0x000fe200008f16ff */
[----:B------:R-:W-:-:S02]  /*40300*/  IMAD.MOV.U32 R181, RZ, RZ, R182 ;  /* 0x000000ffffb57224 */ /* 0x000fc400078e00b6 */
[----:B------:R-:W-:Y:S02]  /*40310*/  IMAD.MOV.U32 R203, RZ, RZ, R204 ;  /* 0x000000ffffcb7224 */ /* 0x000fe400078e00cc */
[----:B------:R-:W-:Y:S01]  /*40320*/  IMAD.MOV.U32 R182, RZ, RZ, R183 ;  /* 0x000000ffffb67224 */ /* 0x000fe200078e00b7 */
[----:B------:R-:W-:Y:S01]  /*40330*/  LEA.HI.X.SX32 R9, R244, R0, 0x2, P2 ;  /* 0x00000000f4097211 */ /* 0x000fe200010f16ff */
[----:B------:R-:W-:Y:S02]  /*40340*/  IMAD.MOV.U32 R183, RZ, RZ, R184 ;  /* 0x000000ffffb77224 */ /* 0x000fe400078e00b8 */
[----:B------:R-:W-:Y:S02]  /*40350*/  IMAD.MOV.U32 R184, RZ, RZ, R195 ;  /* 0x000000ffffb87224 */ /* 0x000fe400078e00c3 */
[----:B------:R-:W-:Y:S02]  /*40360*/  IMAD.MOV.U32 R195, RZ, RZ, R57 ;  /* 0x000000ffffc37224 */ /* 0x000fe400078e0039 */
[----:B------:R-:W-:Y:S01]  /*40370*/  IMAD.MOV.U32 R197, RZ, RZ, R203 ;  /* 0x000000ffffc57224 */ /* 0x000fe200078e00cb */
[----:B------:R-:W2:Y:S01]  /*40380*/  LDL.LU R57, [R1+0x1a10] ;  /* 0x001a100001397983 */ /* 0x000ea20000300800 */
[----:B------:R-:W-:-:S03]  /*40390*/  IMAD.MOV.U32 R203, RZ, RZ, R97 ;  /* 0x000000ffffcb7224 */ /* 0x000fc600078e0061 */
[----:B------:R1:W-:Y:S01]  /*403a0*/  STL.64 [R1+0x14b0], R10 ;  /* 0x0014b00a01007387 */ /* 0x0003e20000100a00 */
[----:B------:R-:W-:Y:S02]  /*403b0*/  IMAD.MOV.U32 R176, RZ, RZ, R180 ;  /* 0x000000ffffb07224 */ /* 0x000fe400078e00b4 */
[----:B------:R-:W-:Y:S01]  /*403c0*/  IMAD.MOV.U32 R180, RZ, RZ, R181 ;  /* 0x000000ffffb47224 */ /* 0x000fe200078e00b5 */
[----:B------:R3:W-:Y:S01]  /*403d0*/  STL.64 [R1+0x14a8], R8 ;  /* 0x0014a80801007387 */ /* 0x0007e20000100a00 */
[----:B------:R-:W-:Y:S02]  /*403e0*/  IMAD.MOV.U32 R191, RZ, RZ, R203 ;  /* 0x000000ffffbf7224 */ /* 0x000fe400078e00cb */
[----:B------:R-:W-:Y:S01]  /*403f0*/  IMAD.MOV.U32 R181, RZ, RZ, R182 ;  /* 0x000000ffffb57224 */ /* 0x000fe200078e00b6 */
[CC--:B-1----:R-:W-:Y:S01]  /*40400*/  LEA R10, P1, R247.reuse, R2.reuse, 0x2 ;  /* 0x00000002f70a7211 */ /* 0x0c2fe200078210ff */
[----:B------:R-:W-:Y:S01]  /*40410*/  IMAD.MOV.U32 R203, RZ, RZ, R96 ;  /* 0x000000ffffcb7224 */ /* 0x000fe200078e0060 */
[C---:B---3--:R-:W-:Y:S01]  /*40420*/  LEA R8, P2, R246.reuse, R2, 0x2 ;  /* 0x00000002f6087211 */ /* 0x048fe200078410ff */
        /* <DEDUP_REMOVED lines=9> */
[----:B------:R-:W3:Y:S01]  /*404c0*/  LDL.LU R59, [R1+0x1a0c] ;  /* 0x001a0c00013b7983 */ /* 0x000ee20000300800 */
[----:B------:R-:W-:-:S03]  /*404d0*/  IMAD.MOV.U32 R193, RZ, RZ, R197 ;  /* 0x000000ffffc17224 */ /* 0x000fc600078e00c5 */
[----:B------:R4:W-:Y:S01]  /*404e0*/  STL.64 [R1+0x1498], R8 ;  /* 0x0014980801007387 */ /* 0x0009e20000100a00 */
[C---:B-1----:R-:W-:Y:S01]  /*404f0*/  LEA R10, P1, R249.reuse, R2, 0x2 ;  /* 0x00000002f90a7211 */ /* 0x042fe200078210ff */
[----:B------:R-:W-:Y:S02]  /*40500*/  IMAD.MOV.U32 R197, RZ, RZ, R200 ;  /* 0x000000ffffc57224 */ /* 0x000fe400078e00c8 */
[----:B------:R-:W-:Y:S01]  /*40510*/  IMAD.MOV.U32 R177, RZ, RZ, R180 ;  /* 0x000000ffffb17224 */ /* 0x000fe200078e00b4 */
[----:B------:R-:W-:Y:S02]  /*40520*/  LEA.HI.X.SX32 R11, R249, R0, 0x2, P1 ;  /* 0x00000000f90b7211 */ /* 0x000fe400008f16ff */
[C---:B----4-:R-:W-:Y:S02]  /*40530*/  LEA R8, P2, R248.reuse, R2, 0x2 ;  /* 0x00000002f8087211 */ /* 0x050fe400078410ff */
[----:B------:R-:W-:Y:S01]  /*40540*/  MOV R180, R181 ;  /* 0x000000b500b47202 */ /* 0x000fe20000000f00 */
[----:B------:R-:W-:Y:S01]  /*40550*/  IMAD.MOV.U32 R181, RZ, RZ, R182 ;  /* 0x000000ffffb57224 */ /* 0x000fe200078e00b6 */
[----:B------:R-:W-:Y:S01]  /*40560*/  LEA.HI.X.SX32 R9, R248, R0, 0x2, P2 ;  /* 0x00000000f8097211 */ /* 0x000fe200010f16ff */
[----:B------:R-:W-:Y:S01]  /*40570*/  IMAD.MOV.U32 R187, RZ, RZ, R197 ;  /* 0x000000ffffbb7224 */ /* 0x000fe200078e00c5 */
[----:B------:R-:W-:Y:S01]  /*40580*/  MOV R188, R191 ;  /* 0x000000bf00bc7202 */ /* 0x000fe20000000f00 */
[----:B------:R-:W-:Y:S01]  /*40590*/  IMAD.MOV.U32 R182, RZ, RZ, R183 ;  /* 0x000000ffffb67224 */ /* 0x000fe200078e00b7 */
[----:B------:R-:W-:Y:S01]  /*405a0*/  STL.64 [R1+0x1490], R10 ;  /* 0x0014900a01007387 */ /* 0x000fe20000100a00 */
[----:B------:R-:W-:Y:S01]  /*405b0*/  IMAD.MOV.U32 R183, RZ, RZ, R184 ;  /* 0x000000ffffb77224 */ /* 0x000fe200078e00b8 */
[----:B------:R-:W-:Y:S01]  /*405c0*/  LEA R170, P1, R251, R2, 0x2 ;  /* 0x00000002fbaa7211 */ /* 0x000fe200078210ff */
[----:B------:R-:W-:Y:S01]  /*405d0*/  IMAD.MOV.U32 R189, RZ, RZ, R194 ;  /* 0x000000ffffbd7224 */ /* 0x000fe200078e00c2 */
[----:B------:R1:W-:Y:S01]  /*405e0*/  STL.64 [R1+0x1488], R8 ;  /* 0x0014880801007387 */ /* 0x0003e20000100a00 */
[----:B------:R-:W-:-:S02]  /*405f0*/  IMAD.MOV.U32 R184, RZ, RZ, R185 ;  /* 0x000000ffffb87224 */ /* 0x000fc400078e00b9 */
[----:B------:R-:W-:Y:S02]  /*40600*/  IMAD.MOV.U32 R185, RZ, RZ, R186 ;  /* 0x000000ffffb97224 */ /* 0x000fe400078e00ba */
[----:B------:R-:W-:Y:S02]  /*40610*/  IMAD.MOV.U32 R186, RZ, RZ, R187 ;  /* 0x000000ffffba7224 */ /* 0x000fe400078e00bb */
[----:B------:R-:W-:Y:S01]  /*40620*/  IMAD.MOV.U32 R187, RZ, RZ, R188 ;  /* 0x000000ffffbb7224 */ /* 0x000fe200078e00bc */
[----:B------:R-:W-:Y:S01]  /*40630*/  LEA.HI.X.SX32 R171, R251, R0, 0x2, P1 ;  /* 0x00000000fbab7211 */ /* 0x000fe200008f16ff */
[----:B------:R-:W-:Y:S01]  /*40640*/  IMAD.MOV.U32 R188, RZ, RZ, R189 ;  /* 0x000000ffffbc7224 */ /* 0x000fe200078e00bd */
[C---:B-1----:R-:W-:Y:S01]  /*40650*/  LEA R8, P2, R250.reuse, R2, 0x2 ;  /* 0x00000002fa087211 */ /* 0x042fe200078410ff */
[----:B------:R-:W-:Y:S02]  /*40660*/  IMAD.MOV.U32 R189, RZ, RZ, R190 ;  /* 0x000000ffffbd7224 */ /* 0x000fe400078e00be */
[----:B------:R-:W-:Y:S01]  /*40670*/  IMAD.MOV.U32 R190, RZ, RZ, R201 ;  /* 0x000000ffffbe7224 */ /* 0x000fe200078e00c9 */
[----:B------:R-:W-:Y:S01]  /*40680*/  LEA.HI.X.SX32 R9, R250, R0, 0x2, P2 ;  /* 0x00000000fa097211 */ /* 0x000fe200010f16ff */
[----:B------:R-:W-:-:S02]  /*40690*/  IMAD.MOV.U32 R201, RZ, RZ, R149 ;  /* 0x000000ffffc97224 */ /* 0x000fc400078e0095 */
[----:B------:R-:W-:Y:S01]  /*406a0*/  IMAD.MOV.U32 R149, RZ, RZ, R150 ;  /* 0x000000ffff957224 */ /* 0x000fe200078e0096 */
[----:B------:R-:W-:Y:S01]  /*406b0*/  MOV R150, R151 ;  /* 0x0000009700967202 */ /* 0x000fe20000000f00 */
[----:B------:R1:W-:Y:S01]  /*406c0*/  STL.64 [R1+0x1480], R170 ;  /* 0x001480aa01007387 */ /* 0x0003e20000100a00 */
[----:B------:R-:W-:Y:S02]  /*406d0*/  IMAD.MOV.U32 R151, RZ, RZ, R22 ;  /* 0x000000ffff977224 */ /* 0x000fe400078e0016 */
[----:B------:R-:W-:Y:S01]  /*406e0*/  IMAD.MOV.U32 R22, RZ, RZ, R21 ;  /* 0x000000ffff167224 */ /* 0x000fe200078e0015 */
[----:B------:R4:W-:Y:S04]  /*406f0*/  STL.64 [R1+0x1478], R8 ;  /* 0x0014780801007387 */ /* 0x0009e80000100a00 */
[----:B------:R-:W2:Y:S01]  /*40700*/  LDL.LU R21, [R1+0x41c] ;  /* 0x00041c0001157983 */ /* 0x000ea20000300800 */
[----:B-1----:R-:W-:-:S04]  /*40710*/  LEA R170, P1, R180, R2, 0x2 ;  /* 0x00000002b4aa7211 */ /* 0x002fc800078210ff */
[----:B------:R-:W-:Y:S01]  /*40720*/  LEA.HI.X.SX32 R171, R180, R0, 0x2, P1 ;  /* 0x00000000b4ab7211 */ /* 0x000fe200008f16ff */
        /* <DEDUP_REMOVED lines=14> */
[----:B------:R-:W-:Y:S01]  /*40810*/  LEA R172, P1, R179, R2, 0x2 ;  /* 0x00000002b3ac7211 */ /* 0x000fe200078210ff */
[----:B------:R-:W-:-:S02]  /*40820*/  IMAD.MOV.U32 R192, RZ, RZ, R95 ;  /* 0x000000ffffc07224 */ /* 0x000fc400078e005f */
[----:B------:R-:W-:Y:S02]  /*40830*/  IMAD.MOV.U32 R183, RZ, RZ, R184 ;  /* 0x000000ffffb77224 */ /* 0x000fe400078e00b8 */
[----:B------:R-:W-:Y:S02]  /*40840*/  IMAD.MOV.U32 R190, RZ, RZ, R191 ;  /* 0x000000ffffbe7224 */ /* 0x000fe400078e00bf */
[----:B------:R-:W-:Y:S02]  /*40850*/  IMAD.MOV.U32 R184, RZ, RZ, R185 ;  /* 0x000000ffffb87224 */ /* 0x000fe400078e00b9 */
[----:B------:R-:W-:Y:S01]  /*40860*/  IMAD.MOV.U32 R185, RZ, RZ, R186 ;  /* 0x000000ffffb97224 */ /* 0x000fe200078e00ba */
[----:B----4-:R-:W-:Y:S01]  /*40870*/  LEA R8, P2, R252, R2, 0x2 ;  /* 0x00000002fc087211 */ /* 0x010fe200078410ff */
[----:B------:R-:W-:Y:S01]  /*40880*/  IMAD.MOV.U32 R186, RZ, RZ, R187 ;  /* 0x000000ffffba7224 */ /* 0x000fe200078e00bb */
[----:B------:R-:W-:Y:S01]  /*40890*/  LEA.HI.X.SX32 R173, R179, R0, 0x2, P1 ;  /* 0x00000000b3ad7211 */ /* 0x000fe200008f16ff */
[----:B------:R-:W-:-:S02]  /*408a0*/  IMAD.MOV.U32 R191, RZ, RZ, R192 ;  /* 0x000000ffffbf7224 */ /* 0x000fc400078e00c0 */
[----:B------:R-:W-:Y:S02]  /*408b0*/  IMAD.MOV.U32 R187, RZ, RZ, R188 ;  /* 0x000000ffffbb7224 */ /* 0x000fe400078e00bc */
[----:B------:R-:W-:Y:S02]  /*408c0*/  IMAD.MOV.U32 R206, RZ, RZ, R111 ;  /* 0x000000ffffce7224 */ /* 0x000fe400078e006f */
[----:B------:R-:W-:Y:S01]  /*408d0*/  IMAD.MOV.U32 R188, RZ, RZ, R189 ;  /* 0x000000ffffbc7224 */ /* 0x000fe200078e00bd */
[----:B------:R-:W-:Y:S01]  /*408e0*/  MOV R189, R190 ;  /* 0x000000be00bd7202 */ /* 0x000fe20000000f00 */
[----:B------:R-:W-:Y:S01]  /*408f0*/  IMAD.MOV.U32 R179, RZ, RZ, R183 ;  /* 0x000000ffffb37224 */ /* 0x000fe200078e00b7 */
[----:B------:R1:W-:Y:S01]  /*40900*/  STL.64 [R1+0x1470], R170 ;  /* 0x001470aa01007387 */ /* 0x0003e20000100a00 */
[----:B------:R-:W-:Y:S01]  /*40910*/  IMAD.MOV.U32 R183, RZ, RZ, R184 ;  /* 0x000000ffffb77224 */ /* 0x000fe200078e00b8 */
[----:B------:R-:W-:Y:S01]  /*40920*/  LEA.HI.X.SX32 R9, R252, R0, 0x2, P2 ;  /* 0x00000000fc097211 */ /* 0x000fe200010f16ff */
[----:B------:R-:W-:-:S02]  /*40930*/  IMAD.MOV.U32 R190, RZ, RZ, R191 ;  /* 0x000000ffffbe7224 */ /* 0x000fc400078e00bf */
[----:B------:R-:W-:Y:S02]  /*40940*/  IMAD.MOV.U32 R184, RZ, RZ, R185 ;  /* 0x000000ffffb87224 */ /* 0x000fe400078e00b9 */
[----:B------:R-:W-:Y:S02]  /*40950*/  IMAD.MOV.U32 R194, RZ, RZ, R206 ;  /* 0x000000ffffc27224 */ /* 0x000fe400078e00ce */
[----:B------:R-:W-:Y:S02]  /*40960*/  IMAD.MOV.U32 R192, RZ, RZ, R60 ;  /* 0x000000ffffc07224 */ /* 0x000fe400078e003c */
[----:B------:R-:W-:Y:S01]  /*40970*/  IMAD.MOV.U32 R185, RZ, RZ, R186 ;  /* 0x000000ffffb97224 */ /* 0x000fe200078e00ba */
[C---:B-1----:R-:W-:Y:S01]  /*40980*/  LEA R170, P2, R178.reuse, R2, 0x2 ;  /* 0x00000002b2aa7211 */ /* 0x042fe200078410ff */
[----:B------:R-:W-:Y:S01]  /*40990*/  IMAD.MOV.U32 R186, RZ, RZ, R187 ;  /* 0x000000ffffba7224 */ /* 0x000fe200078e00bb */
[----:B------:R-:W4:Y:S01]  /*409a0*/  LDL.LU R60, [R1+0x1a08] ;  /* 0x001a0800013c7983 */ /* 0x000f220000300800 */
[----:B------:R-:W-:Y:S01]  /*409b0*/  IMAD.MOV.U32 R187, RZ, RZ, R189 ;  /* 0x000000ffffbb7224 */ /* 0x000fe200078e00bd */
[----:B------:R-:W-:Y:S01]  /*409c0*/  LEA.HI.X.SX32 R171, R178, R0, 0x2, P2 ;  /* 0x00000000b2ab7211 */ /* 0x000fe200010f16ff */
[----:B------:R-:W-:Y:S01]  /*409d0*/  IMAD.MOV.U32 R189, RZ, RZ, R190 ;  /* 0x000000ffffbd7224 */ /* 0x000fe200078e00be */
[----:B------:R-:W-:Y:S01]  /*409e0*/  STL.64 [R1+0x1468], R8 ;  /* 0x0014680801007387 */ /* 0x000fe20000100a00 */
[----:B------:R-:W-:-:S02]  /*409f0*/  IMAD.MOV.U32 R191, RZ, RZ, R192 ;  /* 0x000000ffffbf7224 */ /* 0x000fc400078e00c0 */
[----:B------:R-:W-:Y:S01]  /*40a00*/  IMAD.MOV.U32 R190, RZ, RZ, R193 ;  /* 0x000000ffffbe7224 */ /* 0x000fe200078e00c1 */
[----:B------:R-:W-:Y:S01]  /*40a10*/  MOV R193, R194 ;  /* 0x000000c200c17202 */ /* 0x000fe20000000f00 */
[----:B------:R-:W-:Y:S02]  /*40a20*/  IMAD.MOV.U32 R175, RZ, RZ, R179 ;  /* 0x000000ffffaf7224 */ /* 0x000fe400078e00b3 */
[----:B------:R-:W-:Y:S02]  /*40a30*/  IMAD.MOV.U32 R192, RZ, RZ, R62 ;  /* 0x000000ffffc07224 */ /* 0x000fe400078e003e */
[----:B------:R-:W4:Y:S01]  /*40a40*/  LDL.LU R62, [R1+0x1a04] ;  /* 0x001a0400013e7983 */ /* 0x000f220000300800 */
[----:B------:R-:W-:Y:S02]  /*40a50*/  IMAD.MOV.U32 R194, RZ, RZ, R195 ;  /* 0x000000ffffc27224 */ /* 0x000fe400078e00c3 */
[----:B------:R-:W-:Y:S01]  /*40a60*/  IMAD.MOV.U32 R195, RZ, RZ, R61 ;  /* 0x000000ffffc37224 */ /* 0x000fe200078e003d */
[----:B------:R1:W-:Y:S01]  /*40a70*/  STL.64 [R1+0x1460], R172 ;  /* 0x001460ac01007387 */ /* 0x0003e20000100a00 */
[----:B------:R-:W-:-:S03]  /*40a80*/  IMAD.MOV.U32 R179, RZ, RZ, R183 ;  /* 0x000000ffffb37224 */ /* 0x000fc600078e00b7 */
[----:B------:R-:W4:Y:S01]  /*40a90*/  LDL.LU R61, [R1+0x1a00] ;  /* 0x001a0000013d7983 */ /* 0x000f220000300800 */
[----:B------:R-:W-:-:S03]  /*40aa0*/  IMAD.MOV.U32 R178, RZ, RZ, R184 ;  /* 0x000000ffffb27224 */ /* 0x000fc600078e00b8 */
[----:B------:R1:W-:Y:S01]  /*40ab0*/  STL.64 [R1+0x1458], R170 ;  /* 0x001458aa01007387 */ /* 0x0003e20000100a00 */
[----:B------:R-:W-:Y:S01]  /*40ac0*/  IMAD.MOV.U32 R183, RZ, RZ, R185 ;  /* 0x000000ffffb77224 */ /* 0x000fe200078e00b9 */
[C---:B-1----:R-:W-:Y:S01]  /*40ad0*/  LEA R172, P1, R175.reuse, R2, 0x2 ;  /* 0x00000002afac7211 */ /* 0x042fe200078210ff */
[----:B------:R-:W-:Y:S02]  /*40ae0*/  IMAD.MOV.U32 R184, RZ, RZ, R186 ;  /* 0x000000ffffb87224 */ /* 0x000fe400078e00ba */
[----:B------:R-:W-:Y:S01]  /*40af0*/  IMAD.MOV.U32 R185, RZ, RZ, R187 ;  /* 0x000000ffffb97224 */ /* 0x000fe200078e00bb */
[----:B------:R-:W-:Y:S01]  /*40b00*/  LEA.HI.X.SX32 R173, R175, R0, 0x2, P1 ;  /* 0x00000000afad7211 */ /* 0x000fe200008f16ff */
[----:B------:R-:W-:Y:S01]  /*40b10*/  IMAD.MOV.U32 R186, RZ, RZ, R189 ;  /* 0x000000ffffba7224 */ /* 0x000fe200078e00bd */
[C---:B------:R-:W-:Y:S01]  /*40b20*/  LEA R170, P2, R176.reuse, R2, 0x2 ;  /* 0x00000002b0aa7211 */ /* 0x040fe200078410ff */
[----:B------:R-:W-:Y:S02]  /*40b30*/  IMAD.MOV.U32 R187, RZ, RZ, R193 ;  /* 0x000000ffffbb7224 */ /* 0x000fe400078e00c1 */
[----:B------:R-:W-:Y:S01]  /*40b40*/  IMAD.MOV.U32 R189, RZ, RZ, R194 ;  /* 0x000000ffffbd7224 */ /* 0x000fe200078e00c2 */
[----:B------:R-:W-:Y:S01]  /*40b50*/  LEA.HI.X.SX32 R171, R176, R0, 0x2, P2 ;  /* 0x00000000b0ab7211 */ /* 0x000fe200010f16ff */
[----:B------:R-:W-:Y:S01]  /*40b60*/  IMAD.MOV.U32 R193, RZ, RZ, R195 ;  /* 0x000000ffffc17224 */ /* 0x000fe200078e00c3 */
[----:B------:R-:W-:Y:S01]  /*40b70*/  MOV R194, R63 ;  /* 0x0000003f00c27202 */ /* 0x000fe20000000f00 */
[----:B------:R-:W-:Y:S01]  /*40b80*/  IMAD.MOV.U32 R195, RZ, RZ, R64 ;  /* 0x000000ffffc37224 */ /* 0x000fe200078e0040 */
[----:B------:R-:W4:Y:S04]  /*40b90*/  LDL.LU R63, [R1+0x19fc] ;  /* 0x0019fc00013f7983 */ /* 0x000f280000300800 */
[----:B------:R-:W4:Y:S04]  /*40ba0*/  LDL.LU R64, [R1+0x19f8] ;  /* 0x0019f80001407983 */ /* 0x000f280000300800 */
[----:B------:R-:W-:Y:S04]  /*40bb0*/  STL.64 [R1+0x1450], R172 ;  /* 0x001450ac01007387 */ /* 0x000fe80000100a00 */
[----:B------:R1:W-:Y:S01]  /*40bc0*/  STL.64 [R1+0x1448], R170 ;  /* 0x001448aa01007387 */ /* 0x0003e20000100a00 */
[----:B------:R-:W-:-:S02]  /*40bd0*/  IMAD.MOV.U32 R204, RZ, RZ, R207 ;  /* 0x000000ffffcc7224 */ /* 0x000fc400078e00cf */
[----:B------:R-:W-:Y:S02]  /*40be0*/  IMAD.MOV.U32 R200, RZ, RZ, R202 ;  /* 0x000000ffffc87224 */ /* 0x000fe400078e00ca */
[----:B------:R-:W-:Y:S02]  /*40bf0*/  IMAD.MOV.U32 R207, RZ, RZ, R98 ;  /* 0x000000ffffcf7224 */ /* 0x000fe400078e0062 */
[----:B-1----:R-:W-:Y:S01]  /*40c00*/  IMAD.MOV.U32 R171, RZ, RZ, R178 ;  /* 0x000000ffffab7224 */ /* 0x002fe200078e00b2 */
[-C--:B------:R-:W-:Y:S01]  /*40c10*/  LEA R172, P2, R177, R2.reuse, 0x2 ;  /* 0x00000002b1ac7211 */ /* 0x080fe200078410ff */
[----:B------:R-:W-:Y:S02]  /*40c20*/  IMAD.MOV.U32 R206, RZ, RZ, R89 ;  /* 0x000000ffffce7224 */ /* 0x000fe400078e0059 */
[----:B------:R-:W-:Y:S01]  /*40c30*/  IMAD.MOV.U32 R178, RZ, RZ, R184 ;  /* 0x000000ffffb27224 */ /* 0x000fe200078e00b8 */
[----:B------:R-:W-:Y:S01]  /*40c40*/  LEA R174, P1, R171, R2, 0x2 ;  /* 0x00000002abae7211 */ /* 0x000fe200078210ff */
[----:B------:R-:W-:-:S02]  /*40c50*/  IMAD.MOV.U32 R176, RZ, RZ, R183 ;  /* 0x000000ffffb07224 */ /* 0x000fc400078e00b7 */
[----:B------:R-:W-:Y:S01]  /*40c60*/  IMAD.MOV.U32 R184, RZ, RZ, R186 ;  /* 0x000000ffffb87224 */ /* 0x000fe200078e00ba */
[-C--:B------:R-:W-:Y:S01]  /*40c70*/  LEA.HI.X.SX32 R175, R171, R0.reuse, 0x2, P1 ;  /* 0x00000000abaf7211 */ /* 0x080fe200008f16ff */
[----:B------:R-:W-:Y:S02]  /*40c80*/  IMAD.MOV.U32 R183, RZ, RZ, R185 ;  /* 0x000000ffffb77224 */ /* 0x000fe400078e00b9 */
[----:B------:R-:W-:Y:S01]  /*40c90*/  IMAD.MOV.U32 R186, RZ, RZ, R189 ;  /* 0x000000ffffba7224 */ /* 0x000fe200078e00bd */
[----:B------:R-:W-:Y:S01]  /*40ca0*/  LEA.HI.X.SX32 R173, R177, R0, 0x2, P2 ;  /* 0x00000000b1ad7211 */ /* 0x000fe200010f16ff */
[----:B------:R-:W-:Y:S02]  /*40cb0*/  IMAD.MOV.U32 R185, RZ, RZ, R187 ;  /* 0x000000ffffb97224 */ /* 0x000fe400078e00bb */
[----:B------:R-:W-:Y:S02]  /*40cc0*/  IMAD.MOV.U32 R189, RZ, RZ, R200 ;  /* 0x000000ffffbd7224 */ /* 0x000fe400078e00c8 */
[----:B------:R-:W-:Y:S01]  /*40cd0*/  IMAD.MOV.U32 R187, RZ, RZ, R203 ;  /* 0x000000ffffbb7224 */ /* 0x000fe200078e00cb */
[----:B------:R-:W-:Y:S01]  /*40ce0*/  MOV R203, R207 ;  /* 0x000000cf00cb7202 */ /* 0x000fe20000000f00 */
[----:B------:R-:W-:-:S02]  /*40cf0*/  IMAD.MOV.U32 R200, RZ, RZ, R206 ;  /* 0x000000ffffc87224 */ /* 0x000fc400078e00ce */
[----:B------:R-:W-:Y:S02]  /*40d00*/  IMAD.MOV.U32 R206, RZ, RZ, R66 ;  /* 0x000000ffffce7224 */ /* 0x000fe400078e0042 */
[----:B------:R-:W4:Y:S01]  /*40d10*/  LDL.LU R66, [R1+0x19f4] ;  /* 0x0019f40001427983 */ /* 0x000f220000300800 */
[----:B------:R-:W-:-:S03]  /*40d20*/  IMAD.MOV.U32 R207, RZ, RZ, R65 ;  /* 0x000000ffffcf7224 */ /* 0x000fc600078e0041 */
[----:B------:R-:W4:Y:S04]  /*40d30*/  LDL.LU R65, [R1+0x19f0] ;  /* 0x0019f00001417983 */ /* 0x000f280000300800 */
[----:B------:R1:W-:Y:S04]  /*40d40*/  STL.64 [R1+0x1440], R174 ;  /* 0x001440ae01007387 */ /* 0x0003e80000100a00 */
[----:B------:R1:W-:Y:S02]  /*40d50*/  STL.64 [R1+0x1438], R172 ;  /* 0x001438ac01007387 */ /* 0x0003e40000100a00 */
[----:B-1----:R-:W-:-:S02]  /*40d60*/  LEA R174, P1, R178, R2, 0x2 ;  /* 0x00000002b2ae7211 */ /* 0x002fc400078210ff */
[C---:B------:R-:W-:Y:S02]  /*40d70*/  LEA R172, P2, R179.reuse, R2, 0x2 ;  /* 0x00000002b3ac7211 */ /* 0x040fe400078410ff */
[-C--:B------:R-:W-:Y:S02]  /*40d80*/  LEA.HI.X.SX32 R175, R178, R0.reuse, 0x2, P1 ;  /* 0x00000000b2af7211 */ /* 0x080fe400008f16ff */
[----:B------:R-:W-:Y:S01]  /*40d90*/  LEA.HI.X.SX32 R173, R179, R0, 0x2, P2 ;  /* 0x00000000b3ad7211 */ /* 0x000fe200010f16ff */
        /* <DEDUP_REMOVED lines=11> */
[----:B------:R1:W-:Y:S01]  /*40e50*/  STL.64 [R1+0x1430], R174 ;  /* 0x001430ae01007387 */ /* 0x0003e20000100a00 */
[----:B------:R-:W-:-:S02]  /*40e60*/  IMAD.MOV.U32 R199, RZ, RZ, R148 ;  /* 0x000000ffffc77224 */ /* 0x000fc400078e0094 */
[----:B------:R-:W-:Y:S01]  /*40e70*/  IMAD.MOV.U32 R147, RZ, RZ, R149 ;  /* 0x000000ffff937224 */ /* 0x000fe200078e0095 */
[----:B------:R-:W-:Y:S01]  /*40e80*/  STL.64 [R1+0x1428], R172 ;  /* 0x001428ac01007387 */ /* 0x000fe20000100a00 */
[----:B------:R-:W-:Y:S02]  /*40e90*/  IMAD.MOV.U32 R148, RZ, RZ, R150 ;  /* 0x000000ffff947224 */ /* 0x000fe400078e0096 */
[----:B------:R-:W-:Y:S02]  /*40ea0*/  IMAD.MOV.U32 R149, RZ, RZ, R151 ;  /* 0x000000ffff957224 */ /* 0x000fe400078e0097 */
[----:B------:R-:W-:Y:S02]  /*40eb0*/  IMAD.MOV.U32 R150, RZ, RZ, R17 ;  /* 0x000000ffff967224 */ /* 0x000fe400078e0011 */
[----:B------:R-:W-:Y:S02]  /*40ec0*/  IMAD.MOV.U32 R151, RZ, RZ, R22 ;  /* 0x000000ffff977224 */ /* 0x000fe400078e0016 */
[----:B------:R-:W3:Y:S01]  /*40ed0*/  LDL.LU R22, [R1+0x14] ;  /* 0x0000140001167983 */ /* 0x000ee20000300800 */
[----:B--2---:R-:W-:-:S03]  /*40ee0*/  IMAD.MOV.U32 R17, RZ, RZ, R21 ;  /* 0x000000ffff117224 */ /* 0x004fc600078e0015 */
[----:B------:R-:W2:Y:S01]  /*40ef0*/  LDL.LU R21, [R1+0x1c] ;  /* 0x00001c0001157983 */ /* 0x000ea20000300800 */
[CC--:B------:R-:W-:Y:S02]  /*40f00*/  LEA R208, P1, R179.reuse, R2.reuse, 0x2 ;  /* 0x00000002b3d07211 */ /* 0x0c0fe400078210ff */
[C---:B-1----:R-:W-:Y:S02]  /*40f10*/  LEA R174, P2, R180.reuse, R2, 0x2 ;  /* 0x00000002b4ae7211 */ /* 0x042fe400078410ff */
[-C--:B------:R-:W-:Y:S01]  /*40f20*/  LEA.HI.X.SX32 R209, R179, R0.reuse, 0x2, P1 ;  /* 0x00000000b3d17211 */ /* 0x080fe200008f16ff */
[----:B------:R-:W-:Y:S01]  /*40f30*/  IMAD.MOV.U32 R179, RZ, RZ, R183 ;  /* 0x000000ffffb37224 */ /* 0x000fe200078e00b7 */
[----:B------:R-:W-:Y:S01]  /*40f40*/  LEA.HI.X.SX32 R175, R180, R0, 0x2, P2 ;  /* 0x00000000b4af7211 */ /* 0x000fe200010f16ff */
[----:B------:R-:W-:Y:S01]  /*40f50*/  IMAD.MOV.U32 R180, RZ, RZ, R184 ;  /* 0x000000ffffb47224 */ /* 0x000fe200078e00b8 */
[----:B------:R-:W-:Y:S01]  /*40f60*/  MOV R183, R185 ;  /* 0x000000b900b77202 */ /* 0x000fe20000000f00 */
[----:B------:R1:W-:Y:S01]  /*40f70*/  STL.64 [R1+0x1420], R208 ;  /* 0x001420d001007387 */ /* 0x0003e20000100a00 */
[----:B------:R-:W-:-:S03]  /*40f80*/  IMAD.MOV.U32 R184, RZ, RZ, R186 ;  /* 0x000000ffffb87224 */ /* 0x000fc600078e00ba */
[----:B------:R-:W-:Y:S01]  /*40f90*/  IMAD.MOV.U32 R177, RZ, RZ, R183 ;  /* 0x000000ffffb17224 */ /* 0x000fe200078e00b7 */
[----:B------:R1:W-:Y:S01]  /*40fa0*/  STL.64 [R1+0x1418], R174 ;  /* 0x001418ae01007387 */ /* 0x0003e20000100a00 */
[----:B------:R-:W-:Y:S02]  /*40fb0*/  IMAD.MOV.U32 R185, RZ, RZ, R187 ;  /* 0x000000ffffb97224 */ /* 0x000fe400078e00bb */
[----:B------:R-:W-:Y:S01]  /*40fc0*/  IMAD.MOV.U32 R186, RZ, RZ, R188 ;  /* 0x000000ffffba7224 */ /* 0x000fe200078e00bc */
[C---:B-1----:R-:W-:Y:S01]  /*40fd0*/  LEA R208, P1, R180.reuse, R2, 0x2 ;  /* 0x00000002b4d07211 */ /* 0x042fe200078210ff */
[----:B------:R-:W-:Y:S02]  /*40fe0*/  IMAD.MOV.U32 R187, RZ, RZ, R190 ;  /* 0x000000ffffbb7224 */ /* 0x000fe400078e00be */
[----:B------:R-:W-:Y:S01]  /*40ff0*/  IMAD.MOV.U32 R188, RZ, RZ, R68 ;  /* 0x000000ffffbc7224 */ /* 0x000fe200078e0044 */
[----:B------:R-:W-:Y:S02]  /*41000*/  LEA.HI.X.SX32 R209, R180, R0, 0x2, P1 ;  /* 0x00000000b4d17211 */ /* 0x000fe400008f16ff */
[-C--:B------:R-:W-:Y:S01]  /*41010*/  LEA R174, P2, R181, R2.reuse, 0x2 ;  /* 0x00000002b5ae7211 */ /* 0x080fe200078410ff */
[----:B------:R-:W-:Y:S01]  /*41020*/  IMAD.MOV.U32 R183, RZ, RZ, R184 ;  /* 0x000000ffffb77224 */ /* 0x000fe200078e00b8 */
[----:B------:R-:W-:Y:S01]  /*41030*/  LEA R180, P1, R177, R2, 0x2 ;  /* 0x00000002b1b47211 */ /* 0x000fe200078210ff */
[----:B------:R-:W-:Y:S01]  /*41040*/  IMAD.MOV.U32 R184, RZ, RZ, R185 ;  /* 0x000000ffffb87224 */ /* 0x000fe200078e00b9 */
[-C--:B------:R-:W-:Y:S01]  /*41050*/  LEA.HI.X.SX32 R175, R181, R0.reuse, 0x2, P2 ;  /* 0x00000000b5af7211 */ /* 0x080fe200010f16ff */
[----:B------:R-:W-:Y:S01]  /*41060*/  IMAD.MOV.U32 R190, RZ, RZ, R67 ;  /* 0x000000ffffbe7224 */ /* 0x000fe200078e0043 */
[----:B------:R-:W-:Y:S01]  /*41070*/  LEA.HI.X.SX32 R181, R177, R0, 0x2, P1 ;  /* 0x00000000b1b57211 */ /* 0x000fe200008f16ff */
[----:B------:R-:W-:Y:S01]  /*41080*/  IMAD.MOV.U32 R185, RZ, RZ, R186 ;  /* 0x000000ffffb97224 */ /* 0x000fe200078e00ba */
[----:B------:R-:W4:Y:S01]  /*41090*/  LDL.LU R67, [R1+0x19ec] ;  /* 0x0019ec0001437983 */ /* 0x000f220000300800 */
[----:B------:R-:W-:Y:S01]  /*410a0*/  IMAD.MOV.U32 R186, RZ, RZ, R187 ;  /* 0x000000ffffba7224 */ /* 0x000fe200078e00bb */
[----:B------:R-:W-:Y:S01]  /*410b0*/  MOV R187, R188 ;  /* 0x000000bc00bb7202 */ /* 0x000fe20000000f00 */
[----:B------:R-:W-:Y:S01]  /*410c0*/  IMAD.MOV.U32 R188, RZ, RZ, R189 ;  /* 0x000000ffffbc7224 */ /* 0x000fe200078e00bd */
[----:B------:R-:W4:Y:S01]  /*410d0*/  LDL.LU R68, [R1+0x19e8] ;  /* 0x0019e80001447983 */ /* 0x000f220000300800 */
[----:B------:R-:W-:-:S03]  /*410e0*/  IMAD.MOV.U32 R189, RZ, RZ, R70 ;  /* 0x000000ffffbd7224 */ /* 0x000fc600078e0046 */
[----:B------:R1:W-:Y:S04]  /*410f0*/  STL.64 [R1+0x1410], R208 ;  /* 0x001410d001007387 */ /* 0x0003e80000100a00 */
[----:B------:R-:W-:Y:S04]  /*41100*/  STL.64 [R1+0x1408], R174 ;  /* 0x001408ae01007387 */ /* 0x000fe80000100a00 */
[----:B------:R-:W4:Y:S04]  /*41110*/  LDL.LU R70, [R1+0x19e4] ;  /* 0x0019e40001467983 */ /* 0x000f280000300800 */
[----:B------:R1:W-:Y:S02]  /*41120*/  STL.64 [R1+0x1400], R180 ;  /* 0x001400b401007387 */ /* 0x0003e40000100a00 */
[----:B-1----:R-:W-:Y:S01]  /*41130*/  LEA R208, P2, R182, R2, 0x2 ;  /* 0x00000002b6d07211 */ /* 0x002fe200078410ff */
[----:B------:R-:W-:-:S02]  /*41140*/  IMAD.MOV.U32 R177, RZ, RZ, R184 ;  /* 0x000000ffffb17224 */ /* 0x000fc400078e00b8 */
[----:B------:R-:W-:Y:S01]  /*41150*/  IMAD.MOV.U32 R184, RZ, RZ, R186 ;  /* 0x000000ffffb87224 */ /* 0x000fe200078e00ba */
[----:B------:R-:W-:Y:S01]  /*41160*/  LEA.HI.X.SX32 R209, R182, R0, 0x2, P2 ;  /* 0x00000000b6d17211 */ /* 0x000fe200010f16ff */
[----:B------:R-:W-:Y:S02]  /*41170*/  IMAD.MOV.U32 R186, RZ, RZ, R188 ;  /* 0x000000ffffba7224 */ /* 0x000fe400078e00bc */
[----:B------:R-:W-:Y:S02]  /*41180*/  IMAD.MOV.U32 R180, RZ, RZ, R183 ;  /* 0x000000ffffb47224 */ /* 0x000fe400078e00b7 */
[----:B------:R-:W-:Y:S02]  /*41190*/  IMAD.MOV.U32 R183, RZ, RZ, R185 ;  /* 0x000000ffffb77224 */ /* 0x000fe400078e00b9 */
[----:B------:R-:W-:Y:S02]  /*411a0*/  IMAD.MOV.U32 R185, RZ, RZ, R187 ;  /* 0x000000ffffb97224 */ /* 0x000fe400078e00bb */
[----:B------:R-:W-:Y:S01]  /*411b0*/  IMAD.MOV.U32 R187, RZ, RZ, R189 ;  /* 0x000000ffffbb7224 */ /* 0x000fe200078e00bd */
[----:B------:R-:W-:Y:S01]  /*411c0*/  MOV R175, R183 ;  /* 0x000000b700af7202 */ /* 0x000fe20000000f00 */
[----:B------:R-:W-:-:S02]  /*411d0*/  IMAD.MOV.U32 R188, RZ, RZ, R69 ;  /* 0x000000ffffbc7224 */ /* 0x000fc400078e0045 */
[----:B------:R-:W4:Y:S01]  /*411e0*/  LDL.LU R69, [R1+0x19e0] ;  /* 0x0019e00001457983 */ /* 0x000f220000300800 */
[----:B------:R-:W-:-:S03]  /*411f0*/  IMAD.MOV.U32 R189, RZ, RZ, R71 ;  /* 0x000000ffffbd7224 */ /* 0x000fc600078e0047 */
[----:B------:R-:W4:Y:S01]  /*41200*/  LDL.LU R71, [R1+0x19dc] ;  /* 0x0019dc0001477983 */ /* 0x000f220000300800 */
[----:B------:R-:W-:-:S03]  /*41210*/  IMAD.MOV.U32 R181, RZ, RZ, R184 ;  /* 0x000000ffffb57224 */ /* 0x000fc600078e00b8 */
[----:B------:R1:W-:Y:S01]  /*41220*/  STL.64 [R1+0x13f8], R208 ;  /* 0x0013f8d001007387 */ /* 0x0003e20000100a00 */
[----:B------:R-:W-:Y:S01]  /*41230*/  IMAD.MOV.U32 R184, RZ, RZ, R185 ;  /* 0x000000ffffb87224 */ /* 0x000fe200078e00b9 */
[C---:B------:R-:W-:Y:S01]  /*41240*/  LEA R182, P2, R176.reuse, R2, 0x2 ;  /* 0x00000002b0b67211 */ /* 0x040fe200078410ff */
[----:B------:R-:W-:Y:S02]  /*41250*/  IMAD.MOV.U32 R185, RZ, RZ, R186 ;  /* 0x000000ffffb97224 */ /* 0x000fe400078e00ba */
[----:B------:R-:W-:Y:S01]  /*41260*/  IMAD.MOV.U32 R186, RZ, RZ, R187 ;  /* 0x000000ffffba7224 */ /* 0x000fe200078e00bb */
[----:B------:R-:W-:Y:S01]  /*41270*/  LEA.HI.X.SX32 R183, R176, R0, 0x2, P2 ;  /* 0x00000000b0b77211 */ /* 0x000fe200010f16ff */
[----:B------:R-:W-:Y:S01]  /*41280*/  IMAD.MOV.U32 R187, RZ, RZ, R188 ;  /* 0x000000ffffbb7224 */ /* 0x000fe200078e00bc */
[----:B-1----:R-:W-:Y:S01]  /*41290*/  LEA R208, P1, R175, R2, 0x2 ;  /* 0x00000002afd07211 */ /* 0x002fe200078210ff */
[----:B------:R-:W-:-:S03]  /*412a0*/  IMAD.MOV.U32 R188, RZ, RZ, R189 ;  /* 0x000000ffffbc7224 */ /* 0x000fc600078e00bd */
[----:B------:R-:W-:Y:S01]  /*412b0*/  LEA.HI.X.SX32 R209, R175, R0, 0x2, P1 ;  /* 0x00000000afd17211 */ /* 0x000fe200008f16ff */
[----:B------:R-:W-:Y:S02]  /*412c0*/  IMAD.MOV.U32 R189, RZ, RZ, R72 ;  /* 0x000000ffffbd7224 */ /* 0x000fe400078e0048 */
[----:B------:R-:W4:Y:S01]  /*412d0*/  LDL.LU R72, [R1+0x19d8] ;  /* 0x0019d80001487983 */ /* 0x000f220000300800 */
[----:B------:R-:W-:-:S03]  /*412e0*/  IMAD.MOV.U32 R175, RZ, RZ, R74 ;  /* 0x000000ffffaf7224 */ /* 0x000fc600078e004a */
[----:B------:R-:W-:Y:S04]  /*412f0*/  STL.64 [R1+0x13f0], R208 ;  /* 0x0013f0d001007387 */ /* 0x000fe80000100a00 */
[----:B------:R-:W4:Y:S04]  /*41300*/  LDL.LU R74, [R1+0x19d4] ;  /* 0x0019d400014a7983 */ /* 0x000f280000300800 */
[----:B------:R1:W-:Y:S02]  /*41310*/  STL.64 [R1+0x13e8], R182 ;  /* 0x0013e8b601007387 */ /* 0x0003e40000100a00 */
[----:B-1----:R-:W-:-:S04]  /*41320*/  LEA R182, P2, R177, R2, 0x2 ;  /* 0x00000002b1b67211 */ /* 0x002fc800078410ff */
[----:B------:R-:W-:Y:S01]  /*41330*/  LEA.HI.X.SX32 R183, R177, R0, 0x2, P2 ;  /* 0x00000000b1b77211 */ /* 0x000fe200010f16ff */
[----:B------:R-:W-:Y:S02]  /*41340*/  IMAD.MOV.U32 R177, RZ, RZ, R184 ;  /* 0x000000ffffb17224 */ /* 0x000fe400078e00b8 */
[----:B------:R-:W-:Y:S01]  /*41350*/  IMAD.MOV.U32 R184, RZ, RZ, R185 ;  /* 0x000000ffffb87224 */ /* 0x000fe200078e00b9 */
[----:B------:R-:W-:Y:S01]  /*41360*/  MOV R185, R186 ;  /* 0x000000ba00b97202 */ /* 0x000fe20000000f00 */
[----:B------:R-:W-:Y:S02]  /*41370*/  IMAD.MOV.U32 R186, RZ, RZ, R187 ;  /* 0x000000ffffba7224 */ /* 0x000fe400078e00bb */
[----:B------:R-:W-:Y:S02]  /*41380*/  IMAD.MOV.U32 R187, RZ, RZ, R188 ;  /* 0x000000ffffbb7224 */ /* 0x000fe400078e00bc */
[----:B------:R-:W-:Y:S01]  /*41390*/  IMAD.MOV.U32 R188, RZ, RZ, R189 ;  /* 0x000000ffffbc7224 */ /* 0x000fe200078e00bd */
[----:B------:R-:W-:Y:S01]  /*413a0*/  LEA R208, P1, R175, R2, 0x2 ;  /* 0x00000002afd07211 */ /* 0x000fe200078210ff */
[----:B------:R-:W-:-:S02]  /*413b0*/  IMAD.MOV.U32 R189, RZ, RZ, R190 ;  /* 0x000000ffffbd7224 */ /* 0x000fc400078e00be */
[----:B------:R-:W-:Y:S02]  /*413c0*/  IMAD.MOV.U32 R190, RZ, RZ, R191 ;  /* 0x000000ffffbe7224 */ /* 0x000fe400078e00bf */
[----:B------:R-:W-:Y:S02]  /*413d0*/  IMAD.MOV.U32 R191, RZ, RZ, R192 ;  /* 0x000000ffffbf7224 */ /* 0x000fe400078e00c0 */
[----:B------:R-:W-:Y:S01]  /*413e0*/  IMAD.MOV.U32 R192, RZ, RZ, R146 ;  /* 0x000000ffffc07224 */ /* 0x000fe200078e0092 */
[----:B------:R-:W-:Y:S01]  /*413f0*/  LEA.HI.X.SX32 R209, R175, R0, 0x2, P1 ;  /* 0x00000000afd17211 */ /* 0x000fe200008f16ff */
[----:B------:R-:W-:Y:S02]  /*41400*/  IMAD.MOV.U32 R146, RZ, RZ, R147 ;  /* 0x000000ffff927224 */ /* 0x000fe400078e0093 */
[----:B------:R-:W-:Y:S02]  /*41410*/  IMAD.MOV.U32 R147, RZ, RZ, R148 ;  /* 0x000000ffff937224 */ /* 0x000fe400078e0094 */
[----:B------:R-:W-:-:S02]  /*41420*/  IMAD.MOV.U32 R148, RZ, RZ, R149 ;  /* 0x000000ffff947224 */ /* 0x000fc400078e0095 */
[----:B------:R-:W-:Y:S02]  /*41430*/  IMAD.MOV.U32 R149, RZ, RZ, R150 ;  /* 0x000000ffff957224 */ /* 0x000fe400078e0096 */
[----:B------:R-:W-:Y:S01]  /*41440*/  IMAD.MOV.U32 R150, RZ, RZ, R151 ;  /* 0x000000ffff967224 */ /* 0x000fe200078e0097 */
[----:B------:R-:W-:Y:S01]  /*41450*/  MOV R151, R17 ;  /* 0x0000001100977202 */ /* 0x000fe20000000f00 */
[----:B------:R1:W-:Y:S04]  /*41460*/  STL.64 [R1+0x13e0], R208 ;  /* 0x0013e0d001007387 */ /* 0x0003e80000100a00 */
[----:B------:R1:W-:Y:S01]  /*41470*/  STL.64 [R1+0x13d8], R182 ;  /* 0x0013d8b601007387 */ /* 0x0003e20000100a00 */
[----:B---3--:R-:W-:Y:S02]  /*41480*/  IMAD.MOV.U32 R17, RZ, RZ, R22 ;  /* 0x000000ffff117224 */ /* 0x008fe400078e0016 */
[----:B--2---:R-:W-:-:S02]  /*41490*/  IMAD.MOV.U32 R22, RZ, RZ, R21 ;  /* 0x000000ffff167224 */ /* 0x004fc400078e0015 */
        /* <DEDUP_REMOVED lines=11> */
[C---:B------:R-:W-:Y:S01]  /*41550*/  LEA R182, P2, R178.reuse, R2, 0x2 ;  /* 0x00000002b2b67211 */ /* 0x040fe200078410ff */
[----:B------:R-:W-:Y:S01]  /*41560*/  IMAD.MOV.U32 R193, RZ, RZ, R194 ;  /* 0x000000ffffc17224 */ /* 0x000fe200078e00c2 */
[----:B------:R-:W-:Y:S01]  /*41570*/  MOV R194, R145 ;  /* 0x0000009100c27202 */ /* 0x000fe20000000f00 */
[----:B------:R-:W-:Y:S02]  /*41580*/  IMAD.MOV.U32 R145, RZ, RZ, R146 ;  /* 0x000000ffff917224 */ /* 0x000fe400078e0092 */
[----:B------:R-:W-:Y:S01]  /*41590*/  IMAD.MOV.U32 R146, RZ, RZ, R147 ;  /* 0x000000ffff927224 */ /* 0x000fe200078e0093 */
[----:B------:R-:W-:Y:S01]  /*415a0*/  LEA.HI.X.SX32 R183, R178, R0, 0x2, P2 ;  /* 0x00000000b2b77211 */ /* 0x000fe200010f16ff */
[----:B------:R-:W-:-:S02]  /*415b0*/  IMAD.MOV.U32 R147, RZ, RZ, R148 ;  /* 0x000000ffff937224 */ /* 0x000fc400078e0094 */
[----:B------:R-:W-:Y:S02]  /*415c0*/  IMAD.MOV.U32 R148, RZ, RZ, R149 ;  /* 0x000000ffff947224 */ /* 0x000fe400078e0095 */
[----:B------:R-:W-:Y:S02]  /*415d0*/  IMAD.MOV.U32 R149, RZ, RZ, R150 ;  /* 0x000000ffff957224 */ /* 0x000fe400078e0096 */
[----:B------:R-:W-:Y:S01]  /*415e0*/  IMAD.MOV.U32 R150, RZ, RZ, R151 ;  /* 0x000000ffff967224 */ /* 0x000fe200078e0097 */
[----:B------:R1:W-:Y:S01]  /*415f0*/  STL.64 [R1+0x13d0], R208 ;  /* 0x0013d0d001007387 */ /* 0x0003e20000100a00 */
[----:B------:R-:W-:Y:S02]  /*41600*/  IMAD.MOV.U32 R151, RZ, RZ, R17 ;  /* 0x000000ffff977224 */ /* 0x000fe400078e0011 */
[----:B------:R-:W-:Y:S01]  /*41610*/  IMAD.MOV.U32 R17, RZ, RZ, R22 ;  /* 0x000000ffff117224 */ /* 0x000fe200078e0016 */
[----:B------:R3:W-:Y:S01]  /*41620*/  STL.64 [R1+0x13c8], R182 ;  /* 0x0013c8b601007387 */ /* 0x0007e20000100a00 */
[----:B------:R-:W-:-:S02]  /*41630*/  IMAD.MOV.U32 R211, RZ, RZ, R185 ;  /* 0x000000ffffd37224 */ /* 0x000fc400078e00b9 */
[----:B------:R-:W-:Y:S01]  /*41640*/  IMAD.MOV.U32 R185, RZ, RZ, R187 ;  /* 0x000000ffffb97224 */ /* 0x000fe200078e00bb */
[----:B------:R-:W-:Y:S01]  /*41650*/  MOV R187, R188 ;  /* 0x000000bc00bb7202 */ /* 0x000fe20000000f00 */
[----:B------:R-:W-:Y:S01]  /*41660*/  IMAD.MOV.U32 R188, RZ, RZ, R189 ;  /* 0x000000ffffbc7224 */ /* 0x000fe200078e00bd */
[-C--:B-1----:R-:W-:Y:S01]  /*41670*/  LEA R208, P1, R177, R2.reuse, 0x2 ;  /* 0x00000002b1d07211 */ /* 0x082fe200078210ff */
[----:B------:R-:W-:Y:S01]  /*41680*/  IMAD.MOV.U32 R189, RZ, RZ, R190 ;  /* 0x000000ffffbd7224 */ /* 0x000fe200078e00be */
[----:B---3--:R-:W-:Y:S01]  /*41690*/  LEA R182, P2, R179, R2, 0x2 ;  /* 0x00000002b3b67211 */ /* 0x008fe200078410ff */
[----:B------:R-:W-:Y:S02]  /*416a0*/  IMAD.MOV.U32 R190, RZ, RZ, R193 ;  /* 0x000000ffffbe7224 */ /* 0x000fe400078e00c1 */
[----:B--2---:R-:W-:Y:S02]  /*416b0*/  IMAD.MOV.U32 R22, RZ, RZ, R21 ;  /* 0x000000ffff167224 */ /* 0x004fe400078e0015 */
[----:B------:R-:W2:Y:S01]  /*416c0*/  LDL.LU R21, [R1+0x428] ;  /* 0x0004280001157983 */ /* 0x000ea20000300800 */
[-C--:B------:R-:W-:Y:S01]  /*416d0*/  LEA.HI.X.SX32 R209, R177, R0.reuse, 0x2, P1 ;  /* 0x00000000b1d17211 */ /* 0x080fe200008f16ff */
[----:B------:R-:W-:Y:S01]  /*416e0*/  IMAD.MOV.U32 R193, RZ, RZ, R200 ;  /* 0x000000ffffc17224 */ /* 0x000fe200078e00c8 */
[----:B------:R-:W-:Y:S01]  /*416f0*/  LEA.HI.X.SX32 R183, R179, R0, 0x2, P2 ;  /* 0x00000000b3b77211 */ /* 0x000fe200010f16ff */
[----:B------:R-:W-:-:S02]  /*41700*/  IMAD.MOV.U32 R200, RZ, RZ, R203 ;  /* 0x000000ffffc87224 */ /* 0x000fc400078e00cb */
[----:B------:R-:W-:Y:S01]  /*41710*/  IMAD.MOV.U32 R203, RZ, RZ, R206 ;  /* 0x000000ffffcb7224 */ /* 0x000fe200078e00ce */
[----:B------:R-:W-:Y:S01]  /*41720*/  STL.64 [R1+0x13c0], R208 ;  /* 0x0013c0d001007387 */ /* 0x000fe20000100a00 */
[----:B------:R-:W-:Y:S02]  /*41730*/  IMAD.MOV.U32 R206, RZ, RZ, R207 ;  /* 0x000000ffffce7224 */ /* 0x000fe400078e00cf */
[----:B------:R-:W-:Y:S02]  /*41740*/  IMAD.MOV.U32 R207, RZ, RZ, R73 ;  /* 0x000000ffffcf7224 */ /* 0x000fe400078e0049 */
[----:B------:R-:W3:Y:S04]  /*41750*/  LDL.LU R73, [R1+0x19d0] ;  /* 0x0019d00001497983 */ /* 0x000ee80000300800 */
[----:B------:R1:W-:Y:S02]  /*41760*/  STL.64 [R1+0x13b8], R182 ;  /* 0x0013b8b601007387 */ /* 0x0003e40000100a00 */
[----:B-1----:R-:W-:-:S02]  /*41770*/  IMAD.MOV.U32 R182, RZ, RZ, R185 ;  /* 0x000000ffffb67224 */ /* 0x002fc400078e00b9 */
[----:B------:R-:W-:Y:S02]  /*41780*/  IMAD.MOV.U32 R183, RZ, RZ, R187 ;  /* 0x000000ffffb77224 */ /* 0x000fe400078e00bb */
[----:B------:R-:W-:Y:S01]  /*41790*/  IMAD.MOV.U32 R185, RZ, RZ, R188 ;  /* 0x000000ffffb97224 */ /* 0x000fe200078e00bc */
[C---:B------:R-:W-:Y:S01]  /*417a0*/  LEA R212, P1, R182.reuse, R2, 0x2 ;  /* 0x00000002b6d47211 */ /* 0x040fe200078210ff */
[----:B------:R-:W-:Y:S01]  /*417b0*/  IMAD.MOV.U32 R187, RZ, RZ, R189 ;  /* 0x000000ffffbb7224 */ /* 0x000fe200078e00bd */
[----:B------:R-:W-:Y:S01]  /*417c0*/  MOV R188, R190 ;  /* 0x000000be00bc7202 */ /* 0x000fe20000000f00 */
[----:B------:R-:W-:Y:S01]  /*417d0*/  IMAD.MOV.U32 R189, RZ, RZ, R200 ;  /* 0x000000ffffbd7224 */ /* 0x000fe200078e00c8 */
[----:B------:R-:W-:Y:S01]  /*417e0*/  LEA.HI.X.SX32 R213, R182, R0, 0x2, P1 ;  /* 0x00000000b6d57211 */ /* 0x000fe200008f16ff */
        /* <DEDUP_REMOVED lines=9> */
[----:B------:R-:W-:Y:S01]  /*41880*/  IMAD.MOV.U32 R190, RZ, RZ, R196 ;  /* 0x000000ffffbe7224 */ /* 0x000fe200078e00c4 */
[----:B------:R-:W3:Y:S01]  /*41890*/  LDL.LU R75, [R1+0x19cc] ;  /* 0x0019cc00014b7983 */ /* 0x000ee20000300800 */
[----:B------:R-:W-:-:S02]  /*418a0*/  IMAD.MOV.U32 R179, RZ, RZ, R182 ;  /* 0x000000ffffb37224 */ /* 0x000fc400078e00b6 */
[----:B------:R-:W-:Y:S02]  /*418b0*/  IMAD.MOV.U32 R200, RZ, RZ, R76 ;  /* 0x000000ffffc87224 */ /* 0x000fe400078e004c */
[----:B------:R-:W-:Y:S01]  /*418c0*/  IMAD.MOV.U32 R196, RZ, RZ, R198 ;  /* 0x000000ffffc47224 */ /* 0x000fe200078e00c6 */
[----:B------:R-:W3:Y:S01]  /*418d0*/  LDL.LU R76, [R1+0x19c8] ;  /* 0x0019c800014c7983 */ /* 0x000ee20000300800 */
[----:B------:R-:W-:Y:S01]  /*418e0*/  MOV R198, R199 ;  /* 0x000000c700c67202 */ /* 0x000fe20000000f00 */
[----:B------:R-:W-:Y:S02]  /*418f0*/  IMAD.MOV.U32 R199, RZ, RZ, R78 ;  /* 0x000000ffffc77224 */ /* 0x000fe400078e004e */
[----:B------:R1:W-:Y:S01]  /*41900*/  STL.64 [R1+0x13b0], R212 ;  /* 0x0013b0d401007387 */ /* 0x0003e20000100a00 */
[----:B------:R-:W-:-:S03]  /*41910*/  IMAD.MOV.U32 R182, RZ, RZ, R185 ;  /* 0x000000ffffb67224 */ /* 0x000fc600078e00b9 */
[----:B------:R-:W3:Y:S01]  /*41920*/  LDL.LU R78, [R1+0x19c4] ;  /* 0x0019c400014e7983 */ /* 0x000ee20000300800 */
[----:B------:R-:W-:-:S03]  /*41930*/  IMAD.MOV.U32 R185, RZ, RZ, R187 ;  /* 0x000000ffffb97224 */ /* 0x000fc600078e00bb */
[----:B------:R4:W-:Y:S01]  /*41940*/  STL.64 [R1+0x13a8], R208 ;  /* 0x0013a8d001007387 */ /* 0x0009e20000100a00 */
[----:B------:R-:W-:Y:S01]  /*41950*/  IMAD.MOV.U32 R187, RZ, RZ, R188 ;  /* 0x000000ffffbb7224 */ /* 0x000fe200078e00bc */
[C---:B-1----:R-:W-:Y:S01]  /*41960*/  LEA R212, P1, R179.reuse, R2, 0x2 ;  /* 0x00000002b3d47211 */ /* 0x042fe200078210ff */
[----:B------:R-:W-:Y:S02]  /*41970*/  IMAD.MOV.U32 R188, RZ, RZ, R189 ;  /* 0x000000ffffbc7224 */ /* 0x000fe400078e00bd */
[----:B------:R-:W-:Y:S01]  /*41980*/  IMAD.MOV.U32 R189, RZ, RZ, R190 ;  /* 0x000000ffffbd7224 */ /* 0x000fe200078e00be */
[----:B------:R-:W-:Y:S02]  /*41990*/  LEA.HI.X.SX32 R213, R179, R0, 0x2, P1 ;  /* 0x00000000b3d57211 */ /* 0x000fe400008f16ff */
[C---:B----4-:R-:W-:Y:S01]  /*419a0*/  LEA R208, P2, R181.reuse, R2, 0x2 ;  /* 0x00000002b5d07211 */ /* 0x050fe200078410ff */
[----:B------:R-:W-:Y:S02]  /*419b0*/  IMAD.MOV.U32 R190, RZ, RZ, R196 ;  /* 0x000000ffffbe7224 */ /* 0x000fe400078e00c4 */
[----:B------:R-:W-:Y:S01]  /*419c0*/  IMAD.MOV.U32 R196, RZ, RZ, R199 ;  /* 0x000000ffffc47224 */ /* 0x000fe200078e00c7 */
[----:B------:R-:W-:Y:S01]  /*419d0*/  LEA.HI.X.SX32 R209, R181, R0, 0x2, P2 ;  /* 0x00000000b5d17211 */ /* 0x000fe200010f16ff */
[----:B------:R-:W-:-:S02]  /*419e0*/  IMAD.MOV.U32 R199, RZ, RZ, R77 ;  /* 0x000000ffffc77224 */ /* 0x000fc400078e004d */
[----:B------:R-:W4:Y:S04]  /*419f0*/  LDL.LU R77, [R1+0x19c0] ;  /* 0x0019c000014d7983 */ /* 0x000f280000300800 */
[----:B------:R1:W-:Y:S04]  /*41a00*/  STL.64 [R1+0x13a0], R212 ;  /* 0x0013a0d401007387 */ /* 0x0003e80000100a00 */
[----:B------:R1:W-:Y:S01]  /*41a10*/  STL.64 [R1+0x1398], R208 ;  /* 0x001398d001007387 */ /* 0x0003e20000100a00 */
[----:B------:R-:W-:Y:S01]  /*41a20*/  MOV R181, R188 ;  /* 0x000000bc00b57202 */ /* 0x000fe20000000f00 */
[----:B------:R-:W-:-:S02]  /*41a30*/  IMAD.MOV.U32 R188, RZ, RZ, R190 ;  /* 0x000000ffffbc7224 */ /* 0x000fc400078e00be */
[----:B------:R-:W-:Y:S01]  /*41a40*/  IMAD.MOV.U32 R190, RZ, RZ, R192 ;  /* 0x000000ffffbe7224 */ /* 0x000fe200078e00c0 */
[-C--:B-1----:R-:W-:Y:S02]  /*41a50*/  LEA R212, P1, R182, R2.reuse, 0x2 ;  /* 0x00000002b6d47211 */ /* 0x082fe400078210ff */
[----:B------:R-:W-:Y:S01]  /*41a60*/  LEA R208, P2, R186, R2, 0x2 ;  /* 0x00000002bad07211 */ /* 0x000fe200078410ff */
[----:B------:R-:W-:-:S03]  /*41a70*/  IMAD.MOV.U32 R192, RZ, RZ, R193 ;  /* 0x000000ffffc07224 */ /* 0x000fc600078e00c1 */
[-C--:B------:R-:W-:Y:S01]  /*41a80*/  LEA.HI.X.SX32 R209, R186, R0.reuse, 0x2, P2 ;  /* 0x00000000bad17211 */ /* 0x080fe200010f16ff */
[----:B------:R-:W-:Y:S01]  /*41a90*/  IMAD.MOV.U32 R186, RZ, RZ, R189 ;  /* 0x000000ffffba7224 */ /* 0x000fe200078e00bd */
[----:B------:R-:W-:Y:S01]  /*41aa0*/  LEA.HI.X.SX32 R213, R182, R0, 0x2, P1 ;  /* 0x00000000b6d57211 */ /* 0x000fe200008f16ff */
        /* <DEDUP_REMOVED lines=9> */
[----:B------:R1:W-:Y:S01]  /*41b40*/  STL.64 [R1+0x1390], R212 ;  /* 0x001390d401007387 */ /* 0x0003e20000100a00 */
[----:B------:R-:W-:Y:S02]  /*41b50*/  IMAD.MOV.U32 R147, RZ, RZ, R149 ;  /* 0x000000ffff937224 */ /* 0x000fe400078e0095 */
[----:B------:R-:W-:Y:S01]  /*41b60*/  IMAD.MOV.U32 R148, RZ, RZ, R150 ;  /* 0x000000ffff947224 */ /* 0x000fe200078e0096 */
[----:B------:R1:W-:Y:S01]  /*41b70*/  STL.64 [R1+0x1388], R208 ;  /* 0x001388d001007387 */ /* 0x0003e20000100a00 */
[----:B------:R-:W-:-:S02]  /*41b80*/  IMAD.MOV.U32 R149, RZ, RZ, R151 ;  /* 0x000000ffff957224 */ /* 0x000fc400078e0097 */
[----:B------:R-:W-:Y:S02]  /*41b90*/  IMAD.MOV.U32 R150, RZ, RZ, R17 ;  /* 0x000000ffff967224 */ /* 0x000fe400078e0011 */
[----:B------:R-:W-:Y:S02]  /*41ba0*/  IMAD.MOV.U32 R151, RZ, RZ, R22 ;  /* 0x000000ffff977224 */ /* 0x000fe400078e0016 */
[----:B------:R-:W3:Y:S01]  /*41bb0*/  LDL.LU R22, [R1+0x20] ;  /* 0x0000200001167983 */ /* 0x000ee20000300800 */
[----:B--2---:R-:W-:-:S03]  /*41bc0*/  IMAD.MOV.U32 R17, RZ, RZ, R21 ;  /* 0x000000ffff117224 */ /* 0x004fc600078e0015 */
[----:B------:R-:W2:Y:S01]  /*41bd0*/  LDL.LU R21, [R1+0x28] ;  /* 0x0000280001157983 */ /* 0x000ea20000300800 */
[----:B-1----:R-:W-:Y:S01]  /*41be0*/  LEA R212, P1, R181, R2, 0x2 ;  /* 0x00000002b5d47211 */ /* 0x002fe200078210ff */
[----:B------:R-:W-:-:S03]  /*41bf0*/  IMAD.MOV.U32 R210, RZ, RZ, R188 ;  /* 0x000000ffffd27224 */ /* 0x000fc600078e00bc */
[----:B------:R-:W-:Y:S02]  /*41c00*/  LEA.HI.X.SX32 R213, R181, R0, 0x2, P1 ;  /* 0x00000000b5d57211 */ /* 0x000fe400008f16ff */
[----:B------:R-:W-:-:S03]  /*41c10*/  LEA R208, P2, R184, R2, 0x2 ;  /* 0x00000002b8d07211 */ /* 0x000fc600078410ff */
[----:B------:R1:W-:Y:S01]  /*41c20*/  STL.64 [R1+0x1380], R212 ;  /* 0x001380d401007387 */ /* 0x0003e20000100a00 */
[----:B------:R-:W-:Y:S01]  /*41c30*/  LEA.HI.X.SX32 R209, R184, R0, 0x2, P2 ;  /* 0x00000000b8d17211 */ /* 0x000fe200010f16ff */
[----:B------:R-:W-:Y:S02]  /*41c40*/  IMAD.MOV.U32 R184, RZ, RZ, R189 ;  /* 0x000000ffffb87224 */ /* 0x000fe400078e00bd */
[----:B------:R-:W-:Y:S02]  /*41c50*/  IMAD.MOV.U32 R188, RZ, RZ, R190 ;  /* 0x000000ffffbc7224 */ /* 0x000fe400078e00be */
[----:B------:R-:W-:Y:S02]  /*41c60*/  IMAD.MOV.U32 R189, RZ, RZ, R193 ;  /* 0x000000ffffbd7224 */ /* 0x000fe400078e00c1 */
[----:B------:R-:W-:Y:S01]  /*41c70*/  IMAD.MOV.U32 R190, RZ, RZ, R191 ;  /* 0x000000ffffbe7224 */ /* 0x000fe200078e00bf */
[C---:B-1----:R-:W-:Y:S01]  /*41c80*/  LEA R212, P1, R210.reuse, R2, 0x2 ;  /* 0x00000002d2d47211 */ /* 0x042fe200078210ff */
[----:B------:R-:W-:Y:S01]  /*41c90*/  IMAD.MOV.U32 R193, RZ, RZ, R195 ;  /* 0x000000ffffc17224 */ /* 0x000fe200078e00c3 */
[----:B------:R-:W-:Y:S01]  /*41ca0*/  MOV R191, R194 ;  /* 0x000000c200bf7202 */ /* 0x000fe20000000f00 */
[----:B------:R-:W-:Y:S01]  /*41cb0*/  IMAD.MOV.U32 R195, RZ, RZ, R206 ;  /* 0x000000ffffc37224 */ /* 0x000fe200078e00ce */
[----:B------:R-:W-:Y:S01]  /*41cc0*/  LEA.HI.X.SX32 R213, R210, R0, 0x2, P1 ;  /* 0x00000000d2d57211 */ /* 0x000fe200008f16ff */
[----:B------:R1:W-:Y:S01]  /*41cd0*/  STL.64 [R1+0x1378], R208 ;  /* 0x001378d001007387 */ /* 0x0003e20000100a00 */
[----:B------:R-:W-:-:S02]  /*41ce0*/  IMAD.MOV.U32 R194, RZ, RZ, R200 ;  /* 0x000000ffffc27224 */ /* 0x000fc400078e00c8 */
[----:B------:R-:W-:Y:S02]  /*41cf0*/  IMAD.MOV.U32 R206, RZ, RZ, R79 ;  /* 0x000000ffffce7224 */ /* 0x000fe400078e004f */
[----:B------:R-:W4:Y:S01]  /*41d00*/  LDL.LU R79, [R1+0x19bc] ;  /* 0x0019bc00014f7983 */ /* 0x000f220000300800 */
[----:B------:R-:W-:-:S03]  /*41d10*/  IMAD.MOV.U32 R200, RZ, RZ, R80 ;  /* 0x000000ffffc87224 */ /* 0x000fc600078e0050 */
[----:B------:R-:W4:Y:S04]  /*41d20*/  LDL.LU R80, [R1+0x19b8] ;  /* 0x0019b80001507983 */ /* 0x000f280000300800 */
[----:B------:R1:W-:Y:S02]  /*41d30*/  STL.64 [R1+0x1370], R212 ;  /* 0x001370d401007387 */ /* 0x0003e40000100a00 */
[----:B-1----:R-:W-:Y:S01]  /*41d40*/  LEA R208, P2, R211, R2, 0x2 ;  /* 0x00000002d3d07211 */ /* 0x002fe200078410ff */
[----:B------:R-:W-:Y:S02]  /*41d50*/  IMAD.MOV.U32 R213, RZ, RZ, R184 ;  /* 0x000000ffffd57224 */ /* 0x000fe400078e00b8 */
[----:B------:R-:W-:Y:S02]  /*41d60*/  IMAD.MOV.U32 R184, RZ, RZ, R188 ;  /* 0x000000ffffb87224 */ /* 0x000fe400078e00bc */
[----:B------:R-:W-:-:S02]  /*41d70*/  IMAD.MOV.U32 R188, RZ, RZ, R191 ;  /* 0x000000ffffbc7224 */ /* 0x000fc400078e00bf */
[----:B------:R-:W-:Y:S01]  /*41d80*/  IMAD.MOV.U32 R210, RZ, RZ, R184 ;  /* 0x000000ffffd27224 */ /* 0x000fe200078e00b8 */
[----:B------:R-:W-:Y:S01]  /*41d90*/  LEA.HI.X.SX32 R209, R211, R0, 0x2, P2 ;  /* 0x00000000d3d17211 */ /* 0x000fe200010f16ff */
        /* <DEDUP_REMOVED lines=8> */
[----:B------:R-:W4:Y:S01]  /*41e20*/  LDL.LU R82, [R1+0x19b4] ;  /* 0x0019b40001527983 */ /* 0x000f220000300800 */
[----:B------:R-:W-:-:S02]  /*41e30*/  IMAD.MOV.U32 R210, RZ, RZ, R211 ;  /* 0x000000ffffd27224 */ /* 0x000fc400078e00d3 */
[----:B------:R-:W-:Y:S02]  /*41e40*/  IMAD.MOV.U32 R191, RZ, RZ, R196 ;  /* 0x000000ffffbf7224 */ /* 0x000fe400078e00c4 */
[----:B------:R-:W-:Y:S01]  /*41e50*/  IMAD.MOV.U32 R211, RZ, RZ, R83 ;  /* 0x000000ffffd37224 */ /* 0x000fe200078e0053 */
[----:B------:R1:W-:Y:S01]  /*41e60*/  STL.64 [R1+0x1368], R208 ;  /* 0x001368d001007387 */ /* 0x0003e20000100a00 */
[----:B------:R-:W-:Y:S02]  /*41e70*/  IMAD.MOV.U32 R196, RZ, RZ, R198 ;  /* 0x000000ffffc47224 */ /* 0x000fe400078e00c6 */
[----:B------:R-:W-:Y:S02]  /*41e80*/  IMAD.MOV.U32 R198, RZ, RZ, R81 ;  /* 0x000000ffffc67224 */ /* 0x000fe400078e0051 */
[----:B------:R-:W4:Y:S04]  /*41e90*/  LDL.LU R81, [R1+0x19b0] ;  /* 0x0019b00001517983 */ /* 0x000f280000300800 */
[----:B------:R1:W-:Y:S02]  /*41ea0*/  STL.64 [R1+0x1360], R214 ;  /* 0x001360d601007387 */ /* 0x0003e40000100a00 */
[----:B-1----:R-:W-:-:S02]  /*41eb0*/  LEA R208, P2, R183, R2, 0x2 ;  /* 0x00000002b7d07211 */ /* 0x002fc400078410ff */
[----:B------:R-:W4:Y:S01]  /*41ec0*/  LDL.LU R83, [R1+0x19ac] ;  /* 0x0019ac0001537983 */ /* 0x000f220000300800 */
[----:B------:R-:W-:-:S04]  /*41ed0*/  LEA R214, P1, R211, R2, 0x2 ;  /* 0x00000002d3d67211 */ /* 0x000fc800078210ff */
[-C--:B------:R-:W-:Y:S01]  /*41ee0*/  LEA.HI.X.SX32 R215, R211, R0.reuse, 0x2, P1 ;  /* 0x00000000d3d77211 */ /* 0x080fe200008f16ff */
[----:B------:R-:W-:Y:S01]  /*41ef0*/  IMAD.MOV.U32 R211, RZ, RZ, R188 ;  /* 0x000000ffffd37224 */ /* 0x000fe200078e00bc */
[----:B------:R-:W-:Y:S01]  /*41f00*/  LEA.HI.X.SX32 R209, R183, R0, 0x2, P2 ;  /* 0x00000000b7d17211 */ /* 0x000fe200010f16ff */
[----:B------:R-:W-:Y:S01]  /*41f10*/  IMAD.MOV.U32 R188, RZ, RZ, R189 ;  /* 0x000000ffffbc7224 */ /* 0x000fe200078e00bd */
[----:B------:R-:W-:Y:S01]  /*41f20*/  MOV R189, R190 ;  /* 0x000000be00bd7202 */ /* 0x000fe20000000f00 */
[----:B------:R-:W-:Y:S02]  /*41f30*/  IMAD.MOV.U32 R190, RZ, RZ, R192 ;  /* 0x000000ffffbe7224 */ /* 0x000fe400078e00c0 */
[----:B------:R-:W-:Y:S02]  /*41f40*/  IMAD.MOV.U32 R192, RZ, RZ, R193 ;  /* 0x000000ffffc07224 */ /* 0x000fe400078e00c1 */
[----:B------:R-:W-:Y:S01]  /*41f50*/  IMAD.MOV.U32 R193, RZ, RZ, R142 ;  /* 0x000000ffffc17224 */ /* 0x000fe200078e008e */
[----:B------:R1:W-:Y:S01]  /*41f60*/  STL.64 [R1+0x1358], R208 ;  /* 0x001358d001007387 */ /* 0x0003e20000100a00 */
[----:B------:R-:W-:-:S02]  /*41f70*/  IMAD.MOV.U32 R142, RZ, RZ, R143 ;  /* 0x000000ffff8e7224 */ /* 0x000fc400078e008f */
[----:B------:R-:W-:Y:S02]  /*41f80*/  IMAD.MOV.U32 R143, RZ, RZ, R144 ;  /* 0x000000ffff8f7224 */ /* 0x000fe400078e0090 */
[----:B------:R-:W-:Y:S02]  /*41f90*/  IMAD.MOV.U32 R144, RZ, RZ, R145 ;  /* 0x000000ffff907224 */ /* 0x000fe400078e0091 */
[----:B------:R-:W-:Y:S02]  /*41fa0*/  IMAD.MOV.U32 R145, RZ, RZ, R146 ;  /* 0x000000ffff917224 */ /* 0x000fe400078e0092 */
        /* <DEDUP_REMOVED lines=8> */
[----:B------:R1:W-:Y:S04]  /*42030*/  STL.64 [R1+0x1350], R214 ;  /* 0x001350d601007387 */ /* 0x0003e80000100a00 */
[----:B------:R1:W-:Y:S01]  /*42040*/  STL.64 [R1+0x1348], R208 ;  /* 0x001348d001007387 */ /* 0x0003e20000100a00 */
[----:B---3--:R-:W-:Y:S02]  /*42050*/  IMAD.MOV.U32 R17, RZ, RZ, R22 ;  /* 0x000000ffff117224 */ /* 0x008fe400078e0016 */
[----:B--2---:R-:W-:Y:S02]  /*42060*/  IMAD.MOV.U32 R22, RZ, RZ, R21 ;  /* 0x000000ffff167224 */ /* 0x004fe400078e0015 */
[----:B------:R-:W2:Y:S01]  /*42070*/  LDL.LU R21, [R1+0x424] ;  /* 0x0004240001157983 */ /* 0x000ea20000300800 */
[----:B-1----:R-:W-:-:S04]  /*42080*/  LEA R214, P1, R211, R2, 0x2 ;  /* 0x00000002d3d67211 */ /* 0x002fc800078210ff */
[----:B------:R-:W-:Y:S01]  /*42090*/  LEA.HI.X.SX32 R215, R211, R0, 0x2, P1 ;  /* 0x00000000d3d77211 */ /* 0x000fe200008f16ff */
[----:B------:R-:W-:-:S04]  /*420a0*/  IMAD.MOV.U32 R211, RZ, RZ, R84 ;  /* 0x000000ffffd37224 */ /* 0x000fc800078e0054 */
[----:B------:R1:W-:Y:S01]  /*420b0*/  STL.64 [R1+0x1340], R214 ;  /* 0x001340d601007387 */ /* 0x0003e20000100a00 */
[----:B------:R-:W-:-:S03]  /*420c0*/  LEA R208, P2, R185, R2, 0x2 ;  /* 0x00000002b9d07211 */ /* 0x000fc600078410ff */
[----:B------:R-:W3:Y:S01]  /*420d0*/  LDL.LU R84, [R1+0x19a8] ;  /* 0x0019a80001547983 */ /* 0x000ee20000300800 */
[----:B-1----:R-:W-:-:S04]  /*420e0*/  LEA R214, P1, R211, R2, 0x2 ;  /* 0x00000002d3d67211 */ /* 0x002fc800078210ff */
[----:B------:R-:W-:Y:S01]  /*420f0*/  LEA.HI.X.SX32 R215, R211, R0, 0x2, P1 ;  /* 0x00000000d3d77211 */ /* 0x000fe200008f16ff */
        /* <DEDUP_REMOVED lines=8> */
[----:B------:R-:W-:Y:S01]  /*42180*/  IMAD.MOV.U32 R145, RZ, RZ, R146 ;  /* 0x000000ffff917224 */ /* 0x000fe200078e0092 */
[----:B------:R-:W-:Y:S01]  /*42190*/  LEA.HI.X.SX32 R209, R185, R0, 0x2, P2 ;  /* 0x00000000b9d17211 */ /* 0x000fe200010f16ff */
[----:B------:R-:W-:Y:S02]  /*421a0*/  IMAD.MOV.U32 R146, RZ, RZ, R147 ;  /* 0x000000ffff927224 */ /* 0x000fe400078e0093 */
[----:B------:R-:W-:Y:S02]  /*421b0*/  IMAD.MOV.U32 R147, RZ, RZ, R148 ;  /* 0x000000ffff937224 */ /* 0x000fe400078e0094 */
[----:B------:R-:W-:Y:S02]  /*421c0*/  IMAD.MOV.U32 R148, RZ, RZ, R149 ;  /* 0x000000ffff947224 */ /* 0x000fe400078e0095 */
[----:B------:R-:W-:-:S02]  /*421d0*/  IMAD.MOV.U32 R149, RZ, RZ, R150 ;  /* 0x000000ffff957224 */ /* 0x000fc400078e0096 */
[----:B------:R-:W-:Y:S01]  /*421e0*/  IMAD.MOV.U32 R150, RZ, RZ, R151 ;  /* 0x000000ffff967224 */ /* 0x000fe200078e0097 */
[----:B------:R1:W-:Y:S01]  /*421f0*/  STL.64 [R1+0x1338], R208 ;  /* 0x001338d001007387 */ /* 0x0003e20000100a00 */
[----:B------:R-:W-:Y:S02]  /*42200*/  IMAD.MOV.U32 R151, RZ, RZ, R17 ;  /* 0x000000ffff977224 */ /* 0x000fe400078e0011 */
[----:B------:R-:W-:Y:S01]  /*42210*/  IMAD.MOV.U32 R17, RZ, RZ, R22 ;  /* 0x000000ffff117224 */ /* 0x000fe200078e0016 */
[----:B------:R1:W-:Y:S01]  /*42220*/  STL.64 [R1+0x1330], R214 ;  /* 0x001330d601007387 */ /* 0x0003e20000100a00 */
[----:B--2---:R-:W-:-:S03]  /*42230*/  MOV R22, R21 ;  /* 0x0000001500167202 */ /* 0x004fc60000000f00 */
[----:B------:R-:W2:Y:S01]  /*42240*/  LDL.LU R21, [R1+0x42c] ;  /* 0x00042c0001157983 */ /* 0x000ea20000300800 */
[----:B------:R-:W-:Y:S01]  /*42250*/  IMAD.MOV.U32 R217, RZ, RZ, R188 ;  /* 0x000000ffffd97224 */ /* 0x000fe200078e00bc */
[-C--:B-1----:R-:W-:Y:S01]  /*42260*/  LEA R208, P2, R187, R2.reuse, 0x2 ;  /* 0x00000002bbd07211 */ /* 0x082fe200078410ff */
[----:B------:R-:W-:Y:S02]  /*42270*/  IMAD.MOV.U32 R212, RZ, RZ, R189 ;  /* 0x000000ffffd47224 */ /* 0x000fe400078e00bd */
[----:B------:R-:W-:Y:S01]  /*42280*/  IMAD.MOV.U32 R189, RZ, RZ, R192 ;  /* 0x000000ffffbd7224 */ /* 0x000fe200078e00c0 */
[----:B------:R-:W-:Y:S01]  /*42290*/  LEA R214, P1, R217, R2, 0x2 ;  /* 0x00000002d9d67211 */ /* 0x000fe200078210ff */
[----:B------:R-:W-:Y:S01]  /*422a0*/  IMAD.MOV.U32 R192, RZ, RZ, R195 ;  /* 0x000000ffffc07224 */ /* 0x000fe200078e00c3 */
[-C--:B------:R-:W-:Y:S01]  /*422b0*/  LEA.HI.X.SX32 R209, R187, R0.reuse, 0x2, P2 ;  /* 0x00000000bbd17211 */ /* 0x080fe200010f16ff */
[----:B------:R-:W-:Y:S01]  /*422c0*/  IMAD.MOV.U32 R187, RZ, RZ, R189 ;  /* 0x000000ffffbb7224 */ /* 0x000fe200078e00bd */
[----:B------:R-:W-:Y:S01]  /*422d0*/  LEA.HI.X.SX32 R215, R217, R0, 0x2, P1 ;  /* 0x00000000d9d77211 */ /* 0x000fe200008f16ff */
[----:B------:R-:W-:-:S02]  /*422e0*/  IMAD.MOV.U32 R195, RZ, RZ, R201 ;  /* 0x000000ffffc37224 */ /* 0x000fc400078e00c9 */
[----:B------:R-:W-:Y:S02]  /*422f0*/  IMAD.MOV.U32 R189, RZ, RZ, R190 ;  /* 0x000000ffffbd7224 */ /* 0x000fe400078e00be */
[----:B------:R-:W-:Y:S02]  /*42300*/  IMAD.MOV.U32 R201, RZ, RZ, R86 ;  /* 0x000000ffffc97224 */ /* 0x000fe400078e0056 */
[----:B------:R-:W-:Y:S01]  /*42310*/  IMAD.MOV.U32 R190, RZ, RZ, R192 ;  /* 0x000000ffffbe7224 */ /* 0x000fe200078e00c0 */
[----:B------:R-:W3:Y:S01]  /*42320*/  LDL.LU R86, [R1+0x19a4] ;  /* 0x0019a40001567983 */ /* 0x000ee20000300800 */
[----:B------:R-:W-:Y:S02]  /*42330*/  IMAD.MOV.U32 R192, RZ, RZ, R193 ;  /* 0x000000ffffc07224 */ /* 0x000fe400078e00c1 */
[----:B------:R-:W-:Y:S01]  /*42340*/  IMAD.MOV.U32 R193, RZ, RZ, R85 ;  /* 0x000000ffffc17224 */ /* 0x000fe200078e0055 */
[----:B------:R1:W-:Y:S04]  /*42350*/  STL.64 [R1+0x1328], R208 ;  /* 0x001328d001007387 */ /* 0x0003e80000100a00 */
[----:B------:R-:W3:Y:S04]  /*42360*/  LDL.LU R85, [R1+0x19a0] ;  /* 0x0019a00001557983 */ /* 0x000ee80000300800 */
[----:B------:R4:W-:Y:S01]  /*42370*/  STL.64 [R1+0x1320], R214 ;  /* 0x001320d601007387 */ /* 0x0009e20000100a00 */
[----:B-1----:R-:W-:Y:S01]  /*42380*/  LEA R208, P2, R213, R2, 0x2 ;  /* 0x00000002d5d07211 */ /* 0x002fe200078410ff */
[----:B----4-:R-:W-:-:S02]  /*42390*/  IMAD.MOV.U32 R215, RZ, RZ, R187 ;  /* 0x000000ffffd77224 */ /* 0x010fc400078e00bb */
[----:B------:R-:W-:Y:S02]  /*423a0*/  IMAD.MOV.U32 R187, RZ, RZ, R189 ;  /* 0x000000ffffbb7224 */ /* 0x000fe400078e00bd */
[----:B------:R-:W-:Y:S02]  /*423b0*/  IMAD.MOV.U32 R189, RZ, RZ, R190 ;  /* 0x000000ffffbd7224 */ /* 0x000fe400078e00be */
[----:B------:R-:W-:Y:S01]  /*423c0*/  IMAD.MOV.U32 R190, RZ, RZ, R192 ;  /* 0x000000ffffbe7224 */ /* 0x000fe200078e00c0 */
[----:B------:R-:W-:Y:S01]  /*423d0*/  MOV R192, R193 ;  /* 0x000000c100c07202 */ /* 0x000fe20000000f00 */
[----:B------:R-:W-:Y:S01]  /*423e0*/  IMAD.MOV.U32 R193, RZ, RZ, R194 ;  /* 0x000000ffffc17224 */ /* 0x000fe200078e00c2 */
[----:B------:R-:W-:Y:S01]  /*423f0*/  LEA.HI.X.SX32 R209, R213, R0, 0x2, P2 ;  /* 0x00000000d5d17211 */ /* 0x000fe200010f16ff */
[----:B------:R-:W-:Y:S02]  /*42400*/  IMAD.MOV.U32 R214, RZ, RZ, R187 ;  /* 0x000000ffffd67224 */ /* 0x000fe400078e00bb */
[----:B------:R-:W-:-:S02]  /*42410*/  IMAD.MOV.U32 R194, RZ, RZ, R203 ;  /* 0x000000ffffc27224 */ /* 0x000fc400078e00cb */
[----:B------:R-:W-:Y:S02]  /*42420*/  IMAD.MOV.U32 R203, RZ, RZ, R204 ;  /* 0x000000ffffcb7224 */ /* 0x000fe400078e00cc */
[----:B------:R-:W-:Y:S01]  /*42430*/  IMAD.MOV.U32 R204, RZ, RZ, R87 ;  /* 0x000000ffffcc7224 */ /* 0x000fe200078e0057 */
[----:B------:R-:W-:Y:S01]  /*42440*/  LEA R216, P1, R214, R2, 0x2 ;  /* 0x00000002d6d87211 */ /* 0x000fe200078210ff */
[----:B------:R-:W4:Y:S01]  /*42450*/  LDL.LU R87, [R1+0x199c] ;  /* 0x00199c0001577983 */ /* 0x000f220000300800 */
[----:B------:R-:W-:-:S03]  /*42460*/  IMAD.MOV.U32 R213, RZ, RZ, R189 ;  /* 0x000000ffffd57224 */ /* 0x000fc600078e00bd */
[----:B------:R1:W-:Y:S01]  /*42470*/  STL.64 [R1+0x1318], R208 ;  /* 0x001318d001007387 */ /* 0x0003e20000100a00 */
[----:B------:R-:W-:Y:S01]  /*42480*/  IMAD.MOV.U32 R189, RZ, RZ, R190 ;  /* 0x000000ffffbd7224 */ /* 0x000fe200078e00be */
[----:B------:R-:W-:Y:S01]  /*42490*/  LEA.HI.X.SX32 R217, R214, R0, 0x2, P1 ;  /* 0x00000000d6d97211 */ /* 0x000fe200008f16ff */
[----:B------:R-:W-:Y:S02]  /*424a0*/  IMAD.MOV.U32 R190, RZ, RZ, R192 ;  /* 0x000000ffffbe7224 */ /* 0x000fe400078e00c0 */
[----:B------:R-:W-:Y:S02]  /*424b0*/  IMAD.MOV.U32 R192, RZ, RZ, R193 ;  /* 0x000000ffffc07224 */ /* 0x000fe400078e00c1 */
[----:B------:R-:W-:Y:S01]  /*424c0*/  IMAD.MOV.U32 R193, RZ, RZ, R194 ;  /* 0x000000ffffc17224 */ /* 0x000fe200078e00c2 */
[C---:B-1----:R-:W-:Y:S01]  /*424d0*/  LEA R208, P2, R210.reuse, R2, 0x2 ;  /* 0x00000002d2d07211 */ /* 0x042fe200078410ff */
[----:B------:R-:W-:Y:S02]  /*424e0*/  IMAD.MOV.U32 R194, RZ, RZ, R88 ;  /* 0x000000ffffc27224 */ /* 0x000fe400078e0058 */
[----:B------:R-:W4:Y:S01]  /*424f0*/  LDL.LU R88, [R1+0x1998] ;  /* 0x0019980001587983 */ /* 0x000f220000300800 */
[----:B------:R-:W-:-:S03]  /*42500*/  LEA.HI.X.SX32 R209, R210, R0, 0x2, P2 ;  /* 0x00000000d2d17211 */ /* 0x000fc600010f16ff */
[----:B------:R1:W-:Y:S04]  /*42510*/  STL.64 [R1+0x1310], R216 ;  /* 0x001310d801007387 */ /* 0x0003e80000100a00 */
[----:B------:R1:W-:Y:S02]  /*42520*/  STL.64 [R1+0x1308], R208 ;  /* 0x001308d001007387 */ /* 0x0003e40000100a00 */
[-C--:B-1----:R-:W-:Y:S02]  /*42530*/  LEA R216, P1, R213, R2.reuse, 0x2 ;  /* 0x00000002d5d87211 */ /* 0x082fe400078210ff */
[----:B------:R-:W-:Y:S02]  /*42540*/  LEA R208, P2, R211, R2, 0x2 ;  /* 0x00000002d3d07211 */ /* 0x000fe400078410ff */
[----:B------:R-:W-:-:S02]  /*42550*/  LEA.HI.X.SX32 R217, R213, R0, 0x2, P1 ;  /* 0x00000000d5d97211 */ /* 0x000fc400008f16ff */
[----:B------:R-:W-:Y:S01]  /*42560*/  LEA.HI.X.SX32 R209, R211, R0, 0x2, P2 ;  /* 0x00000000d3d17211 */ /* 0x000fe200010f16ff */
[----:B------:R-:W-:Y:S02]  /*42570*/  IMAD.MOV.U32 R214, RZ, RZ, R192 ;  /* 0x000000ffffd67224 */ /* 0x000fe400078e00c0 */
[----:B------:R-:W-:Y:S01]  /*42580*/  STL.64 [R1+0x1300], R216 ;  /* 0x001300d801007387 */ /* 0x000fe20000100a00 */
[----:B------:R-:W-:-:S03]  /*42590*/  IMAD.MOV.U32 R192, RZ, RZ, R194 ;  /* 0x000000ffffc07224 */ /* 0x000fc600078e00c2 */
[----:B------:R1:W-:Y:S01]  /*425a0*/  STL.64 [R1+0x12f8], R208 ;  /* 0x0012f8d001007387 */ /* 0x0003e20000100a00 */
[----:B------:R-:W-:Y:S02]  /*425b0*/  IMAD.MOV.U32 R194, RZ, RZ, R196 ;  /* 0x000000ffffc27224 */ /* 0x000fe400078e00c4 */
[----:B------:R-:W-:Y:S01]  /*425c0*/  IMAD.MOV.U32 R196, RZ, RZ, R139 ;  /* 0x000000ffffc47224 */ /* 0x000fe200078e008b */
[----:B------:R-:W-:Y:S01]  /*425d0*/  MOV R139, R141 ;  /* 0x0000008d008b7202 */ /* 0x000fe20000000f00 */
[----:B------:R-:W-:Y:S02]  /*425e0*/  IMAD.MOV.U32 R141, RZ, RZ, R143 ;  /* 0x000000ffff8d7224 */ /* 0x000fe400078e008f */
[----:B------:R-:W-:Y:S02]  /*425f0*/  IMAD.MOV.U32 R143, RZ, RZ, R145 ;  /* 0x000000ffff8f7224 */ /* 0x000fe400078e0091 */
[----:B-1----:R-:W-:Y:S02]  /*42600*/  IMAD.MOV.U32 R208, RZ, RZ, R193 ;  /* 0x000000ffffd07224 */ /* 0x002fe400078e00c1 */
        /* <DEDUP_REMOVED lines=13> */
[----:B------:R-:W3:Y:S01]  /*426e0*/  LDL.LU R22, [R1+0x24] ;  /* 0x0000240001167983 */ /* 0x000ee20000300800 */
[----:B--2---:R-:W-:-:S03]  /*426f0*/  MOV R17, R21 ;  /* 0x0000001500117202 */ /* 0x004fc60000000f00 */
[----:B------:R-:W2:Y:S01]  /*42700*/  LDL.LU R21, [R1+0x2c] ;  /* 0x00002c0001157983 */ /* 0x000ea20000300800 */
[----:B------:R-:W-:-:S05]  /*42710*/  MOV R210, R189 ;  /* 0x000000bd00d27202 */ /* 0x000fca0000000f00 */
[----:B------:R-:W-:Y:S01]  /*42720*/  IMAD.MOV.U32 R213, RZ, RZ, R210 ;  /* 0x000000ffffd57224 */ /* 0x000fe200078e00d2 */
[----:B------:R-:W-:-:S04]  /*42730*/  LEA R210, P2, R191, R2, 0x2 ;  /* 0x00000002bfd27211 */ /* 0x000fc800078410ff */
        /* <DEDUP_REMOVED lines=19> */
[----:B------:R-:W-:Y:S02]  /*42870*/  IMAD.MOV.U32 R149, RZ, RZ, R150 ;  /* 0x000000ffff957224 */ /* 0x000fe400078e0096 */
[----:B------:R-:W-:Y:S01]  /*42880*/  IMAD.MOV.U32 R150, RZ, RZ, R151 ;  /* 0x000000ffff967224 */ /* 0x000fe200078e0097 */
[----:B------:R-:W-:Y:S01]  /*42890*/  STL.64 [R1+0x12e8], R216 ;  /* 0x0012e8d801007387 */ /* 0x000fe20000100a00 */
[----:B------:R-:W-:-:S03]  /*428a0*/  IMAD.MOV.U32 R151, RZ, RZ, R17 ;  /* 0x000000ffff977224 */ /* 0x000fc600078e0011 */
[----:B------:R1:W-:Y:S01]  /*428b0*/  STL.64 [R1+0x12e0], R210 ;  /* 0x0012e0d201007387 */ /* 0x0003e20000100a00 */
[----:B---3--:R-:W-:Y:S02]  /*428c0*/  IMAD.MOV.U32 R17, RZ, RZ, R22 ;  /* 0x000000ffff117224 */ /* 0x008fe400078e0016 */
[----:B--2---:R-:W-:Y:S02]  /*428d0*/  IMAD.MOV.U32 R22, RZ, RZ, R21 ;  /* 0x000000ffff167224 */ /* 0x004fe400078e0015 */
[----:B------:R-:W2:Y:S01]  /*428e0*/  LDL.LU R21, [R1+0x430] ;  /* 0x0004300001157983 */ /* 0x000ea20000300800 */
[----:B------:R-:W-:Y:S01]  /*428f0*/  IMAD.MOV.U32 R214, RZ, RZ, R192 ;  /* 0x000000ffffd67224 */ /* 0x000fe200078e00c0 */
[----:B-1----:R-:W-:-:S04]  /*42900*/  LEA R210, P2, R212, R2, 0x2 ;  /* 0x00000002d4d27211 */ /* 0x002fc800078410ff */
[----:B------:R-:W-:Y:S02]  /*42910*/  LEA R216, P1, R214, R2, 0x2 ;  /* 0x00000002d6d87211 */ /* 0x000fe400078210ff */
[-C--:B------:R-:W-:Y:S02]  /*42920*/  LEA.HI.X.SX32 R211, R212, R0.reuse, 0x2, P2 ;  /* 0x00000000d4d37211 */ /* 0x080fe400010f16ff */
[----:B------:R-:W-:Y:S02]  /*42930*/  LEA.HI.X.SX32 R217, R214, R0, 0x2, P1 ;  /* 0x00000000d6d97211 */ /* 0x000fe400008f16ff */
[----:B------:R-:W-:-:S03]  /*42940*/  MOV R214, R193 ;  /* 0x000000c100d67202 */ /* 0x000fc60000000f00 */
[----:B------:R-:W-:Y:S01]  /*42950*/  STL.64 [R1+0x12d8], R216 ;  /* 0x0012d8d801007387 */ /* 0x000fe20000100a00 */
[C---:B------:R-:W-:Y:S01]  /*42960*/  LEA R218, P1, R214.reuse, R2, 0x2 ;  /* 0x00000002d6da7211 */ /* 0x040fe200078210ff */
[----:B------:R-:W-:Y:S02]  /*42970*/  IMAD.MOV.U32 R189, RZ, RZ, R190 ;  /* 0x000000ffffbd7224 */ /* 0x000fe400078e00be */
[----:B------:R1:W-:Y:S01]  /*42980*/  STL.64 [R1+0x12d0], R210 ;  /* 0x0012d0d201007387 */ /* 0x0003e20000100a00 */
[----:B------:R-:W-:Y:S01]  /*42990*/  IMAD.MOV.U32 R212, RZ, RZ, R194 ;  /* 0x000000ffffd47224 */ /* 0x000fe200078e00c2 */
[----:B------:R-:W-:Y:S01]  /*429a0*/  LEA.HI.X.SX32 R219, R214, R0, 0x2, P1 ;  /* 0x00000000d6db7211 */ /* 0x000fe200008f16ff */
[----:B------:R-:W-:Y:S02]  /*429b0*/  IMAD.MOV.U32 R193, RZ, RZ, R195 ;  /* 0x000000ffffc17224 */ /* 0x000fe400078e00c3 */
[----:B------:R-:W-:Y:S02]  /*429c0*/  IMAD.MOV.U32 R194, RZ, RZ, R199 ;  /* 0x000000ffffc27224 */ /* 0x000fe400078e00c7 */
[----:B------:R-:W-:Y:S01]  /*429d0*/  IMAD.MOV.U32 R209, RZ, RZ, R189 ;  /* 0x000000ffffd17224 */ /* 0x000fe200078e00bd */
[----:B-1----:R-:W-:Y:S01]  /*429e0*/  LEA R210, P2, R215, R2, 0x2 ;  /* 0x00000002d7d27211 */ /* 0x002fe200078410ff */
[----:B------:R-:W-:-:S02]  /*429f0*/  IMAD.MOV.U32 R195, RZ, RZ, R200 ;  /* 0x000000ffffc37224 */ /* 0x000fc400078e00c8 */
[----:B------:R-:W-:Y:S01]  /*42a00*/  IMAD.MOV.U32 R199, RZ, RZ, R90 ;  /* 0x000000ffffc77224 */ /* 0x000fe200078e005a */
[----:B------:R-:W-:Y:S01]  /*42a10*/  LEA.HI.X.SX32 R211, R215, R0, 0x2, P2 ;  /* 0x00000000d7d37211 */ /* 0x000fe200010f16ff */
[----:B------:R-:W3:Y:S01]  /*42a20*/  LDL.LU R90, [R1+0x1994] ;  /* 0x00199400015a7983 */ /* 0x000ee20000300800 */
[----:B------:R-:W-:-:S03]  /*42a30*/  IMAD.MOV.U32 R200, RZ, RZ, R5 ;  /* 0x000000ffffc87224 */ /* 0x000fc600078e0005 */
[----:B------:R-:W4:Y:S04]  /*42a40*/  LDL.LU R5, [R1+0x1990] ;  /* 0x0019900001057983 */ /* 0x000f280000300800 */
[----:B------:R-:W-:Y:S04]  /*42a50*/  STL.64 [R1+0x12c8], R218 ;  /* 0x0012c8da01007387 */ /* 0x000fe80000100a00 */
[----:B------:R1:W-:Y:S01]  /*42a60*/  STL.64 [R1+0x12c0], R210 ;  /* 0x0012c0d201007387 */ /* 0x0003e20000100a00 */
[----:B------:R-:W-:Y:S02]  /*42a70*/  IMAD.MOV.U32 R214, RZ, RZ, R195 ;  /* 0x000000ffffd67224 */ /* 0x000fe400078e00c3 */
[----:B------:R-:W-:-:S02]  /*42a80*/  IMAD.MOV.U32 R195, RZ, RZ, R198 ;  /* 0x000000ffffc37224 */ /* 0x000fc400078e00c6 */
[----:B------:R-:W-:Y:S01]  /*42a90*/  IMAD.MOV.U32 R198, RZ, RZ, R203 ;  /* 0x000000ffffc67224 */ /* 0x000fe200078e00cb */
[CC--:B-1----:R-:W-:Y:S01]  /*42aa0*/  LEA R210, P2, R209.reuse, R2.reuse, 0x2 ;  /* 0x00000002d1d27211 */ /* 0x0c2fe200078410ff */
[----:B------:R-:W-:Y:S01]  /*42ab0*/  IMAD.MOV.U32 R203, RZ, RZ, R207 ;  /* 0x000000ffffcb7224 */ /* 0x000fe200078e00cf */
[----:B------:R-:W-:Y:S02]  /*42ac0*/  LEA R218, P1, R212, R2, 0x2 ;  /* 0x00000002d4da7211 */ /* 0x000fe400078210ff */
[----:B------:R-:W-:Y:S02]  /*42ad0*/  LEA.HI.X.SX32 R211, R209, R0, 0x2, P2 ;  /* 0x00000000d1d37211 */ /* 0x000fe400010f16ff */
[----:B------:R-:W-:Y:S01]  /*42ae0*/  MOV R209, R196 ;  /* 0x000000c400d17202 */ /* 0x000fe20000000f00 */
[----:B------:R-:W-:Y:S02]  /*42af0*/  IMAD.MOV.U32 R196, RZ, RZ, R201 ;  /* 0x000000ffffc47224 */ /* 0x000fe400078e00c9 */
        /* <DEDUP_REMOVED lines=20> */
[----:B------:R-:W-:Y:S02]  /*42c40*/  IMAD.MOV.U32 R151, RZ, RZ, R22 ;  /* 0x000000ffff977224 */ /* 0x000fe400078e0016 */
[----:B------:R-:W3:Y:S01]  /*42c50*/  LDL.LU R22, [R1+0x438] ;  /* 0x0004380001167983 */ /* 0x000ee20000300800 */
[----:B--2---:R-:W-:-:S03]  /*42c60*/  IMAD.MOV.U32 R17, RZ, RZ, R21 ;  /* 0x000000ffff117224 */ /* 0x004fc600078e0015 */
[----:B------:R-:W2:Y:S01]  /*42c70*/  LDL.LU R21, [R1+0x30] ;  /* 0x0000300001157983 */ /* 0x000ea20000300800 */
[CC--:B-1----:R-:W-:Y:S02]  /*42c80*/  LEA R218, P1, R214.reuse, R2.reuse, 0x2 ;  /* 0x00000002d6da7211 */ /* 0x0c2fe400078210ff */
[C---:B------:R-:W-:Y:S02]  /*42c90*/  LEA R210, P2, R213.reuse, R2, 0x2 ;  /* 0x00000002d5d27211 */ /* 0x040fe400078410ff */
[-C--:B------:R-:W-:Y:S02]  /*42ca0*/  LEA.HI.X.SX32 R219, R214, R0.reuse, 0x2, P1 ;  /* 0x00000000d6db7211 */ /* 0x080fe400008f16ff */
[----:B------:R-:W-:Y:S02]  /*42cb0*/  LEA.HI.X.SX32 R211, R213, R0, 0x2, P2 ;  /* 0x00000000d5d37211 */ /* 0x000fe400010f16ff */
[----:B------:R-:W-:Y:S01]  /*42cc0*/  MOV R216, R195 ;  /* 0x000000c300d87202 */ /* 0x000fe20000000f00 */
[----:B------:R1:W-:Y:S04]  /*42cd0*/  STL.64 [R1+0x12a8], R218 ;  /* 0x0012a8da01007387 */ /* 0x0003e80000100a00 */
[----:B------:R1:W-:Y:S01]  /*42ce0*/  STL.64 [R1+0x12a0], R210 ;  /* 0x0012a0d201007387 */ /* 0x0003e20000100a00 */
[----:B------:R-:W-:-:S02]  /*42cf0*/  IMAD.MOV.U32 R213, RZ, RZ, R209 ;  /* 0x000000ffffd57224 */ /* 0x000fc400078e00d1 */
[----:B------:R-:W-:Y:S01]  /*42d00*/  IMAD.MOV.U32 R214, RZ, RZ, R196 ;  /* 0x000000ffffd67224 */ /* 0x000fe200078e00c4 */
[-C--:B-1----:R-:W-:Y:S02]  /*42d10*/  LEA R218, P1, R216, R2.reuse, 0x2 ;  /* 0x00000002d8da7211 */ /* 0x082fe400078210ff */
[----:B------:R-:W-:Y:S02]  /*42d20*/  LEA R210, P2, R208, R2, 0x2 ;  /* 0x00000002d0d27211 */ /* 0x000fe400078410ff */
[-C--:B------:R-:W-:Y:S01]  /*42d30*/  LEA.HI.X.SX32 R219, R216, R0.reuse, 0x2, P1 ;  /* 0x00000000d8db7211 */ /* 0x080fe200008f16ff */
[----:B------:R-:W-:Y:S01]  /*42d40*/  IMAD.MOV.U32 R215, RZ, RZ, R193 ;  /* 0x000000ffffd77224 */ /* 0x000fe200078e00c1 */
[----:B------:R-:W-:Y:S01]  /*42d50*/  LEA.HI.X.SX32 R211, R208, R0, 0x2, P2 ;  /* 0x00000000d0d37211 */ /* 0x000fe200010f16ff */
[----:B------:R-:W-:Y:S02]  /*42d60*/  IMAD.MOV.U32 R209, RZ, RZ, R206 ;  /* 0x000000ffffd17224 */ /* 0x000fe400078e00ce */
[----:B------:R-:W-:-:S02]  /*42d70*/  IMAD.MOV.U32 R195, RZ, RZ, R19 ;  /* 0x000000ffffc37224 */ /* 0x000fc400078e0013 */
[----:B------:R-:W4:Y:S01]  /*42d80*/  LDL.LU R19, [R1+0x198c] ;  /* 0x00198c0001137983 */ /* 0x000f220000300800 */
[----:B------:R-:W-:-:S03]  /*42d90*/  IMAD.MOV.U32 R206, RZ, RZ, R23 ;  /* 0x000000ffffce7224 */ /* 0x000fc600078e0017 */
[----:B------:R-:W4:Y:S04]  /*42da0*/  LDL.LU R23, [R1+0x1988] ;  /* 0x0019880001177983 */ /* 0x000f280000300800 */
[----:B------:R1:W-:Y:S04]  /*42db0*/  STL.64 [R1+0x1298], R218 ;  /* 0x001298da01007387 */ /* 0x0003e80000100a00 */
[----:B------:R1:W-:Y:S01]  /*42dc0*/  STL.64 [R1+0x1290], R210 ;  /* 0x001290d201007387 */ /* 0x0003e20000100a00 */
[----:B------:R-:W-:Y:S01]  /*42dd0*/  IMAD.MOV.U32 R208, RZ, RZ, R209 ;  /* 0x000000ffffd07224 */ /* 0x000fe200078e00d1 */
[----:B-1----:R-:W-:-:S02]  /*42de0*/  LEA R218, P1, R214, R2, 0x2 ;  /* 0x00000002d6da7211 */ /* 0x002fc400078210ff */
[C---:B------:R-:W-:Y:S02]  /*42df0*/  LEA R210, P2, R215.reuse, R2, 0x2 ;  /* 0x00000002d7d27211 */ /* 0x040fe400078410ff */
[-C--:B------:R-:W-:Y:S02]  /*42e00*/  LEA.HI.X.SX32 R219, R214, R0.reuse, 0x2, P1 ;  /* 0x00000000d6db7211 */ /* 0x080fe400008f16ff */
[----:B------:R-:W-:-:S03]  /*42e10*/  LEA.HI.X.SX32 R211, R215, R0, 0x2, P2 ;  /* 0x00000000d7d37211 */ /* 0x000fc600010f16ff */
[----:B------:R-:W-:Y:S04]  /*42e20*/  STL.64 [R1+0x1288], R218 ;  /* 0x001288da01007387 */ /* 0x000fe80000100a00 */
[----:B------:R1:W-:Y:S02]  /*42e30*/  STL.64 [R1+0x1280], R210 ;  /* 0x001280d201007387 */ /* 0x0003e40000100a00 */
[----:B-1----:R-:W-:Y:S02]  /*42e40*/  IMAD.MOV.U32 R211, RZ, RZ, R208 ;  /* 0x000000ffffd37224 */ /* 0x002fe400078e00d0 */
        /* <DEDUP_REMOVED lines=19> */
[----:B---3--:R-:W-:Y:S02]  /*42f80*/  IMAD.MOV.U32 R17, RZ, RZ, R22 ;  /* 0x000000ffff117224 */ /* 0x008fe400078e0016 */
[----:B--2---:R-:W-:Y:S02]  /*42f90*/  IMAD.MOV.U32 R22, RZ, RZ, R21 ;  /* 0x000000ffff167224 */ /* 0x004fe400078e0015 */
[----:B------:R-:W2:Y:S01]  /*42fa0*/  LDL.LU R21, [R1+0x38] ;  /* 0x0000380001157983 */ /* 0x000ea20000300800 */
[----:B------:R-:W-:-:S04]  /*42fb0*/  IMAD.MOV.U32 R209, RZ, RZ, R195 ;  /* 0x000000ffffd17224 */ /* 0x000fc800078e00c3 */
[----:B------:R-:W-:Y:S02]  /*42fc0*/  IMAD.MOV.U32 R216, RZ, RZ, R209 ;  /* 0x000000ffffd87224 */ /* 0x000fe400078e00d1 */
[----:B------:R-:W-:-:S03]  /*42fd0*/  IMAD.MOV.U32 R210, RZ, RZ, R199 ;  /* 0x000000ffffd27224 */ /* 0x000fc600078e00c7 */
[----:B------:R-:W-:Y:S01]  /*42fe0*/  LEA R218, P1, R216, R2, 0x2 ;  /* 0x00000002d8da7211 */ /* 0x000fe200078210ff */
[----:B------:R-:W-:-:S03]  /*42ff0*/  IMAD.MOV.U32 R217, RZ, RZ, R191 ;  /* 0x000000ffffd97224 */ /* 0x000fc600078e00bf */
[----:B------:R-:W-:Y:S01]  /*43000*/  LEA.HI.X.SX32 R219, R216, R0, 0x2, P1 ;  /* 0x00000000d8db7211 */ /* 0x000fe200008f16ff */
[----:B------:R-:W-:Y:S01]  /*43010*/  IMAD.MOV.U32 R216, RZ, RZ, R210 ;  /* 0x000000ffffd87224 */ /* 0x000fe200078e00d2 */
[C---:B------:R-:W-:Y:S01]  /*43020*/  LEA R214, P2, R217.reuse, R2, 0x2 ;  /* 0x00000002d9d67211 */ /* 0x040fe200078410ff */
[----:B------:R-:W-:Y:S02]  /*43030*/  IMAD.MOV.U32 R209, RZ, RZ, R18 ;  /* 0x000000ffffd17224 */ /* 0x000fe400078e0012 */
[----:B------:R-:W3:Y:S01]  /*43040*/  LDL.LU R18, [R1+0x1984] ;  /* 0x0019840001127983 */ /* 0x000ee20000300800 */
[----:B------:R-:W-:-:S03]  /*43050*/  LEA.HI.X.SX32 R215, R217, R0, 0x2, P2 ;  /* 0x00000000d9d77211 */ /* 0x000fc600010f16ff */
[----:B------:R1:W-:Y:S01]  /*43060*/  STL.64 [R1+0x1278], R218 ;  /* 0x001278da01007387 */ /* 0x0003e20000100a00 */
[----:B------:R-:W-:Y:S02]  /*43070*/  IMAD.MOV.U32 R217, RZ, RZ, R208 ;  /* 0x000000ffffd97224 */ /* 0x000fe400078e00d0 */
[----:B------:R-:W-:Y:S01]  /*43080*/  IMAD.MOV.U32 R208, RZ, RZ, R203 ;  /* 0x000000ffffd07224 */ /* 0x000fe200078e00cb */
[----:B------:R-:W-:Y:S01]  /*43090*/  STL.64 [R1+0x1270], R214 ;  /* 0x001270d601007387 */ /* 0x000fe20000100a00 */
[----:B------:R-:W-:-:S03]  /*430a0*/  MOV R203, R16 ;  /* 0x0000001000cb7202 */ /* 0x000fc60000000f00 */
[----:B------:R-:W3:Y:S01]  /*430b0*/  LDL.LU R16, [R1+0x1980] ;  /* 0x0019800001107983 */ /* 0x000ee20000300800 */
[----:B-1----:R-:W-:-:S04]  /*430c0*/  LEA R218, P1, R216, R2, 0x2 ;  /* 0x00000002d8da7211 */ /* 0x002fc800078210ff */
[----:B------:R-:W-:-:S05]  /*430d0*/  LEA.HI.X.SX32 R219, R216, R0, 0x2, P1 ;  /* 0x00000000d8db7211 */ /* 0x000fca00008f16ff */
[----:B------:R1:W-:Y:S02]  /*430e0*/  STL.64 [R1+0x1268], R218 ;  /* 0x001268da01007387 */ /* 0x0003e40000100a00 */
[----:B-1----:R-:W-:Y:S02]  /*430f0*/  IMAD.MOV.U32 R219, RZ, RZ, R208 ;  /* 0x000000ffffdb7224 */ /* 0x002fe400078e00d0 */
        /* <DEDUP_REMOVED lines=11> */
[----:B------:R-:W-:Y:S01]  /*431b0*/  IMAD.MOV.U32 R142, RZ, RZ, R143 ;  /* 0x000000ffff8e7224 */ /* 0x000fe200078e008f */
[C---:B------:R-:W-:Y:S01]  /*431c0*/  LEA R214, P2, R213.reuse, R2, 0x2 ;  /* 0x00000002d5d67211 */ /* 0x040fe200078410ff */
[----:B------:R-:W-:Y:S02]  /*431d0*/  IMAD.MOV.U32 R143, RZ, RZ, R144 ;  /* 0x000000ffff8f7224 */ /* 0x000fe400078e0090 */
[----:B------:R-:W-:Y:S02]  /*431e0*/  IMAD.MOV.U32 R144, RZ, RZ, R145 ;  /* 0x000000ffff907224 */ /* 0x000fe400078e0091 */
[----:B------:R-:W-:Y:S02]  /*431f0*/  IMAD.MOV.U32 R145, RZ, RZ, R146 ;  /* 0x000000ffff917224 */ /* 0x000fe400078e0092 */
        /* <DEDUP_REMOVED lines=9> */
[----:B--2---:R-:W-:-:S03]  /*43290*/  IMAD.MOV.U32 R22, RZ, RZ, R21 ;  /* 0x000000ffff167224 */ /* 0x004fc600078e0015 */
[----:B------:R-:W2:Y:S01]  /*432a0*/  LDL.LU R21, [R1+0x434] ;  /* 0x0004340001157983 */ /* 0x000ea20000300800 */
[----:B------:R-:W-:-:S04]  /*432b0*/  IMAD.MOV.U32 R210, RZ, RZ, R198 ;  /* 0x000000ffffd27224 */ /* 0x000fc800078e00c6 */
[----:B------:R-:W-:Y:S02]  /*432c0*/  IMAD.MOV.U32 R213, RZ, RZ, R210 ;  /* 0x000000ffffd57224 */ /* 0x000fe400078e00d2 */
[----:B------:R-:W-:-:S03]  /*432d0*/  IMAD.MOV.U32 R210, RZ, RZ, R209 ;  /* 0x000000ffffd27224 */ /* 0x000fc600078e00d1 */
[----:B------:R-:W-:Y:S01]  /*432e0*/  LEA R220, P1, R213, R2, 0x2 ;  /* 0x00000002d5dc7211 */ /* 0x000fe200078210ff */
[----:B------:R-:W-:-:S03]  /*432f0*/  IMAD.MOV.U32 R209, RZ, RZ, R201 ;  /* 0x000000ffffd17224 */ /* 0x000fc600078e00c9 */
        /* <DEDUP_REMOVED lines=28> */
[----:B--2---:R-:W-:Y:S02]  /*434c0*/  IMAD.MOV.U32 R22, RZ, RZ, R21 ;  /* 0x000000ffff167224 */ /* 0x004fe400078e0015 */
[----:B------:R-:W2:Y:S01]  /*434d0*/  LDL.LU R21, [R1+0x43c] ;  /* 0x00043c0001157983 */ /* 0x000ea20000300800 */
[----:B------:R-:W-:-:S04]  /*434e0*/  IMAD.MOV.U32 R193, RZ, RZ, R194 ;  /* 0x000000ffffc17224 */ /* 0x000fc800078e00c2 */
[----:B------:R-:W-:Y:S02]  /*434f0*/  IMAD.MOV.U32 R212, RZ, RZ, R193 ;  /* 0x000000ffffd47224 */ /* 0x000fe400078e00c1 */
[----:B------:R-:W-:-:S03]  /*43500*/  IMAD.MOV.U32 R216, RZ, RZ, R213 ;  /* 0x000000ffffd87224 */ /* 0x000fc600078e00d5 */
[----:B-1----:R-:W-:-:S04]  /*43510*/  LEA R214, P2, R212, R2, 0x2 ;  /* 0x00000002d4d67211 */ /* 0x002fc800078410ff */
[----:B------:R-:W-:Y:S01]  /*43520*/  LEA.HI.X.SX32 R215, R212, R0, 0x2, P2 ;  /* 0x00000000d4d77211 */ /* 0x000fe200010f16ff */
[----:B------:R-:W-:Y:S01]  /*43530*/  IMAD.MOV.U32 R212, RZ, RZ, R208 ;  /* 0x000000ffffd47224 */ /* 0x000fe200078e00d0 */
[----:B----4-:R-:W-:-:S03]  /*43540*/  LEA R220, P1, R216, R2, 0x2 ;  /* 0x00000002d8dc7211 */ /* 0x010fc600078210ff */
        /* <DEDUP_REMOVED lines=9> */
[----:B------:R-:W-:-:S02]  /*435e0*/  LEA.HI.X.SX32 R215, R212, R0, 0x2, P2 ;  /* 0x00000000d4d77211 */ /* 0x000fc400010f16ff */
[----:B------:R-:W-:Y:S01]  /*435f0*/  MOV R212, R208 ;  /* 0x000000d000d47202 */ /* 0x000fe20000000f00 */
[----:B------:R1:W-:Y:S01]  /*43600*/  STL.64 [R1+0x1248], R220 ;  /* 0x001248dc01007387 */ /* 0x0003e20000100a00 */
[----:B------:R-:W-:Y:S02]  /*43610*/  IMAD.MOV.U32 R208, RZ, RZ, R209 ;  /* 0x000000ffffd07224 */ /* 0x000fe400078e00d1 */
[----:B------:R-:W-:Y:S01]  /*43620*/  IMAD.MOV.U32 R209, RZ, RZ, R203 ;  /* 0x000000ffffd17224 */ /* 0x000fe200078e00cb */
[----:B------:R3:W-:Y:S01]  /*43630*/  STL.64 [R1+0x1240], R214 ;  /* 0x001240d601007387 */ /* 0x0007e20000100a00 */
[----:B------:R-:W-:Y:S01]  /*43640*/  IMAD.MOV.U32 R216, RZ, RZ, R208 ;  /* 0x000000ffffd87224 */ /* 0x000fe200078e00d0 */
[-C--:B-1----:R-:W-:Y:S02]  /*43650*/  LEA R220, P1, R213, R2.reuse, 0x2 ;  /* 0x00000002d5dc7211 */ /* 0x082fe400078210ff */
[----:B---3--:R-:W-:Y:S02]  /*43660*/  LEA R214, P2, R211, R2, 0x2 ;  /* 0x00000002d3d67211 */ /* 0x008fe400078410ff */
[-C--:B------:R-:W-:Y:S01]  /*43670*/  LEA.HI.X.SX32 R221, R213, R0.reuse, 0x2, P1 ;  /* 0x00000000d5dd7211 */ /* 0x080fe200008f16ff */
[----:B------:R-:W-:Y:S01]  /*43680*/  IMAD.MOV.U32 R213, RZ, RZ, R209 ;  /* 0x000000ffffd57224 */ /* 0x000fe200078e00d1 */
[----:B------:R-:W-:Y:S01]  /*43690*/  LEA.HI.X.SX32 R215, R211, R0, 0x2, P2 ;  /* 0x00000000d3d77211 */ /* 0x000fe200010f16ff */
        /* <DEDUP_REMOVED lines=14> */
[----:B------:R-:W-:Y:S01]  /*43780*/  STL.64 [R1+0x1238], R220 ;  /* 0x001238dc01007387 */ /* 0x000fe20000100a00 */
[----:B------:R-:W-:-:S02]  /*43790*/  IMAD.MOV.U32 R139, RZ, RZ, R142 ;  /* 0x000000ffff8b7224 */ /* 0x000fc400078e008e */
[----:B------:R-:W-:Y:S01]  /*437a0*/  IMAD.MOV.U32 R141, RZ, RZ, R144 ;  /* 0x000000ffff8d7224 */ /* 0x000fe200078e0090 */
[----:B------:R-:W-:Y:S01]  /*437b0*/  MOV R144, R147 ;  /* 0x0000009300907202 */ /* 0x000fe20000000f00 */
[----:B------:R-:W-:Y:S01]  /*437c0*/  IMAD.MOV.U32 R143, RZ, RZ, R146 ;  /* 0x000000ffff8f7224 */ /* 0x000fe200078e0092 */
[----:B------:R1:W-:Y:S01]  /*437d0*/  STL.64 [R1+0x1230], R214 ;  /* 0x001230d601007387 */ /* 0x0003e20000100a00 */
[----:B------:R-:W-:Y:S02]  /*437e0*/  IMAD.MOV.U32 R142, RZ, RZ, R145 ;  /* 0x000000ffff8e7224 */ /* 0x000fe400078e0091 */
[----:B------:R-:W-:Y:S02]  /*437f0*/  IMAD.MOV.U32 R146, RZ, RZ, R149 ;  /* 0x000000ffff927224 */ /* 0x000fe400078e0095 */
[----:B------:R-:W-:Y:S02]  /*43800*/  IMAD.MOV.U32 R145, RZ, RZ, R148 ;  /* 0x000000ffff917224 */ /* 0x000fe400078e0094 */
[----:B------:R-:W-:-:S02]  /*43810*/  IMAD.MOV.U32 R147, RZ, RZ, R150 ;  /* 0x000000ffff937224 */ /* 0x000fc400078e0096 */
[----:B------:R-:W-:Y:S02]  /*43820*/  IMAD.MOV.U32 R149, RZ, RZ, R17 ;  /* 0x000000ffff957224 */ /* 0x000fe400078e0011 */
[----:B------:R-:W-:Y:S01]  /*43830*/  IMAD.MOV.U32 R148, RZ, RZ, R151 ;  /* 0x000000ffff947224 */ /* 0x000fe200078e0097 */
[----:B------:R-:W3:Y:S01]  /*43840*/  LDL.LU R17, [R1+0x34] ;  /* 0x0000340001117983 */ /* 0x000ee20000300800 */
[----:B------:R-:W-:-:S03]  /*43850*/  IMAD.MOV.U32 R150, RZ, RZ, R22 ;  /* 0x000000ffff967224 */ /* 0x000fc600078e0016 */
[----:B------:R-:W4:Y:S01]  /*43860*/  LDL.LU R22, [R1+0x3c] ;  /* 0x00003c0001167983 */ /* 0x000f220000300800 */
[----:B--2---:R-:W-:-:S03]  /*43870*/  IMAD.MOV.U32 R151, RZ, RZ, R21 ;  /* 0x000000ffff977224 */ /* 0x004fc600078e0015 */
[----:B------:R-:W2:Y:S01]  /*43880*/  LDL.LU R21, [R1+0x440] ;  /* 0x0004400001157983 */ /* 0x000ea20000300800 */
[----:B------:R-:W-:-:S04]  /*43890*/  IMAD.MOV.U32 R203, RZ, RZ, R204 ;  /* 0x000000ffffcb7224 */ /* 0x000fc800078e00cc */
[----:B------:R-:W-:Y:S01]  /*438a0*/  IMAD.MOV.U32 R218, RZ, RZ, R203 ;  /* 0x000000ffffda7224 */ /* 0x000fe200078e00cb */
[----:B-1----:R-:W-:-:S04]  /*438b0*/  LEA R214, P2, R217, R2, 0x2 ;  /* 0x00000002d9d67211 */ /* 0x002fc800078410ff */
[C---:B------:R-:W-:Y:S02]  /*438c0*/  LEA R220, P1, R218.reuse, R2, 0x2 ;  /* 0x00000002dadc7211 */ /* 0x040fe400078210ff */
[-C--:B------:R-:W-:Y:S02]  /*438d0*/  LEA.HI.X.SX32 R215, R217, R0.reuse, 0x2, P2 ;  /* 0x00000000d9d77211 */ /* 0x080fe400010f16ff */
[----:B------:R-:W-:Y:S01]  /*438e0*/  LEA.HI.X.SX32 R221, R218, R0, 0x2, P1 ;  /* 0x00000000dadd7211 */ /* 0x000fe200008f16ff */
[----:B------:R-:W-:-:S04]  /*438f0*/  IMAD.MOV.U32 R217, RZ, RZ, R208 ;  /* 0x000000ffffd97224 */ /* 0x000fc800078e00d0 */
[----:B------:R-:W-:Y:S01]  /*43900*/  STL.64 [R1+0x1228], R220 ;  /* 0x001228dc01007387 */ /* 0x000fe20000100a00 */
[----:B------:R-:W-:-:S03]  /*43910*/  IMAD.MOV.U32 R208, RZ, RZ, R207 ;  /* 0x000000ffffd07224 */ /* 0x000fc600078e00cf */
[----:B------:R1:W-:Y:S02]  /*43920*/  STL.64 [R1+0x1220], R214 ;  /* 0x001220d601007387 */ /* 0x0003e40000100a00 */
        /* <DEDUP_REMOVED lines=17> */
[----:B------:R-:W-:Y:S01]  /*43a40*/  IMAD.MOV.U32 R141, RZ, RZ, R142 ;  /* 0x000000ffff8d7224 */ /* 0x000fe200078e008e */
[----:B------:R-:W-:Y:S01]  /*43a50*/  LEA R220, P1, R218, R2, 0x2 ;  /* 0x00000002dadc7211 */ /* 0x000fe200078210ff */
[----:B------:R-:W-:Y:S02]  /*43a60*/  IMAD.MOV.U32 R142, RZ, RZ, R143 ;  /* 0x000000ffff8e7224 */ /* 0x000fe400078e008f */
[----:B------:R-:W-:Y:S02]  /*43a70*/  IMAD.MOV.U32 R143, RZ, RZ, R144 ;  /* 0x000000ffff8f7224 */ /* 0x000fe400078e0090 */
[----:B------:R-:W-:-:S02]  /*43a80*/  IMAD.MOV.U32 R144, RZ, RZ, R145 ;  /* 0x000000ffff907224 */ /* 0x000fc400078e0091 */
[----:B------:R-:W-:Y:S01]  /*43a90*/  IMAD.MOV.U32 R145, RZ, RZ, R146 ;  /* 0x000000ffff917224 */ /* 0x000fe200078e0092 */
[----:B------:R-:W-:Y:S01]  /*43aa0*/  LEA.HI.X.SX32 R221, R218, R0, 0x2, P1 ;  /* 0x00000000dadd7211 */ /* 0x000fe200008f16ff */
[----:B------:R-:W-:Y:S02]  /*43ab0*/  IMAD.MOV.U32 R146, RZ, RZ, R147 ;  /* 0x000000ffff927224 */ /* 0x000fe400078e0093 */
[----:B------:R-:W-:Y:S02]  /*43ac0*/  IMAD.MOV.U32 R147, RZ, RZ, R148 ;  /* 0x000000ffff937224 */ /* 0x000fe400078e0094 */
[----:B------:R-:W-:Y:S02]  /*43ad0*/  IMAD.MOV.U32 R148, RZ, RZ, R149 ;  /* 0x000000ffff947224 */ /* 0x000fe400078e0095 */
[----:B------:R-:W-:Y:S01]  /*43ae0*/  IMAD.MOV.U32 R149, RZ, RZ, R150 ;  /* 0x000000ffff957224 */ /* 0x000fe200078e0096 */
[----:B------:R-:W-:Y:S01]  /*43af0*/  MOV R150, R151 ;  /* 0x0000009700967202 */ /* 0x000fe20000000f00 */
[----:B------:R-:W-:-:S02]  /*43b00*/  IMAD.MOV.U32 R211, RZ, RZ, R20 ;  /* 0x000000ffffd37224 */ /* 0x000fc400078e0014 */
[----:B------:R-:W2:Y:S04]  /*43b10*/  LDL.LU R20, [R1+0x1978] ;  /* 0x0019780001147983 */ /* 0x000ea80000300800 */
[----:B------:R-:W-:Y:S04]  /*43b20*/  STL.64 [R1+0x1218], R220 ;  /* 0x001218dc01007387 */ /* 0x000fe80000100a00 */
[----:B------:R1:W-:Y:S01]  /*43b30*/  STL.64 [R1+0x1210], R214 ;  /* 0x001210d601007387 */ /* 0x0003e20000100a00 */
[----:B---3--:R-:W-:Y:S02]  /*43b40*/  IMAD.MOV.U32 R151, RZ, RZ, R17 ;  /* 0x000000ffff977224 */ /* 0x008fe400078e0011 */
[----:B----4-:R-:W-:-:S02]  /*43b50*/  IMAD.MOV.U32 R17, RZ, RZ, R22 ;  /* 0x000000ffff117224 */ /* 0x010fc400078e0016 */
[----:B--2---:R-:W-:Y:S02]  /*43b60*/  IMAD.MOV.U32 R22, RZ, RZ, R21 ;  /* 0x000000ffff167224 */ /* 0x004fe400078e0015 */
[----:B------:R-:W2:Y:S01]  /*43b70*/  LDL.LU R21, [R1+0x448] ;  /* 0x0004480001157983 */ /* 0x000ea20000300800 */
[----:B------:R-:W-:Y:S01]  /*43b80*/  IMAD.MOV.U32 R218, RZ, RZ, R211 ;  /* 0x000000ffffda7224 */ /* 0x000fe200078e00d3 */
[----:B-1----:R-:W-:-:S04]  /*43b90*/  LEA R214, P2, R210, R2, 0x2 ;  /* 0x00000002d2d67211 */ /* 0x002fc800078410ff */
[----:B------:R-:W-:Y:S02]  /*43ba0*/  LEA R220, P1, R218, R2, 0x2 ;  /* 0x00000002dadc7211 */ /* 0x000fe400078210ff */
[-C--:B------:R-:W-:Y:S02]  /*43bb0*/  LEA.HI.X.SX32 R215, R210, R0.reuse, 0x2, P2 ;  /* 0x00000000d2d77211 */ /* 0x080fe400010f16ff */
[----:B------:R-:W-:-:S05]  /*43bc0*/  LEA.HI.X.SX32 R221, R218, R0, 0x2, P1 ;  /* 0x00000000dadd7211 */ /* 0x000fca00008f16ff */
[----:B------:R-:W-:Y:S04]  /*43bd0*/  STL.64 [R1+0x1208], R220 ;  /* 0x001208dc01007387 */ /* 0x000fe80000100a00 */
        /* <DEDUP_REMOVED lines=21> */
[C---:B------:R-:W-:Y:S01]  /*43d30*/  LEA R218, P1, R221.reuse, R2, 0x2 ;  /* 0x00000002ddda7211 */ /* 0x040fe200078210ff */
        /* <DEDUP_REMOVED lines=9> */
[----:B------:R-:W-:Y:S02]  /*43dd0*/  IMAD.MOV.U32 R151, RZ, RZ, R17 ;  /* 0x000000ffff977224 */ /* 0x000fe400078e0011 */
[----:B------:R-:W-:Y:S01]  /*43de0*/  IMAD.MOV.U32 R17, RZ, RZ, R22 ;  /* 0x000000ffff117224 */ /* 0x000fe200078e0016 */
[----:B------:R1:W-:Y:S01]  /*43df0*/  STL.64 [R1+0x11f0], R214 ;  /* 0x0011f0d601007387 */ /* 0x0003e20000100a00 */
[----:B--2---:R-:W-:-:S03]  /*43e00*/  IMAD.MOV.U32 R22, RZ, RZ, R21 ;  /* 0x000000ffff167224 */ /* 0x004fc600078e0015 */
[----:B------:R-:W2:Y:S01]  /*43e10*/  LDL.LU R21, [R1+0x40] ;  /* 0x0000400001157983 */ /* 0x000ea20000300800 */
[----:B------:R-:W-:Y:S02]  /*43e20*/  IMAD.MOV.U32 R210, RZ, RZ, R209 ;  /* 0x000000ffffd27224 */ /* 0x000fe400078e00d1 */
[----:B------:R-:W-:Y:S01]  /*43e30*/  IMAD.MOV.U32 R211, RZ, RZ, R206 ;  /* 0x000000ffffd37224 */ /* 0x000fe200078e00ce */
[C---:B-1----:R-:W-:Y:S01]  /*43e40*/  LEA R214, P2, R216.reuse, R2, 0x2 ;  /* 0x00000002d8d67211 */ /* 0x042fe200078410ff */
[----:B------:R-:W-:Y:S02]  /*43e50*/  IMAD.MOV.U32 R221, RZ, RZ, R210 ;  /* 0x000000ffffdd7224 */ /* 0x000fe400078e00d2 */
[----:B------:R-:W-:Y:S02]  /*43e60*/  IMAD.MOV.U32 R210, RZ, RZ, R211 ;  /* 0x000000ffffd27224 */ /* 0x000fe400078e00d3 */
[----:B------:R-:W-:Y:S01]  /*43e70*/  IMAD.MOV.U32 R211, RZ, RZ, R208 ;  /* 0x000000ffffd37224 */ /* 0x000fe200078e00d0 */
[----:B------:R-:W-:-:S03]  /*43e80*/  LEA.HI.X.SX32 R215, R216, R0, 0x2, P2 ;  /* 0x00000000d8d77211 */ /* 0x000fc600010f16ff */
        /* <DEDUP_REMOVED lines=28> */
[----:B------:R-:W-:Y:S01]  /*44050*/  IMAD.MOV.U32 R151, RZ, RZ, R17 ;  /* 0x000000ffff977224 */ /* 0x000fe200078e0011 */
[----:B------:R-:W-:Y:S01]  /*44060*/  STL.64 [R1+0x11e8], R218 ;  /* 0x0011e8da01007387 */ /* 0x000fe20000100a00 */
[----:B------:R-:W-:-:S03]  /*44070*/  IMAD.MOV.U32 R17, RZ, RZ, R22 ;  /* 0x000000ffff117224 */ /* 0x000fc600078e0016 */
[----:B------:R1:W-:Y:S01]  /*44080*/  STL.64 [R1+0x11e0], R214 ;  /* 0x0011e0d601007387 */ /* 0x0003e20000100a00 */
[----:B--2---:R-:W-:-:S03]  /*44090*/  IMAD.MOV.U32 R22, RZ, RZ, R21 ;  /* 0x000000ffff167224 */ /* 0x004fc600078e0015 */
[----:B------:R-:W2:Y:S01]  /*440a0*/  LDL.LU R21, [R1+0x48] ;  /* 0x0000480001157983 */ /* 0x000ea20000300800 */
[----:B------:R-:W-:Y:S02]  /*440b0*/  MOV R221, R212 ;  /* 0x000000d400dd7202 */ /* 0x000fe40000000f00 */
[-C--:B-1----:R-:W-:Y:S02]  /*440c0*/  LEA R214, P2, R213, R2.reuse, 0x2 ;  /* 0x00000002d5d67211 */ /* 0x082fe400078410ff */
[----:B------:R-:W-:Y:S02]  /*440d0*/  LEA R218, P1, R221, R2, 0x2 ;  /* 0x00000002ddda7211 */ /* 0x000fe400078210ff */
[-C--:B------:R-:W-:Y:S02]  /*440e0*/  LEA.HI.X.SX32 R215, R213, R0.reuse, 0x2, P2 ;  /* 0x00000000d5d77211 */ /* 0x080fe400010f16ff */
[----:B------:R-:W-:-:S05]  /*440f0*/  LEA.HI.X.SX32 R219, R221, R0, 0x2, P1 ;  /* 0x00000000dddb7211 */ /* 0x000fca00008f16ff */
[----:B------:R1:W-:Y:S04]  /*44100*/  STL.64 [R1+0x11d8], R218 ;  /* 0x0011d8da01007387 */ /* 0x0003e80000100a00 */
[----:B------:R3:W-:Y:S01]  /*44110*/  STL.64 [R1+0x11d0], R214 ;  /* 0x0011d0d601007387 */ /* 0x0007e20000100a00 */
[----:B------:R-:W-:Y:S01]  /*44120*/  IMAD.MOV.U32 R213, RZ, RZ, R211 ;  /* 0x000000ffffd57224 */ /* 0x000fe200078e00d3 */
[CC--:B-1----:R-:W-:Y:S02]  /*44130*/  LEA R218, P1, R216.reuse, R2.reuse, 0x2 ;  /* 0x00000002d8da7211 */ /* 0x0c2fe400078210ff */
[----:B---3--:R-:W-:Y:S02]  /*44140*/  LEA R214, P2, R217, R2, 0x2 ;  /* 0x00000002d9d67211 */ /* 0x008fe400078410ff */
[----:B------:R-:W-:-:S02]  /*44150*/  LEA.HI.X.SX32 R219, R216, R0, 0x2, P1 ;  /* 0x00000000d8db7211 */ /* 0x000fc400008f16ff */
[----:B------:R-:W-:-:S03]  /*44160*/  LEA.HI.X.SX32 R215, R217, R0, 0x2, P2 ;  /* 0x00000000d9d77211 */ /* 0x000fc600010f16ff */
[----:B------:R-:W-:Y:S04]  /*44170*/  STL.64 [R1+0x11c8], R218 ;  /* 0x0011c8da01007387 */ /* 0x000fe80000100a00 */
[----:B------:R1:W-:Y:S02]  /*44180*/  STL.64 [R1+0x11c0], R214 ;  /* 0x0011c0d601007387 */ /* 0x0003e40000100a00 */
[----:B-1----:R-:W-:Y:S02]  /*44190*/  IMAD.MOV.U32 R214, RZ, RZ, R213 ;  /* 0x000000ffffd67224 */ /* 0x002fe400078e00d5 */
        /* <DEDUP_REMOVED lines=28> */
[----:B--2---:R-:W-:Y:S02]  /*44360*/  IMAD.MOV.U32 R22, RZ, RZ, R21 ;  /* 0x000000ffff167224 */ /* 0x004fe400078e0015 */
[----:B------:R-:W2:Y:S01]  /*44370*/  LDL.LU R21, [R1+0x444] ;  /* 0x0004440001157983 */ /* 0x000ea20000300800 */
[----:B------:R-:W-:-:S04]  /*44380*/  LEA R218, P1, R214, R2, 0x2 ;  /* 0x00000002d6da7211 */ /* 0x000fc800078210ff */
[----:B------:R-:W-:-:S05]  /*44390*/  LEA.HI.X.SX32 R219, R214, R0, 0x2, P1 ;  /* 0x00000000d6db7211 */ /* 0x000fca00008f16ff */
        /* <DEDUP_REMOVED lines=19> */
[----:B------:R-:W-:Y:S01]  /*444d0*/  IMAD.MOV.U32 R139, RZ, RZ, R140 ;  /* 0x000000ffff8b7224 */ /* 0x000fe200078e008c */
[----:B------:R1:W-:Y:S01]  /*444e0*/  STL.64 [R1+0x11b0], R216 ;  /* 0x0011b0d801007387 */ /* 0x0003e20000100a00 */
[----:B------:R-:W-:Y:S02]  /*444f0*/  IMAD.MOV.U32 R140, RZ, RZ, R141 ;  /* 0x000000ffff8c7224 */ /* 0x000fe400078e008d */
[----:B------:R-:W-:Y:S02]  /*44500*/  IMAD.MOV.U32 R213, RZ, RZ, R92 ;  /* 0x000000ffffd57224 */ /* 0x000fe400078e005c */
[----:B------:R-:W-:Y:S02]  /*44510*/  IMAD.MOV.U32 R141, RZ, RZ, R142 ;  /* 0x000000ffff8d7224 */ /* 0x000fe400078e008e */
[----:B------:R-:W-:Y:S02]  /*44520*/  IMAD.MOV.U32 R142, RZ, RZ, R143 ;  /* 0x000000ffff8e7224 */ /* 0x000fe400078e008f */
[----:B------:R-:W-:Y:S01]  /*44530*/  IMAD.MOV.U32 R143, RZ, RZ, R144 ;  /* 0x000000ffff8f7224 */ /* 0x000fe200078e0090 */
[C---:B-1----:R-:W-:Y:S01]  /*44540*/  LEA R216, P2, R93.reuse, R2, 0x2 ;  /* 0x000000025dd87211 */ /* 0x042fe200078410ff */
[----:B------:R-:W-:Y:S01]  /*44550*/  IMAD.MOV.U32 R144, RZ, RZ, R145 ;  /* 0x000000ffff907224 */ /* 0x000fe200078e0091 */
[----:B------:R1:W-:Y:S01]  /*44560*/  STL.64 [R1+0x11a8], R218 ;  /* 0x0011a8da01007387 */ /* 0x0003e20000100a00 */
[----:B------:R-:W-:Y:S01]  /*44570*/  IMAD.MOV.U32 R145, RZ, RZ, R146 ;  /* 0x000000ffff917224 */ /* 0x000fe200078e0092 */
[----:B------:R-:W-:Y:S01]  /*44580*/  LEA.HI.X.SX32 R217, R93, R0, 0x2, P2 ;  /* 0x000000005dd97211 */ /* 0x000fe200010f16ff */
[----:B------:R-:W-:Y:S01]  /*44590*/  IMAD.MOV.U32 R146, RZ, RZ, R147 ;  /* 0x000000ffff927224 */ /* 0x000fe200078e0093 */
[----:B------:R-:W-:Y:S01]  /*445a0*/  MOV R147, R148 ;  /* 0x0000009400937202 */ /* 0x000fe20000000f00 */
[----:B------:R-:W-:Y:S01]  /*445b0*/  IMAD.MOV.U32 R148, RZ, RZ, R149 ;  /* 0x000000ffff947224 */ /* 0x000fe200078e0095 */
[CC--:B------:R-:W-:Y:S01]  /*445c0*/  LEA R92, P2, R210.reuse, R2.reuse, 0x2 ;  /* 0x00000002d25c7211 */ /* 0x0c0fe200078410ff */
[----:B------:R-:W-:Y:S01]  /*445d0*/  IMAD.MOV.U32 R149, RZ, RZ, R150 ;  /* 0x000000ffff957224 */ /* 0x000fe200078e0096 */
[C---:B-1----:R-:W-:Y:S01]  /*445e0*/  LEA R218, P1, R213.reuse, R2, 0x2 ;  /* 0x00000002d5da7211 */ /* 0x042fe200078210ff */
[----:B------:R-:W-:Y:S01]  /*445f0*/  IMAD.MOV.U32 R150, RZ, RZ, R151 ;  /* 0x000000ffff967224 */ /* 0x000fe200078e0097 */
[-C--:B------:R-:W-:Y:S01]  /*44600*/  LEA.HI.X.SX32 R93, R210, R0.reuse, 0x2, P2 ;  /* 0x00000000d25d7211 */ /* 0x080fe200010f16ff */
[----:B------:R-:W-:Y:S01]  /*44610*/  IMAD.MOV.U32 R151, RZ, RZ, R17 ;  /* 0x000000ffff977224 */ /* 0x000fe200078e0011 */
[----:B------:R-:W-:Y:S01]  /*44620*/  LEA.HI.X.SX32 R219, R213, R0, 0x2, P1 ;  /* 0x00000000d5db7211 */ /* 0x000fe200008f16ff */
[----:B------:R-:W-:Y:S01]  /*44630*/  IMAD.MOV.U32 R17, RZ, RZ, R22 ;  /* 0x000000ffff117224 */ /* 0x000fe200078e0016 */
[----:B------:R-:W-:Y:S01]  /*44640*/  STL.64 [R1+0x11a0], R216 ;  /* 0x0011a0d801007387 */ /* 0x000fe20000100a00 */
        /* <DEDUP_REMOVED lines=41> */
[----:B------:R-:W-:-:S04]  /*448e0*/  ULDC UR51, c[0x0][0x248] ;  /* 0x0000920000337ab9 */ /* 0x000fc80000000800 */
[----:B------:R-:W-:Y:S01]  /*448f0*/  IADD3 R99, R100, UR52, RZ ;  /* 0x0000003464637c10 */ /* 0x000fe2000fffe0ff */
[----:B------:R-:W-:-:S04]  /*44900*/  ULDC UR52, c[0x0][0x248] ;  /* 0x0000920000347ab9 */ /* 0x000fc80000000800 */
[----:B------:R-:W-:Y:S01]  /*44910*/  VIADD R98, R99, UR53 ;  /* 0x0000003563627c36 */ /* 0x000fe20008000000 */
[----:B------:R-:W-:Y:S01]  /*44920*/  ULDC UR53, c[0x0][0x248] ;  /* 0x0000920000357ab9 */ /* 0x000fe20000000800 */
[----:B--2---:R-:W-:Y:S02]  /*44930*/  IMAD.MOV.U32 R22, RZ, RZ, R21 ;  /* 0x000000ffff167224 */ /* 0x004fe400078e0015 */
[----:B------:R-:W2:Y:S04]  /*44940*/  LDL.LU R21, [R1+0x44c] ;  /* 0x00044c0001157983 */ /* 0x000ea80000300800 */
[----:B------:R1:W-:Y:S04]  /*44950*/  STL.64 [R1+0x1198], R218 ;  /* 0x001198da01007387 */ /* 0x0003e80000100a00 */
[----:B------:R3:W-:Y:S01]  /*44960*/  STL.64 [R1+0x1190], R92 ;  /* 0x0011905c01007387 */ /* 0x0007e20000100a00 */
[----:B-1----:R-:W-:-:S02]  /*44970*/  LEA R218, P1, R123, R2, 0x2 ;  /* 0x000000027bda7211 */ /* 0x002fc400078210ff */
[C---:B---3--:R-:W-:Y:S02]  /*44980*/  LEA R92, P2, R122.reuse, R2, 0x2 ;  /* 0x000000027a5c7211 */ /* 0x048fe400078410ff */
[-C--:B------:R-:W-:Y:S02]  /*44990*/  LEA.HI.X.SX32 R219, R123, R0.reuse, 0x2, P1 ;  /* 0x000000007bdb7211 */ /* 0x080fe400008f16ff */
[----:B------:R-:W-:Y:S02]  /*449a0*/  LEA.HI.X.SX32 R93, R122, R0, 0x2, P2 ;  /* 0x000000007a5d7211 */ /* 0x000fe400010f16ff */
[C---:B------:R-:W-:Y:S01]  /*449b0*/  LEA R122, P1, R121.reuse, R2, 0x2 ;  /* 0x00000002797a7211 */ /* 0x040fe200078210ff */
[----:B------:R-:W-:Y:S04]  /*449c0*/  STL.64 [R1+0x1188], R218 ;  /* 0x001188da01007387 */ /* 0x000fe80000100a00 */
[----:B------:R1:W-:Y:S01]  /*449d0*/  STL.64 [R1+0x1180], R92 ;  /* 0x0011805c01007387 */ /* 0x0003e20000100a00 */
[----:B------:R-:W-:-:S02]  /*449e0*/  LEA.HI.X.SX32 R123, R121, R0, 0x2, P1 ;  /* 0x00000000797b7211 */ /* 0x000fc400008f16ff */
[----:B-1----:R-:W-:-:S04]  /*449f0*/  LEA R92, P2, R120, R2, 0x2 ;  /* 0x00000002785c7211 */ /* 0x002fc800078410ff */
[----:B------:R-:W-:Y:S01]  /*44a00*/  LEA.HI.X.SX32 R93, R120, R0, 0x2, P2 ;  /* 0x00000000785d7211 */ /* 0x000fe200010f16ff */
[----:B------:R-:W-:Y:S01]  /*44a10*/  STL.64 [R1+0x1178], R122 ;  /* 0x0011787a01007387 */ /* 0x000fe20000100a00 */
[----:B------:R-:W-:-:S03]  /*44a20*/  LEA R120, P1, R119, R2, 0x2 ;  /* 0x0000000277787211 */ /* 0x000fc600078210ff */
[----:B------:R1:W-:Y:S01]  /*44a30*/  STL.64 [R1+0x1170], R92 ;  /* 0x0011705c01007387 */ /* 0x0003e20000100a00 */
[----:B------:R-:W-:Y:S02]  /*44a40*/  LEA.HI.X.SX32 R121, R119, R0, 0x2, P1 ;  /* 0x0000000077797211 */ /* 0x000fe400008f16ff */
        /* <DEDUP_REMOVED lines=57> */
[C---:B------:R-:W-:Y:S01]  /*44de0*/  LEA R100, P1, R99.reuse, R2, 0x2 ;  /* 0x0000000263647211 */ /* 0x040fe200078210ff */
[C---:B------:R-:W-:Y:S01]  /*44df0*/  VIADD R97, R98.reuse, UR54 ;  /* 0x0000003662617c36 */ /* 0x040fe20008000000 */
[----:B------:R-:W-:Y:S01]  /*44e00*/  ULDC UR54, c[0x0][0x248] ;  /* 0x0000920000367ab9 */ /* 0x000fe20000000800 */
[----:B------:R1:W-:Y:S01]  /*44e10*/  STL.64 [R1+0x10d0], R92 ;  /* 0x0010d05c01007387 */ /* 0x0003e20000100a00 */
[----:B------:R-:W-:Y:S01]  /*44e20*/  LEA.HI.X.SX32 R101, R99, R0, 0x2, P1 ;  /* 0x0000000063657211 */ /* 0x000fe200008f16ff */
[----:B------:R-:W-:Y:S01]  /*44e30*/  VIADD R96, R97, UR55 ;  /* 0x0000003761607c36 */ /* 0x000fe20008000000 */
[----:B------:R-:W-:Y:S01]  /*44e40*/  ULDC UR55, c[0x0][0x248] ;  /* 0x0000920000377ab9 */ /* 0x000fe20000000800 */
        /* <DEDUP_REMOVED lines=23> */
[----:B------:R-:W-:Y:S02]  /*44fc0*/  LEA R94, P1, R91, R2, 0x2 ;  /* 0x000000025b5e7211 */ /* 0x000fe400078210ff */
[----:B------:R-:W-:Y:S01]  /*44fd0*/  IADD3 R205, R89, UR60, RZ ;  /* 0x0000003c59cd7c10 */ /* 0x000fe2000fffe0ff */
[----:B------:R1:W-:Y:S01]  /*44fe0*/  STL.64 [R1+0x10a0], R92 ;  /* 0x0010a05c01007387 */ /* 0x0003e20000100a00 */
[----:B------:R-:W-:Y:S01]  /*44ff0*/  LEA.HI.X.SX32 R95, R91, R0, 0x2, P1 ;  /* 0x000000005b5f7211 */ /* 0x000fe200008f16ff */
[----:B------:R-:W-:Y:S02]  /*45000*/  ULDC UR60, c[0x0][0x248] ;  /* 0x00009200003c7ab9 */ /* 0x000fe40000000800 */
[----:B------:R-:W-:Y:S01]  /*45010*/  VIADD R202, R205, UR61 ;  /* 0x0000003dcdca7c36 */ /* 0x000fe20008000000 */
[----:B------:R-:W-:Y:S01]  /*45020*/  ULDC UR61, c[0x0][0x248] ;  /* 0x00009200003d7ab9 */ /* 0x000fe20000000800 */
[----:B-1----:R-:W-:-:S04]  /*45030*/  LEA R92, P2, R89, R2, 0x2 ;  /* 0x00000002595c7211 */ /* 0x002fc800078410ff */
[----:B------:R-:W-:Y:S01]  /*45040*/  LEA.HI.X.SX32 R93, R89, R0, 0x2, P2 ;  /* 0x00000000595d7211 */ /* 0x000fe200010f16ff */
[----:B------:R1:W-:Y:S01]  /*45050*/  STL.64 [R1+0x1098], R94 ;  /* 0x0010985e01007387 */ /* 0x0003e20000100a00 */
[C---:B------:R-:W-:Y:S01]  /*45060*/  VIADD R197, R202.reuse, UR6 ;  /* 0x00000006cac57c36 */ /* 0x040fe20008000000 */
[----:B------:R-:W-:Y:S02]  /*45070*/  ULDC UR6, c[0x0][0x248] ;  /* 0x0000920000067ab9 */ /* 0x000fe40000000800 */
[----:B------:R3:W-:Y:S01]  /*45080*/  STL.64 [R1+0x1090], R92 ;  /* 0x0010905c01007387 */ /* 0x0007e20000100a00 */
[CC--:B-1----:R-:W-:Y:S02]  /*45090*/  LEA R94, P1, R205.reuse, R2.reuse, 0x2 ;  /* 0x00000002cd5e7211 */ /* 0x0c2fe400078210ff */
[----:B---3--:R-:W-:Y:S02]  /*450a0*/  LEA R92, P2, R202, R2, 0x2 ;  /* 0x00000002ca5c7211 */ /* 0x008fe400078410ff */
[----:B------:R-:W-:-:S02]  /*450b0*/  LEA.HI.X.SX32 R95, R205, R0, 0x2, P1 ;  /* 0x00000000cd5f7211 */ /* 0x000fc400008f16ff */
[----:B------:R-:W-:Y:S02]  /*450c0*/  LEA.HI.X.SX32 R93, R202, R0, 0x2, P2 ;  /* 0x00000000ca5d7211 */ /* 0x000fe400010f16ff */
[----:B------:R-:W-:Y:S01]  /*450d0*/  IADD3 R168, R197, UR8, RZ ;  /* 0x00000008c5a87c10 */ /* 0x000fe2000fffe0ff */
[----:B------:R1:W-:Y:S01]  /*450e0*/  STL.64 [R1+0x1088], R94 ;  /* 0x0010885e01007387 */ /* 0x0003e20000100a00 */
[----:B------:R-:W-:-:S03]  /*450f0*/  ULDC UR8, c[0x0][0x248] ;  /* 0x0000920000087ab9 */ /* 0x000fc60000000800 */
[----:B------:R3:W-:Y:S01]  /*45100*/  STL.64 [R1+0x1080], R92 ;  /* 0x0010805c01007387 */ /* 0x0007e20000100a00 */
[C---:B------:R-:W-:Y:S01]  /*45110*/  VIADD R167, R168.reuse, UR9 ;  /* 0x00000009a8a77c36 */ /* 0x040fe20008000000 */
[----:B------:R-:W-:Y:S01]  /*45120*/  ULDC UR9, c[0x0][0x248] ;  /* 0x0000920000097ab9 */ /* 0x000fe20000000800 */
[CC--:B-1----:R-:W-:Y:S02]  /*45130*/  LEA R94, P1, R197.reuse, R2.reuse, 0x2 ;  /* 0x00000002c55e7211 */ /* 0x0c2fe400078210ff */
[C---:B---3--:R-:W-:Y:S02]  /*45140*/  LEA R92, P2, R168.reuse, R2, 0x2 ;  /* 0x00000002a85c7211 */ /* 0x048fe400078410ff */
[-C--:B------:R-:W-:Y:S01]  /*45150*/  LEA.HI.X.SX32 R95, R197, R0.reuse, 0x2, P1 ;  /* 0x00000000c55f7211 */ /* 0x080fe200008f16ff */
[----:B------:R-:W-:Y:S01]  /*45160*/  VIADD R166, R167, UR10 ;  /* 0x0000000aa7a67c36 */ /* 0x000fe20008000000 */
[----:B------:R-:W-:Y:S01]  /*45170*/  LEA.HI.X.SX32 R93, R168, R0, 0x2, P2 ;  /* 0x00000000a85d7211 */ /* 0x000fe200010f16ff */
[----:B------:R-:W-:-:S02]  /*45180*/  ULDC UR10, c[0x0][0x248] ;  /* 0x00009200000a7ab9 */ /* 0x000fc40000000800 */
[----:B------:R1:W-:Y:S01]  /*45190*/  STL.64 [R1+0x1078], R94 ;  /* 0x0010785e01007387 */ /* 0x0003e20000100a00 */
[C---:B------:R-:W-:Y:S01]  /*451a0*/  VIADD R165, R166.reuse, UR11 ;  /* 0x0000000ba6a57c36 */ /* 0x040fe20008000000 */
[----:B------:R-:W-:Y:S02]  /*451b0*/  ULDC UR11, c[0x0][0x248] ;  /* 0x00009200000b7ab9 */ /* 0x000fe40000000800 */
[----:B------:R3:W-:Y:S01]  /*451c0*/  STL.64 [R1+0x1070], R92 ;  /* 0x0010705c01007387 */ /* 0x0007e20000100a00 */
[----:B------:R-:W-:Y:S01]  /*451d0*/  VIADD R164, R165, UR12 ;  /* 0x0000000ca5a47c36 */ /* 0x000fe20008000000 */
[----:B------:R-:W-:Y:S01]  /*451e0*/  ULDC UR12, c[0x0][0x248] ;  /* 0x00009200000c7ab9 */ /* 0x000fe20000000800 */
[CC--:B-1----:R-:W-:Y:S02]  /*451f0*/  LEA R94, P1, R167.reuse, R2.reuse, 0x2 ;  /* 0x00000002a75e7211 */ /* 0x0c2fe400078210ff */
[----:B---3--:R-:W-:Y:S02]  /*45200*/  LEA R92, P2, R166, R2, 0x2 ;  /* 0x00000002a65c7211 */ /* 0x008fe400078410ff */
[----:B------:R-:W-:-:S02]  /*45210*/  LEA.HI.X.SX32 R95, R167, R0, 0x2, P1 ;  /* 0x00000000a75f7211 */ /* 0x000fc400008f16ff */
[----:B------:R-:W-:-:S03]  /*45220*/  LEA.HI.X.SX32 R93, R166, R0, 0x2, P2 ;  /* 0x00000000a65d7211 */ /* 0x000fc600010f16ff */
        /* <DEDUP_REMOVED lines=41> */
[C---:B------:R-:W-:Y:S01]  /*454c0*/  IADD3 R155, R156.reuse, UR21, RZ ;  /* 0x000000159c9b7c10 */ /* 0x040fe2000fffe0ff */
[----:B------:R-:W-:Y:S02]  /*454d0*/  ULDC UR21, c[0x0][0x248] ;  /* 0x0000920000157ab9 */ /* 0x000fe40000000800 */
[----:B------:R3:W-:Y:S02]  /*454e0*/  STL.64 [R1+0x1020], R92 ;  /* 0x0010205c01007387 */ /* 0x0007e40000100a00 */
[----:B------:R-:W-:Y:S01]  /*454f0*/  VIADD R154, R155, UR22 ;  /* 0x000000169b9a7c36 */ /* 0x000fe20008000000 */
[----:B------:R-:W-:Y:S01]  /*45500*/  ULDC UR22, c[0x0][0x248] ;  /* 0x0000920000167ab9 */ /* 0x000fe20000000800 */
[-C--:B-1----:R-:W-:Y:S02]  /*45510*/  LEA R94, P1, R157, R2.reuse, 0x2 ;  /* 0x000000029d5e7211 */ /* 0x082fe400078210ff */
[----:B---3--:R-:W-:-:S02]  /*45520*/  LEA R92, P2, R156, R2, 0x2 ;  /* 0x000000029c5c7211 */ /* 0x008fc400078410ff */
[-C--:B------:R-:W-:Y:S02]  /*45530*/  LEA.HI.X.SX32 R95, R157, R0.reuse, 0x2, P1 ;  /* 0x000000009d5f7211 */ /* 0x080fe400008f16ff */
[----:B------:R-:W-:Y:S01]  /*45540*/  LEA.HI.X.SX32 R93, R156, R0, 0x2, P2 ;  /* 0x000000009c5d7211 */ /* 0x000fe200010f16ff */
[----:B------:R-:W-:Y:S01]  /*45550*/  VIADD R153, R154, UR23 ;  /* 0x000000179a997c36 */ /* 0x000fe20008000000 */
[----:B------:R-:W-:Y:S01]  /*45560*/  ULDC UR23, c[0x0][0x248] ;  /* 0x0000920000177ab9 */ /* 0x000fe20000000800 */
[----:B------:R1:W-:Y:S04]  /*45570*/  STL.64 [R1+0x1018], R94 ;  /* 0x0010185e01007387 */ /* 0x0003e80000100a00 */
[----:B------:R3:W-:Y:S01]  /*45580*/  STL.64 [R1+0x1010], R92 ;  /* 0x0010105c01007387 */ /* 0x0007e20000100a00 */
[----:B------:R-:W-:Y:S01]  /*45590*/  VIADD R152, R153, UR24 ;  /* 0x0000001899987c36 */ /* 0x000fe20008000000 */
[----:B------:R-:W-:Y:S01]  /*455a0*/  ULDC UR24, c[0x0][0x248] ;  /* 0x0000920000187ab9 */ /* 0x000fe20000000800 */
[----:B-1----:R-:W-:-:S02]  /*455b0*/  LEA R94, P1, R155, R2, 0x2 ;  /* 0x000000029b5e7211 */ /* 0x002fc400078210ff */
[C---:B---3--:R-:W-:Y:S02]  /*455c0*/  LEA R92, P2, R154.reuse, R2, 0x2 ;  /* 0x000000029a5c7211 */ /* 0x048fe400078410ff */
        /* <DEDUP_REMOVED lines=11> */
[----:B------:R-:W-:Y:S02]  /*45680*/  LEA.HI.X.SX32 R93, R152, R0, 0x2, P2 ;  /* 0x00000000985d7211 */ /* 0x000fe400010f16ff */
[----:B------:R-:W-:Y:S01]  /*45690*/  IADD3 R13, R14, UR27, RZ ;  /* 0x0000001b0e0d7c10 */ /* 0x000fe2000fffe0ff */
[----:B------:R1:W-:Y:S01]  /*456a0*/  STL.64 [R1+0xff8], R94 ;  /* 0x000ff85e01007387 */ /* 0x0003e20000100a00 */
[----:B------:R-:W-:-:S03]  /*456b0*/  ULDC UR27, c[0x0][0x248] ;  /* 0x00009200001b7ab9 */ /* 0x000fc60000000800 */
[----:B------:R3:W-:Y:S01]  /*456c0*/  STL.64 [R1+0xff0], R92 ;  /* 0x000ff05c01007387 */ /* 0x0007e20000100a00 */
[----:B------:R-:W-:Y:S01]  /*456d0*/  VIADD R12, R13, UR28 ;  /* 0x0000001c0d0c7c36 */ /* 0x000fe20008000000 */
[----:B------:R-:W-:Y:S01]  /*456e0*/  ULDC UR28, c[0x0][0x248] ;  /* 0x00009200001c7ab9 */ /* 0x000fe20000000800 */
[CC--:B-1----:R-:W-:Y:S02]  /*456f0*/  LEA R94, P1, R15.reuse, R2.reuse, 0x2 ;  /* 0x000000020f5e7211 */ /* 0x0c2fe400078210ff */
[C---:B---3--:R-:W-:Y:S02]  /*45700*/  LEA R92, P2, R14.reuse, R2, 0x2 ;  /* 0x000000020e5c7211 */ /* 0x048fe400078410ff */
[-C--:B------:R-:W-:Y:S02]  /*45710*/  LEA.HI.X.SX32 R95, R15, R0.reuse, 0x2, P1 ;  /* 0x000000000f5f7211 */ /* 0x080fe400008f16ff */
[----:B------:R-:W-:Y:S01]  /*45720*/  LEA.HI.X.SX32 R93, R14, R0, 0x2, P2 ;  /* 0x000000000e5d7211 */ /* 0x000fe200010f16ff */
[----:B------:R-:W-:Y:S01]  /*45730*/  VIADD R11, R12, UR29 ;  /* 0x0000001d0c0b7c36 */ /* 0x000fe20008000000 */
[----:B------:R-:W-:Y:S01]  /*45740*/  LEA R14, P1, R13, R2, 0x2 ;  /* 0x000000020d0e7211 */ /* 0x000fe200078210ff */
[----:B------:R-:W-:Y:S01]  /*45750*/  STL.64 [R1+0xfe8], R94 ;  /* 0x000fe85e01007387 */ /* 0x000fe20000100a00 */
[----:B------:R-:W-:Y:S01]  /*45760*/  ULDC UR29, c[0x0][0x248] ;  /* 0x00009200001d7ab9 */ /* 0x000fe20000000800 */
[----:B------:R-:W-:Y:S01]  /*45770*/  VIADD R10, R11, UR30 ;  /* 0x0000001e0b0a7c36 */ /* 0x000fe20008000000 */
[----:B------:R-:W-:Y:S01]  /*45780*/  LEA.HI.X.SX32 R15, R13, R0, 0x2, P1 ;  /* 0x000000000d0f7211 */ /* 0x000fe200008f16ff */
[----:B------:R1:W-:Y:S01]  /*45790*/  STL.64 [R1+0xfe0], R92 ;  /* 0x000fe05c01007387 */ /* 0x0003e20000100a00 */
[----:B------:R-:W-:Y:S01]  /*457a0*/  ULDC UR30, c[0x0][0x248] ;  /* 0x00009200001e7ab9 */ /* 0x000fe20000000800 */
[----:B------:R-:W-:Y:S01]  /*457b0*/  VIADD R9, R10, UR31 ;  /* 0x0000001f0a097c36 */ /* 0x000fe20008000000 */
[----:B------:R-:W-:Y:S01]  /*457c0*/  ULDC UR31, c[0x0][0x248] ;  /* 0x00009200001f7ab9 */ /* 0x000fe20000000800 */
[----:B------:R3:W-:Y:S01]  /*457d0*/  STL.64 [R1+0xfd8], R14 ;  /* 0x000fd80e01007387 */ /* 0x0007e20000100a00 */
[----:B-1----:R-:W-:-:S04]  /*457e0*/  LEA R92, P2, R12, R2, 0x2 ;  /* 0x000000020c5c7211 */ /* 0x002fc800078410ff */
[----:B------:R-:W-:Y:S02]  /*457f0*/  LEA.HI.X.SX32 R93, R12, R0, 0x2, P2 ;  /* 0x000000000c5d7211 */ /* 0x000fe400010f16ff */
[-C--:B------:R-:W-:Y:S02]  /*45800*/  LEA R12, P1, R11, R2.reuse, 0x2 ;  /* 0x000000020b0c7211 */ /* 0x080fe400078210ff */
[C---:B---3--:R-:W-:Y:S01]  /*45810*/  LEA R14, P2, R10.reuse, R2, 0x2 ;  /* 0x000000020a0e7211 */ /* 0x048fe200078410ff */
[----:B------:R-:W-:Y:S01]  /*45820*/  VIADD R8, R9, UR32 ;  /* 0x0000002009087c36 */ /* 0x000fe20008000000 */
[-C--:B------:R-:W-:Y:S01]  /*45830*/  LEA.HI.X.SX32 R13, R11, R0.reuse, 0x2, P1 ;  /* 0x000000000b0d7211 */ /* 0x080fe200008f16ff */
[----:B------:R-:W-:Y:S01]  /*45840*/  STL.64 [R1+0xfd0], R92 ;  /* 0x000fd05c01007387 */ /* 0x000fe20000100a00 */
[----:B------:R-:W-:Y:S01]  /*45850*/  LEA.HI.X.SX32 R15, R10, R0, 0x2, P2 ;  /* 0x000000000a0f7211 */ /* 0x000fe200010f16ff */
[----:B------:R-:W-:Y:S01]  /*45860*/  VIADD R170, R8, UR33 ;  /* 0x0000002108aa7c36 */ /* 0x000fe20008000000 */
[C---:B------:R-:W-:Y:S01]  /*45870*/  LEA R10, P1, R9.reuse, R2, 0x2 ;  /* 0x00000002090a7211 */ /* 0x040fe200078210ff */
[----:B------:R1:W-:Y:S01]  /*45880*/  STL.64 [R1+0xfc8], R12 ;  /* 0x000fc80c01007387 */ /* 0x0003e20000100a00 */
[----:B------:R-:W-:Y:S01]  /*45890*/  ULDC UR32, c[0x0][0x248] ;  /* 0x0000920000207ab9 */ /* 0x000fe20000000800 */
[----:B------:R-:W-:Y:S01]  /*458a0*/  VIADD R169, R170, UR34 ;  /* 0x00000022aaa97c36 */ /* 0x000fe20008000000 */
[----:B------:R-:W-:Y:S01]  /*458b0*/  LEA.HI.X.SX32 R11, R9, R0, 0x2, P1 ;  /* 0x00000000090b7211 */ /* 0x000fe200008f16ff */
[----:B------:R-:W-:Y:S01]  /*458c0*/  STL.64 [R1+0xfc0], R14 ;  /* 0x000fc00e01007387 */ /* 0x000fe20000100a00 */
[----:B------:R-:W-:Y:S01]  /*458d0*/  ULDC UR33, c[0x0][0x248] ;  /* 0x0000920000217ab9 */ /* 0x000fe20000000800 */
[----:B------:R-:W-:Y:S01]  /*458e0*/  ULDC UR34, c[0x0][0x248] ;  /* 0x0000920000227ab9 */ /* 0x000fe20000000800 */
[C---:B-1----:R-:W-:Y:S01]  /*458f0*/  LEA R12, P2, R8.reuse, R2, 0x2 ;  /* 0x00000002080c7211 */ /* 0x042fe200078410ff */
[----:B------:R1:W-:Y:S03]  /*45900*/  STL.64 [R1+0xfb8], R10 ;  /* 0x000fb80a01007387 */ /* 0x0003e60000100a00 */
[----:B------:R-:W-:-:S02]  /*45910*/  LEA.HI.X.SX32 R13, R8, R0, 0x2, P2 ;  /* 0x00000000080d7211 */ /* 0x000fc400010f16ff */
[C---:B------:R-:W-:Y:S01]  /*45920*/  LEA R8, P1, R170.reuse, R2, 0x2 ;  /* 0x00000002aa087211 */ /* 0x040fe200078210ff */
[C---:B------:R-:W-:Y:S01]  /*45930*/  VIADD R172, R169.reuse, UR35 ;  /* 0x00000023a9ac7c36 */ /* 0x040fe20008000000 */
[----:B------:R-:W-:Y:S02]  /*45940*/  ULDC UR35, c[0x0][0x248] ;  /* 0x0000920000237ab9 */ /* 0x000fe40000000800 */
[----:B------:R-:W-:Y:S02]  /*45950*/  LEA.HI.X.SX32 R9, R170, R0, 0x2, P1 ;  /* 0x00000000aa097211 */ /* 0x000fe400008f16ff */
[C---:B-1----:R-:W-:Y:S01]  /*45960*/  LEA R10, P2, R169.reuse, R2, 0x2 ;  /* 0x00000002a90a7211 */ /* 0x042fe200078410ff */
[----:B------:R-:W-:Y:S01]  /*45970*/  VIADD R171, R172, UR36 ;  /* 0x00000024acab7c36 */ /* 0x000fe20008000000 */
[----:B------:R-:W-:Y:S01]  /*45980*/  STL.64 [R1+0xfb0], R12 ;  /* 0x000fb00c01007387 */ /* 0x000fe20000100a00 */
[----:B------:R-:W-:Y:S01]  /*45990*/  ULDC UR36, c[0x0][0x248] ;  /* 0x0000920000247ab9 */ /* 0x000fe20000000800 */
[----:B------:R-:W-:-:S02]  /*459a0*/  LEA.HI.X.SX32 R11, R169, R0, 0x2, P2 ;  /* 0x00000000a90b7211 */ /* 0x000fc400010f16ff */
        /* <DEDUP_REMOVED lines=9> */
[----:B------:R-:W-:Y:S01]  /*45a40*/  LEA.HI.X.SX32 R11, R172, R0, 0x2, P1 ;  /* 0x00000000ac0b7211 */ /* 0x000fe200008f16ff */
[----:B------:R-:W-:Y:S01]  /*45a50*/  VIADD R176, R173, UR39 ;  /* 0x00000027adb07c36 */ /* 0x000fe20008000000 */
[----:B------:R-:W-:-:S03]  /*45a60*/  ULDC UR39, c[0x0][0x248] ;  /* 0x0000920000277ab9 */ /* 0x000fc60000000800 */
[----:B------:R1:W-:Y:S04]  /*45a70*/  STL.64 [R1+0xf98], R10 ;  /* 0x000f980a01007387 */ /* 0x0003e80000100a00 */
        /* <DEDUP_REMOVED lines=77> */
[C---:B------:R-:W-:Y:S01]  /*45f50*/  LEA R92, P1, R190.reuse, R2, 0x2 ;  /* 0x00000002be5c7211 */ /* 0x040fe200078210ff */
[----:B------:R-:W-:Y:S01]  /*45f60*/  VIADD R192, R189, UR55 ;  /* 0x00000037bdc07c36 */ /* 0x000fe20008000000 */
[----:B------:R-:W-:Y:S01]  /*45f70*/  STL.64 [R1+0xf18], R10 ;  /* 0x000f180a01007387 */ /* 0x000fe20000100a00 */
[----:B------:R-:W-:Y:S01]  /*45f80*/  ULDC UR55, c[0x0][0x248] ;  /* 0x0000920000377ab9 */ /* 0x000fe20000000800 */
[----:B------:R-:W-:-:S02]  /*45f90*/  LEA.HI.X.SX32 R93, R190, R0, 0x2, P1 ;  /* 0x00000000be5d7211 */ /* 0x000fc400008f16ff */
[----:B------:R1:W-:Y:S01]  /*45fa0*/  STL.64 [R1+0xf10], R8 ;  /* 0x000f100801007387 */ /* 0x0003e20000100a00 */
[----:B------:R-:W-:Y:S01]  /*45fb0*/  VIADD R191, R192, UR56 ;  /* 0x00000038c0bf7c36 */ /* 0x000fe20008000000 */
[----:B------:R-:W-:Y:S02]  /*45fc0*/  ULDC UR56, c[0x0][0x248] ;  /* 0x0000920000387ab9 */ /* 0x000fe40000000800 */
[----:B------:R3:W-:Y:S01]  /*45fd0*/  STL.64 [R1+0xf08], R92 ;  /* 0x000f085c01007387 */ /* 0x0007e20000100a00 */
[----:B------:R-:W-:Y:S01]  /*45fe0*/  VIADD R194, R191, UR57 ;  /* 0x00000039bfc27c36 */ /* 0x000fe20008000000 */
[----:B------:R-:W-:Y:S01]  /*45ff0*/  ULDC UR57, c[0x0][0x248] ;  /* 0x0000920000397ab9 */ /* 0x000fe20000000800 */
[----:B-1----:R-:W-:-:S04]  /*46000*/  LEA R8, P2, R189, R2, 0x2 ;  /* 0x00000002bd087211 */ /* 0x002fc800078410ff */
[----:B------:R-:W-:Y:S02]  /*46010*/  LEA.HI.X.SX32 R9, R189, R0, 0x2, P2 ;  /* 0x00000000bd097211 */ /* 0x000fe400010f16ff */
[----:B---3--:R-:W-:Y:S01]  /*46020*/  LEA R92, P1, R192, R2, 0x2 ;  /* 0x00000002c05c7211 */ /* 0x008fe200078210ff */
[----:B------:R-:W-:Y:S01]  /*46030*/  VIADD R193, R194, UR58 ;  /* 0x0000003ac2c17c36 */ /* 0x000fe20008000000 */
[----:B------:R-:W-:Y:S01]  /*46040*/  ULDC UR58, c[0x0][0x248] ;  /* 0x00009200003a7ab9 */ /* 0x000fe20000000800 */
[----:B------:R1:W-:Y:S01]  /*46050*/  STL.64 [R1+0xf00], R8 ;  /* 0x000f000801007387 */ /* 0x0003e20000100a00 */
[----:B------:R-:W-:Y:S02]  /*46060*/  LEA.HI.X.SX32 R93, R192, R0, 0x2, P1 ;  /* 0x00000000c05d7211 */ /* 0x000fe400008f16ff */
[-C--:B------:R-:W-:Y:S01]  /*46070*/  LEA R94, P1, R194, R2.reuse, 0x2 ;  /* 0x00000002c25e7211 */ /* 0x080fe200078210ff */
[----:B------:R-:W-:Y:S01]  /*46080*/  VIADD R196, R193, UR59 ;  /* 0x0000003bc1c47c36 */ /* 0x000fe20008000000 */
[----:B------:R-:W-:Y:S01]  /*46090*/  ULDC UR59, c[0x0][0x248] ;  /* 0x00009200003b7ab9 */ /* 0x000fe20000000800 */
[----:B------:R3:W-:Y:S01]  /*460a0*/  STL.64 [R1+0xef8], R92 ;  /* 0x000ef85c01007387 */ /* 0x0007e20000100a00 */
[----:B-1----:R-:W-:-:S04]  /*460b0*/  LEA R8, P2, R191, R2, 0x2 ;  /* 0x00000002bf087211 */ /* 0x002fc800078410ff */
[----:B------:R-:W-:Y:S02]  /*460c0*/  LEA.HI.X.SX32 R9, R191, R0, 0x2, P2 ;  /* 0x00000000bf097211 */ /* 0x000fe400010f16ff */
[C---:B---3--:R-:W-:Y:S02]  /*460d0*/  LEA R92, P2, R193.reuse, R2, 0x2 ;  /* 0x00000002c15c7211 */ /* 0x048fe400078410ff */
[-C--:B------:R-:W-:Y:S01]  /*460e0*/  LEA.HI.X.SX32 R95, R194, R0.reuse, 0x2, P1 ;  /* 0x00000000c25f7211 */ /* 0x080fe200008f16ff */
[----:B------:R-:W-:Y:S01]  /*460f0*/  VIADD R195, R196, UR60 ;  /* 0x0000003cc4c37c36 */ /* 0x000fe20008000000 */
[----:B------:R-:W-:Y:S01]  /*46100*/  LEA.HI.X.SX32 R93, R193, R0, 0x2, P2 ;  /* 0x00000000c15d7211 */ /* 0x000fe200010f16ff */
[----:B------:R-:W-:Y:S01]  /*46110*/  STL.64 [R1+0xef0], R8 ;  /* 0x000ef00801007387 */ /* 0x000fe20000100a00 */
[----:B------:R-:W-:-:S03]  /*46120*/  ULDC UR60, c[0x0][0x248] ;  /* 0x00009200003c7ab9 */ /* 0x000fc60000000800 */
[----:B------:R1:W-:Y:S01]  /*46130*/  STL.64 [R1+0xee8], R94 ;  /* 0x000ee85e01007387 */ /* 0x0003e20000100a00 */
[----:B------:R-:W-:Y:S01]  /*46140*/  VIADD R199, R195, UR61 ;  /* 0x0000003dc3c77c36 */ /* 0x000fe20008000000 */
        /* <DEDUP_REMOVED lines=29> */
[----:B------:R-:W-:Y:S01]  /*46320*/  IADD3 R207, R203, UR12, RZ ;  /* 0x0000000ccbcf7c10 */ /* 0x000fe2000fffe0ff */
[----:B------:R-:W-:Y:S02]  /*46330*/  ULDC UR12, c[0x0][0x248] ;  /* 0x00009200000c7ab9 */ /* 0x000fe40000000800 */
[----:B------:R3:W-:Y:S02]  /*46340*/  STL.64 [R1+0xeb0], R92 ;  /* 0x000eb05c01007387 */ /* 0x0007e40000100a00 */
[----:B------:R-:W-:Y:S01]  /*46350*/  VIADD R206, R207, UR13 ;  /* 0x0000000dcfce7c36 */ /* 0x000fe20008000000 */
[----:B------:R-:W-:Y:S01]  /*46360*/  ULDC UR13, c[0x0][0x248] ;  /* 0x00009200000d7ab9 */ /* 0x000fe20000000800 */
[-C--:B-1----:R-:W-:Y:S02]  /*46370*/  LEA R94, P1, R204, R2.reuse, 0x2 ;  /* 0x00000002cc5e7211 */ /* 0x082fe400078210ff */
[----:B---3--:R-:W-:-:S02]  /*46380*/  LEA R92, P2, R203, R2, 0x2 ;  /* 0x00000002cb5c7211 */ /* 0x008fc400078410ff */
[-C--:B------:R-:W-:Y:S02]  /*46390*/  LEA.HI.X.SX32 R95, R204, R0.reuse, 0x2, P1 ;  /* 0x00000000cc5f7211 */ /* 0x080fe400008f16ff */
        /* <DEDUP_REMOVED lines=25> */
[CC--:B-1----:R-:W-:Y:S02]  /*46530*/  LEA R94, P1, R212.reuse, R2.reuse, 0x2 ;  /* 0x00000002d45e7211 */ /* 0x0c2fe400078210ff */
[C---:B---3--:R-:W-:Y:S02]  /*46540*/  LEA R92, P2, R211.reuse, R2, 0x2 ;  /* 0x00000002d35c7211 */ /* 0x048fe400078410ff */
[-C--:B------:R-:W-:Y:S02]  /*46550*/  LEA.HI.X.SX32 R95, R212, R0.reuse, 0x2, P1 ;  /* 0x00000000d45f7211 */ /* 0x080fe400008f16ff */
[----:B------:R-:W-:-:S02]  /*46560*/  LEA.HI.X.SX32 R93, R211, R0, 0x2, P2 ;  /* 0x00000000d35d7211 */ /* 0x000fc400010f16ff */
        /* <DEDUP_REMOVED lines=97> */
[----:B---3--:R-:W-:Y:S02]  /*46b80*/  LEA R92, P2, R238, R2, 0x2 ;  /* 0x00000002ee5c7211 */ /* 0x008fe400078410ff */
        /* <DEDUP_REMOVED lines=70> */
[-C--:B-1----:R-:W-:Y:S02]  /*46ff0*/  LEA R94, P1, R167, R2.reuse, 0x2 ;  /* 0x00000002a75e7211 */ /* 0x082fe400078210ff */
        /* <DEDUP_REMOVED lines=42> */
[----:B------:R-:W-:Y:S01]  /*472a0*/  STL.64 [R1+0xd20], R94 ;  /* 0x000d205e01007387 */ /* 0x000fe20000100a00 */
[----:B------:R-:W-:-:S03]  /*472b0*/  ULDC UR61, c[0x0][0x248] ;  /* 0x00009200003d7ab9 */ /* 0x000fc60000000800 */
[----:B------:R1:W-:Y:S01]  /*472c0*/  STL.64 [R1+0xd18], R92 ;  /* 0x000d185c01007387 */ /* 0x0003e20000100a00 */
[C---:B------:R-:W-:Y:S01]  /*472d0*/  LEA R14, P2, R11.reuse, R2, 0x2 ;  /* 0x000000020b0e7211 */ /* 0x040fe200078410ff */
[C---:B------:R-:W-:Y:S01]  /*472e0*/  VIADD R10, R11.reuse, UR6 ;  /* 0x000000060b0a7c36 */ /* 0x040fe20008000000 */
[----:B------:R-:W-:Y:S02]  /*472f0*/  ULDC UR6, c[0x0][0x248] ;  /* 0x0000920000067ab9 */ /* 0x000fe40000000800 */
[----:B------:R-:W-:Y:S02]  /*47300*/  LEA.HI.X.SX32 R15, R11, R0, 0x2, P2 ;  /* 0x000000000b0f7211 */ /* 0x000fe400010f16ff */
[----:B-1----:R-:W-:Y:S01]  /*47310*/  LEA R92, P1, R12, R2, 0x2 ;  /* 0x000000020c5c7211 */ /* 0x002fe200078210ff */
[----:B------:R-:W-:Y:S01]  /*47320*/  VIADD R9, R10, UR8 ;  /* 0x000000080a097c36 */ /* 0x000fe20008000000 */
[----:B------:R-:W-:Y:S02]  /*47330*/  ULDC UR8, c[0x0][0x248] ;  /* 0x0000920000087ab9 */ /* 0x000fe40000000800 */
[----:B------:R-:W-:-:S02]  /*47340*/  LEA.HI.X.SX32 R93, R12, R0, 0x2, P1 ;  /* 0x000000000c5d7211 */ /* 0x000fc400008f16ff */
[----:B------:R-:W-:-:S03]  /*47350*/  LEA R12, P2, R9, R2, 0x2 ;  /* 0x00000002090c7211 */ /* 0x000fc600078410ff */
[----:B------:R-:W-:Y:S04]  /*47360*/  STL.64 [R1+0xd10], R92 ;  /* 0x000d105c01007387 */ /* 0x000fe80000100a00 */
[----:B------:R1:W-:Y:S01]  /*47370*/  STL.64 [R1+0xd08], R14 ;  /* 0x000d080e01007387 */ /* 0x0003e20000100a00 */
[C---:B------:R-:W-:Y:S01]  /*47380*/  VIADD R8, R9.reuse, UR9 ;  /* 0x0000000909087c36 */ /* 0x040fe20008000000 */
[----:B------:R-:W-:Y:S01]  /*47390*/  LEA.HI.X.SX32 R13, R9, R0, 0x2, P2 ;  /* 0x00000000090d7211 */ /* 0x000fe200010f16ff */
[----:B------:R-:W-:Y:S02]  /*473a0*/  ULDC UR9, c[0x0][0x248] ;  /* 0x0000920000097ab9 */ /* 0x000fe40000000800 */
[----:B------:R-:W-:Y:S01]  /*473b0*/  VIADD R158, R8, UR10 ;  /* 0x0000000a089e7c36 */ /* 0x000fe20008000000 */
[----:B------:R-:W-:Y:S01]  /*473c0*/  ULDC UR10, c[0x0][0x248] ;  /* 0x00009200000a7ab9 */ /* 0x000fe20000000800 */
[----:B-1----:R-:W-:-:S04]  /*473d0*/  LEA R14, P1, R10, R2, 0x2 ;  /* 0x000000020a0e7211 */ /* 0x002fc800078210ff */
[----:B------:R-:W-:Y:S02]  /*473e0*/  LEA.HI.X.SX32 R15, R10, R0, 0x2, P1 ;  /* 0x000000000a0f7211 */ /* 0x000fe400008f16ff */
        /* <DEDUP_REMOVED lines=9> */
[----:B------:R-:W-:Y:S01]  /*47480*/  LEA.HI.X.SX32 R13, R8, R0, 0x2, P1 ;  /* 0x00000000080d7211 */ /* 0x000fe200008f16ff */
[C---:B------:R-:W-:Y:S01]  /*47490*/  VIADD R162, R159.reuse, UR13 ;  /* 0x0000000d9fa27c36 */ /* 0x040fe20008000000 */
[C---:B------:R-:W-:Y:S01]  /*474a0*/  LEA R8, P2, R159.reuse, R2, 0x2 ;  /* 0x000000029f087211 */ /* 0x040fe200078410ff */
[----:B------:R-:W-:Y:S02]  /*474b0*/  ULDC UR13, c[0x0][0x248] ;  /* 0x00009200000d7ab9 */ /* 0x000fe40000000800 */
[----:B------:R-:W-:Y:S04]  /*474c0*/  STL.64 [R1+0xcf0], R12 ;  /* 0x000cf00c01007387 */ /* 0x000fe80000100a00 */
[----:B------:R1:W-:Y:S01]  /*474d0*/  STL.64 [R1+0xce8], R10 ;  /* 0x000ce80a01007387 */ /* 0x0003e20000100a00 */
[----:B------:R-:W-:Y:S01]  /*474e0*/  LEA.HI.X.SX32 R9, R159, R0, 0x2, P2 ;  /* 0x000000009f097211 */ /* 0x000fe200010f16ff */
[----:B------:R-:W-:Y:S01]  /*474f0*/  VIADD R161, R162, UR14 ;  /* 0x0000000ea2a17c36 */ /* 0x000fe20008000000 */
[----:B------:R-:W-:Y:S01]  /*47500*/  ULDC UR14, c[0x0][0x248] ;  /* 0x00009200000e7ab9 */ /* 0x000fe20000000800 */
[----:B-1----:R-:W-:-:S04]  /*47510*/  LEA R10, P1, R160, R2, 0x2 ;  /* 0x00000002a00a7211 */ /* 0x002fc800078210ff */
        /* <DEDUP_REMOVED lines=15> */
[----:B------:R-:W-:Y:S01]  /*47610*/  IADD3 R165, R166, UR18, RZ ;  /* 0x00000012a6a57c10 */ /* 0x000fe2000fffe0ff */
        /* <DEDUP_REMOVED lines=16> */
[C---:B------:R-:W-:Y:S01]  /*47720*/  LEA R92, P1, R169.reuse, R2, 0x2 ;  /* 0x00000002a95c7211 */ /* 0x040fe200078210ff */
[----:B------:R-:W-:Y:S01]  /*47730*/  STL.64 [R1+0xcb0], R10 ;  /* 0x000cb00a01007387 */ /* 0x000fe20000100a00 */
[----:B------:R-:W-:Y:S01]  /*47740*/  ULDC UR21, c[0x0][0x248] ;  /* 0x0000920000157ab9 */ /* 0x000fe20000000800 */
[C---:B------:R-:W-:Y:S01]  /*47750*/  VIADD R173, R170.reuse, UR22 ;  /* 0x00000016aaad7c36 */ /* 0x040fe20008000000 */
[----:B------:R-:W-:Y:S01]  /*47760*/  LEA.HI.X.SX32 R93, R169, R0, 0x2, P1 ;  /* 0x00000000a95d7211 */ /* 0x000fe200008f16ff */
[----:B------:R1:W-:Y:S01]  /*47770*/  STL.64 [R1+0xca8], R8 ;  /* 0x000ca80801007387 */ /* 0x0003e20000100a00 */
[-C--:B------:R-:W-:Y:S01]  /*47780*/  LEA R94, P1, R170, R2.reuse, 0x2 ;  /* 0x00000002aa5e7211 */ /* 0x080fe200078210ff */
[----:B------:R-:W-:Y:S01]  /*47790*/  VIADD R175, R173, UR23 ;  /* 0x00000017adaf7c36 */ /* 0x000fe20008000000 */
[----:B------:R-:W-:Y:S01]  /*477a0*/  ULDC UR22, c[0x0][0x248] ;  /* 0x0000920000167ab9 */ /* 0x000fe20000000800 */
[----:B------:R3:W-:Y:S01]  /*477b0*/  STL.64 [R1+0xca0], R92 ;  /* 0x000ca05c01007387 */ /* 0x0007e20000100a00 */
[----:B-1----:R-:W-:Y:S01]  /*477c0*/  LEA R8, P2, R168, R2, 0x2 ;  /* 0x00000002a8087211 */ /* 0x002fe200078410ff */
[----:B------:R-:W-:-:S03]  /*477d0*/  ULDC UR23, c[0x0][0x248] ;  /* 0x0000920000177ab9 */ /* 0x000fc60000000800 */
[----:B------:R-:W-:Y:S02]  /*477e0*/  LEA.HI.X.SX32 R9, R168, R0, 0x2, P2 ;  /* 0x00000000a8097211 */ /* 0x000fe400010f16ff */
[----:B---3--:R-:W-:Y:S02]  /*477f0*/  LEA R92, P2, R173, R2, 0x2 ;  /* 0x00000002ad5c7211 */ /* 0x008fe400078410ff */
        /* <DEDUP_REMOVED lines=29> */
[-C--:B-1----:R-:W-:Y:S02]  /*479d0*/  LEA R94, P1, R180, R2.reuse, 0x2 ;  /* 0x00000002b45e7211 */ /* 0x082fe400078210ff */
[----:B---3--:R-:W-:Y:S02]  /*479e0*/  LEA R92, P2, R182, R2, 0x2 ;  /* 0x00000002b65c7211 */ /* 0x008fe400078410ff */
        /* <DEDUP_REMOVED lines=116> */
[----:B------:R-:W-:Y:S01]  /*48130*/  IMAD.MOV.U32 R122, RZ, RZ, R127 ;  /* 0x000000ffff7a7224 */ /* 0x000fe200078e007f */
[----:B------:R-:W-:Y:S01]  /*48140*/  MOV R120, R125 ;  /* 0x0000007d00787202 */ /* 0x000fe20000000f00 */
[----:B------:R-:W-:Y:S01]  /*48150*/  IMAD.MOV.U32 R123, RZ, RZ, R128 ;  /* 0x000000ffff7b7224 */ /* 0x000fe200078e0080 */
[----:B------:R-:W-:Y:S01]  /*48160*/  LEA.HI.X.SX32 R11, R9, R0, 0x2, P1 ;  /* 0x00000000090b7211 */ /* 0x000fe200008f16ff */
[----:B------:R-:W-:Y:S01]  /*48170*/  IMAD.MOV.U32 R121, RZ, RZ, R126 ;  /* 0x000000ffff797224 */ /* 0x000fe200078e007e */
[----:B------:R-:W-:Y:S01]  /*48180*/  IADD3 R155, R156, UR54, RZ ;  /* 0x000000369c9b7c10 */ /* 0x000fe2000fffe0ff */
[----:B------:R-:W-:Y:S01]  /*48190*/  STL.64 [R1+0xc08], R14 ;  /* 0x000c080e01007387 */ /* 0x000fe20000100a00 */
[----:B------:R-:W-:Y:S01]  /*481a0*/  LOP3.LUT R3, R3, 0xffffffef, RZ, 0xc0, !PT ;  /* 0xffffffef03037812 */ /* 0x000fe200078ec0ff */
[----:B------:R-:W-:Y:S01]  /*481b0*/  ULDC UR53, c[0x0][0x22c] ;  /* 0x00008b0000357ab9 */ /* 0x000fe20000000800 */
[----:B------:R-:W-:Y:S01]  /*481c0*/  LOP3.LUT R5, R5, 0xffff7fff, RZ, 0xc0, !PT ;  /* 0xffff7fff05057812 */ /* 0x000fe200078ec0ff */
[----:B------:R-:W-:Y:S01]  /*481d0*/  ULDC UR52, c[0x0][0x22c] ;  /* 0x00008b0000347ab9 */ /* 0x000fe20000000800 */
[C---:B-1----:R-:W-:Y:S01]  /*481e0*/  LEA R12, P2, R8.reuse, R2, 0x2 ;  /* 0x00000002080c7211 */ /* 0x042fe200078410ff */
[----:B------:R1:W-:Y:S01]  /*481f0*/  STL.64 [R1+0xb10], R10 ;  /* 0x000b100a01007387 */ /* 0x0003e20000100a00 */
[----:B------:R-:W-:Y:S01]  /*48200*/  IMAD.MOV.U32 R127, RZ, RZ, R131 ;  /* 0x000000ffff7f7224 */ /* 0x000fe200078e0083 */
[----:B------:R-:W-:Y:S01]  /*48210*/  LOP3.LUT R19, R19, 0xffffbfff, RZ, 0xc0, !PT ;  /* 0xffffbfff13137812 */ /* 0x000fe200078ec0ff */
[----:B------:R-:W-:Y:S01]  /*48220*/  IMAD.MOV.U32 R125, RZ, RZ, R129 ;  /* 0x000000ffff7d7224 */ /* 0x000fe200078e0081 */
[----:B------:R-:W-:Y:S01]  /*48230*/  LEA.HI.X.SX32 R13, R8, R0, 0x2, P2 ;  /* 0x00000000080d7211 */ /* 0x000fe200010f16ff */
[----:B------:R-:W-:Y:S01]  /*48240*/  IMAD.MOV.U32 R128, RZ, RZ, R132 ;  /* 0x000000ffff807224 */ /* 0x000fe200078e0084 */
[-C--:B------:R-:W-:Y:S01]  /*48250*/  LEA R8, P1, R156, R2.reuse, 0x2 ;  /* 0x000000029c087211 */ /* 0x080fe200078210ff */
[C---:B------:R-:W-:Y:S01]  /*48260*/  VIADD R158, R155.reuse, UR55 ;  /* 0x000000379b9e7c36 */ /* 0x040fe20008000000 */
[----:B------:R-:W-:Y:S01]  /*48270*/  ULDC UR54, c[0x0][0x22c] ;  /* 0x00008b0000367ab9 */ /* 0x000fe20000000800 */
[----:B-1----:R-:W-:-:S02]  /*48280*/  LEA R10, P2, R155, R2, 0x2 ;  /* 0x000000029b0a7211 */ /* 0x002fc400078410ff */
[-C--:B------:R-:W-:Y:S01]  /*48290*/  LEA.HI.X.SX32 R9, R156, R0.reuse, 0x2, P1 ;  /* 0x000000009c097211 */ /* 0x080fe200008f16ff */
[----:B------:R-:W-:Y:S01]  /*482a0*/  STL.64 [R1+0xc00], R12 ;  /* 0x000c000c01007387 */ /* 0x000fe20000100a00 */
[----:B------:R-:W-:Y:S01]  /*482b0*/  LEA.HI.X.SX32 R11, R155, R0, 0x2, P2 ;  /* 0x000000009b0b7211 */ /* 0x000fe200010f16ff */
[C---:B------:R-:W-:Y:S02]  /*482c0*/  VIADD R157, R158.reuse, UR56 ;  /* 0x000000389e9d7c36 */ /* 0x040fe40008000000 */
[----:B------:R-:W-:Y:S01]  /*482d0*/  IMAD.MOV.U32 R131, RZ, RZ, R135 ;  /* 0x000000ffff837224 */ /* 0x000fe200078e0087 */
[----:B------:R1:W-:Y:S01]  /*482e0*/  STL.64 [R1+0xb08], R8 ;  /* 0x000b080801007387 */ /* 0x0003e20000100a00 */
[----:B------:R-:W-:Y:S02]  /*482f0*/  VIADD R159, R157, UR57 ;  /* 0x000000399d9f7c36 */ /* 0x000fe40008000000 */
[----:B------:R-:W-:Y:S01]  /*48300*/  IMAD.MOV.U32 R126, RZ, RZ, R130 ;  /* 0x000000ffff7e7224 */ /* 0x000fe200078e0082 */
[----:B------:R3:W-:Y:S01]  /*48310*/  STL.64 [R1+0xbf8], R10 ;  /* 0x000bf80a01007387 */ /* 0x0007e20000100a00 */
[----:B------:R-:W-:Y:S01]  /*48320*/  VIADD R160, R159, UR58 ;  /* 0x0000003a9fa07c36 */ /* 0x000fe20008000000 */
[----:B------:R-:W-:Y:S01]  /*48330*/  MOV R119, R127 ;  /* 0x0000007f00777202 */ /* 0x000fe20000000f00 */
[----:B------:R-:W-:Y:S01]  /*48340*/  IMAD.MOV.U32 R129, RZ, RZ, R133 ;  /* 0x000000ffff817224 */ /* 0x000fe200078e0085 */
[----:B------:R-:W-:Y:S01]  /*48350*/  ULDC UR58, c[0x0][0x22c] ;  /* 0x00008b00003a7ab9 */ /* 0x000fe20000000800 */
[----:B------:R-:W-:Y:S01]  /*48360*/  IMAD.MOV.U32 R132, RZ, RZ, R136 ;  /* 0x000000ffff847224 */ /* 0x000fe200078e0088 */
[----:B------:R-:W-:Y:S01]  /*48370*/  ULDC UR57, c[0x0][0x22c] ;  /* 0x00008b0000397ab9 */ /* 0x000fe20000000800 */
[----:B------:R-:W-:Y:S01]  /*48380*/  IMAD.MOV.U32 R117, RZ, RZ, R125 ;  /* 0x000000ffff757224 */ /* 0x000fe200078e007d */
[-C--:B-1----:R-:W-:Y:S01]  /*48390*/  LEA R8, P2, R157, R2.reuse, 0x2 ;  /* 0x000000029d087211 */ /* 0x082fe200078410ff */
[----:B------:R-:W-:Y:S01]  /*483a0*/  ULDC UR56, c[0x0][0x22c] ;  /* 0x00008b0000387ab9 */ /* 0x000fe20000000800 */
[----:B------:R-:W-:Y:S01]  /*483b0*/  ULDC UR55, c[0x0][0x22c] ;  /* 0x00008b0000377ab9 */ /* 0x000fe20000000800 */
[----:B---3--:R-:W-:-:S02]  /*483c0*/  LEA R10, P1, R158, R2, 0x2 ;  /* 0x000000029e0a7211 */ /* 0x008fc400078210ff */
[-C--:B------:R-:W-:Y:S02]  /*483d0*/  LEA.HI.X.SX32 R9, R157, R0.reuse, 0x2, P2 ;  /* 0x000000009d097211 */ /* 0x080fe400010f16ff */
[----:B------:R-:W-:Y:S01]  /*483e0*/  LEA.HI.X.SX32 R11, R158, R0, 0x2, P1 ;  /* 0x000000009e0b7211 */ /* 0x000fe200008f16ff */
[----:B------:R-:W-:Y:S01]  /*483f0*/  VIADD R162, R160, UR59 ;  /* 0x0000003ba0a27c36 */ /* 0x000fe20008000000 */
[----:B------:R-:W-:Y:S01]  /*48400*/  MOV R133, R137 ;  /* 0x0000008900857202 */ /* 0x000fe20000000f00 */
[----:B------:R-:W-:Y:S01]  /*48410*/  IMAD.MOV.U32 R135, RZ, RZ, R139 ;  /* 0x000000ffff877224 */ /* 0x000fe200078e008b */
[----:B------:R-:W-:Y:S01]  /*48420*/  ULDC UR59, c[0x0][0x22c] ;  /* 0x00008b00003b7ab9 */ /* 0x000fe20000000800 */
[----:B------:R1:W-:Y:S01]  /*48430*/  STL.64 [R1+0xb00], R10 ;  /* 0x000b000a01007387 */ /* 0x0003e20000100a00 */
[----:B------:R-:W-:Y:S01]  /*48440*/  VIADD R161, R162, UR60 ;  /* 0x0000003ca2a17c36 */ /* 0x000fe20008000000 */
[----:B------:R-:W-:Y:S02]  /*48450*/  ULDC UR60, c[0x0][0x22c] ;  /* 0x00008b00003c7ab9 */ /* 0x000fe40000000800 */
[----:B------:R3:W-:Y:S01]  /*48460*/  STL.64 [R1+0xbf0], R8 ;  /* 0x000bf00801007387 */ /* 0x0007e20000100a00 */
[----:B------:R-:W-:Y:S01]  /*48470*/  VIADD R166, R161, UR61 ;  /* 0x0000003da1a67c36 */ /* 0x000fe20008000000 */
[----:B------:R-:W-:Y:S01]  /*48480*/  LOP3.LUT R23, R23, 0x7fffffff, RZ, 0xc0, !PT ;  /* 0x7fffffff17177812 */ /* 0x000fe200078ec0ff */
[----:B------:R-:W-:Y:S01]  /*48490*/  IMAD.MOV.U32 R130, RZ, RZ, R134 ;  /* 0x000000ffff827224 */ /* 0x000fe200078e0086 */
[----:B------:R-:W-:-:S02]  /*484a0*/  LOP3.LUT R18, R18, 0x7fffffff, RZ, 0xc0, !PT ;  /* 0x7fffffff12127812 */ /* 0x000fc400078ec0ff */
[CC--:B-1----:R-:W-:Y:S01]  /*484b0*/  LEA R10, P1, R159.reuse, R2.reuse, 0x2 ;  /* 0x000000029f0a7211 */ /* 0x0c2fe200078210ff */
[----:B------:R-:W-:Y:S01]  /*484c0*/  IMAD.MOV.U32 R136, RZ, RZ, R140 ;  /* 0x000000ffff887224 */ /* 0x000fe200078e008c */
[----:B------:R-:W-:Y:S01]  /*484d0*/  ULDC UR61, c[0x0][0x22c] ;  /* 0x00008b00003d7ab9 */ /* 0x000fe20000000800 */
[C---:B---3--:R-:W-:Y:S02]  /*484e0*/  LEA R8, P2, R160.reuse, R2, 0x2 ;  /* 0x00000002a0087211 */ /* 0x048fe400078410ff */
[-C--:B------:R-:W-:Y:S02]  /*484f0*/  LEA.HI.X.SX32 R11, R159, R0.reuse, 0x2, P1 ;  /* 0x000000009f0b7211 */ /* 0x080fe400008f16ff */
[----:B------:R-:W-:Y:S02]  /*48500*/  LEA.HI.X.SX32 R9, R160, R0, 0x2, P2 ;  /* 0x00000000a0097211 */ /* 0x000fe400010f16ff */
[----:B------:R-:W-:Y:S01]  /*48510*/  LEA R92, P1, R162, R2, 0x2 ;  /* 0x00000002a25c7211 */ /* 0x000fe200078210ff */
[----:B------:R-:W-:Y:S01]  /*48520*/  STL.64 [R1+0xaf8], R10 ;  /* 0x000af80a01007387 */ /* 0x000fe20000100a00 */
[----:B------:R-:W-:Y:S01]  /*48530*/  VIADD R165, R166, UR6 ;  /* 0x00000006a6a57c36 */ /* 0x000fe20008000000 */
[----:B------:R-:W-:Y:S01]  /*48540*/  ULDC UR6, c[0x0][0x248] ;  /* 0x0000920000067ab9 */ /* 0x000fe20000000800 */
[----:B------:R-:W-:Y:S01]  /*48550*/  LEA.HI.X.SX32 R93, R162, R0, 0x2, P1 ;  /* 0x00000000a25d7211 */ /* 0x000fe200008f16ff */
[----:B------:R1:W-:Y:S01]  /*48560*/  STL.64 [R1+0xbe8], R8 ;  /* 0x000be80801007387 */ /* 0x0003e20000100a00 */
        /* <DEDUP_REMOVED lines=84> */
[----:B------:R1:W-:Y:S02]  /*48ab0*/  STL.64 [R1+0xab0], R94 ;  /* 0x000ab05e01007387 */ /* 0x0003e40000100a00 */
[----:B------:R-:W-:Y:S01]  /*48ac0*/  VIADD R14, R15, UR25 ;  /* 0x000000190f0e7c36 */ /* 0x000fe20008000000 */
[----:B------:R-:W-:Y:S01]  /*48ad0*/  ULDC UR25, c[0x0][0x248] ;  /* 0x0000920000197ab9 */ /* 0x000fe20000000800 */
[----:B------:R3:W-:Y:S02]  /*48ae0*/  STL.64 [R1+0xba0], R92 ;  /* 0x000ba05c01007387 */ /* 0x0007e40000100a00 */
        /* <DEDUP_REMOVED lines=29> */
[CC--:B------:R-:W-:Y:S01]  /*48cc0*/  LEA R12, P1, R11.reuse, R2.reuse, 0x2 ;  /* 0x000000020b0c7211 */ /* 0x0c0fe200078210ff */
[----:B------:R-:W-:Y:S01]  /*48cd0*/  VIADD R153, R8, UR32 ;  /* 0x0000002008997c36 */ /* 0x000fe20008000000 */
[C---:B---3--:R-:W-:Y:S01]  /*48ce0*/  LEA R14, P2, R10.reuse, R2, 0x2 ;  /* 0x000000020a0e7211 */ /* 0x048fe200078410ff */
[----:B------:R-:W-:Y:S01]  /*48cf0*/  STL.64 [R1+0xb88], R92 ;  /* 0x000b885c01007387 */ /* 0x000fe20000100a00 */
[-C--:B------:R-:W-:Y:S01]  /*48d00*/  LEA.HI.X.SX32 R13, R11, R0.reuse, 0x2, P1 ;  /* 0x000000000b0d7211 */ /* 0x080fe200008f16ff */
[----:B------:R-:W-:Y:S01]  /*48d10*/  VIADD R154, R153, UR33 ;  /* 0x00000021999a7c36 */ /* 0x000fe20008000000 */
[----:B------:R-:W-:Y:S01]  /*48d20*/  LEA.HI.X.SX32 R15, R10, R0, 0x2, P2 ;  /* 0x000000000a0f7211 */ /* 0x000fe200010f16ff */
[----:B------:R-:W-:Y:S01]  /*48d30*/  ULDC UR32, c[0x0][0x248] ;  /* 0x0000920000207ab9 */ /* 0x000fe20000000800 */
[C---:B------:R-:W-:Y:S01]  /*48d40*/  LEA R10, P1, R9.reuse, R2, 0x2 ;  /* 0x00000002090a7211 */ /* 0x040fe200078210ff */
[----:B------:R1:W-:Y:S01]  /*48d50*/  STL.64 [R1+0xa90], R12 ;  /* 0x000a900c01007387 */ /* 0x0003e20000100a00 */
[----:B------:R-:W-:Y:S01]  /*48d60*/  VIADD R156, R154, UR34 ;  /* 0x000000229a9c7c36 */ /* 0x000fe20008000000 */
[----:B------:R-:W-:Y:S01]  /*48d70*/  ULDC UR33, c[0x0][0x248] ;  /* 0x0000920000217ab9 */ /* 0x000fe20000000800 */
[----:B------:R-:W-:Y:S01]  /*48d80*/  LEA.HI.X.SX32 R11, R9, R0, 0x2, P1 ;  /* 0x00000000090b7211 */ /* 0x000fe200008f16ff */
[----:B------:R3:W-:Y:S01]  /*48d90*/  STL.64 [R1+0xb80], R14 ;  /* 0x000b800e01007387 */ /* 0x0007e20000100a00 */
[----:B------:R-:W-:Y:S01]  /*48da0*/  IMAD.MOV.U32 R139, RZ, RZ, R143 ;  /* 0x000000ffff8b7224 */ /* 0x000fe200078e008f */
[----:B------:R-:W-:Y:S01]  /*48db0*/  IADD3 R155, R156, UR35, RZ ;  /* 0x000000239c9b7c10 */ /* 0x000fe2000fffe0ff */
[----:B------:R-:W-:Y:S01]  /*48dc0*/  IMAD.MOV.U32 R134, RZ, RZ, R138 ;  /* 0x000000ffff867224 */ /* 0x000fe200078e008a */
[C---:B-1----:R-:W-:Y:S01]  /*48dd0*/  LEA R12, P2, R8.reuse, R2, 0x2 ;  /* 0x00000002080c7211 */ /* 0x042fe200078410ff */
[----:B------:R1:W-:Y:S01]  /*48de0*/  STL.64 [R1+0xa88], R10 ;  /* 0x000a880a01007387 */ /* 0x0003e20000100a00 */
[----:B------:R-:W-:Y:S01]  /*48df0*/  IMAD.MOV.U32 R137, RZ, RZ, R141 ;  /* 0x000000ffff897224 */ /* 0x000fe200078e008d */
[----:B------:R-:W-:Y:S01]  /*48e00*/  ULDC UR35, c[0x0][0x22c] ;  /* 0x00008b0000237ab9 */ /* 0x000fe20000000800 */
[----:B------:R-:W-:Y:S01]  /*48e10*/  LEA.HI.X.SX32 R13, R8, R0, 0x2, P2 ;  /* 0x00000000080d7211 */ /* 0x000fe200010f16ff */
[----:B------:R-:W-:Y:S01]  /*48e20*/  IMAD.MOV.U32 R140, RZ, RZ, R144 ;  /* 0x000000ffff8c7224 */ /* 0x000fe200078e0090 */
[----:B------:R-:W-:Y:S01]  /*48e30*/  LEA R8, P1, R153, R2, 0x2 ;  /* 0x0000000299087211 */ /* 0x000fe200078210ff */
[----:B------:R-:W-:Y:S01]  /*48e40*/  VIADD R158, R155, UR36 ;  /* 0x000000249b9e7c36 */ /* 0x000fe20008000000 */
[----:B------:R-:W-:Y:S01]  /*48e50*/  ULDC UR36, c[0x0][0x22c] ;  /* 0x00008b0000247ab9 */ /* 0x000fe20000000800 */
[----:B------:R-:W-:Y:S01]  /*48e60*/  IMAD.MOV.U32 R118, RZ, RZ, R126 ;  /* 0x000000ffff767224 */ /* 0x000fe200078e007e */
[----:B------:R-:W-:Y:S01]  /*48e70*/  LEA.HI.X.SX32 R9, R153, R0, 0x2, P1 ;  /* 0x0000000099097211 */ /* 0x000fe200008f16ff */
[----:B------:R-:W-:Y:S01]  /*48e80*/  IMAD.MOV.U32 R125, RZ, RZ, R133 ;  /* 0x000000ffff7d7224 */ /* 0x000fe200078e0085 */
[-C--:B---3--:R-:W-:Y:S01]  /*48e90*/  LEA R14, P1, R156, R2.reuse, 0x2 ;  /* 0x000000029c0e7211 */ /* 0x088fe200078210ff */
[----:B------:R-:W-:Y:S01]  /*48ea0*/  IMAD.MOV.U32 R127, RZ, RZ, R135 ;  /* 0x000000ffff7f7224 */ /* 0x000fe200078e0087 */
[----:B-1----:R-:W-:Y:S01]  /*48eb0*/  LEA R10, P2, R154, R2, 0x2 ;  /* 0x000000029a0a7211 */ /* 0x002fe200078410ff */
[----:B------:R-:W-:Y:S01]  /*48ec0*/  STL.64 [R1+0xb78], R12 ;  /* 0x000b780c01007387 */ /* 0x000fe20000100a00 */
[-C--:B------:R-:W-:Y:S01]  /*48ed0*/  LEA.HI.X.SX32 R15, R156, R0.reuse, 0x2, P1 ;  /* 0x000000009c0f7211 */ /* 0x080fe200008f16ff */
[----:B------:R-:W-:Y:S01]  /*48ee0*/  ULDC UR34, c[0x0][0x22c] ;  /* 0x00008b0000227ab9 */ /* 0x000fe20000000800 */
[----:B------:R-:W-:Y:S01]  /*48ef0*/  LEA.HI.X.SX32 R11, R154, R0, 0x2, P2 ;  /* 0x000000009a0b7211 */ /* 0x000fe200010f16ff */
[----:B------:R1:W-:Y:S01]  /*48f00*/  STL.64 [R1+0xa80], R8 ;  /* 0x000a800801007387 */ /* 0x0003e20000100a00 */
[C---:B------:R-:W-:Y:S01]  /*48f10*/  VIADD R157, R158.reuse, UR37 ;  /* 0x000000259e9d7c36 */ /* 0x040fe20008000000 */
[-C--:B------:R-:W-:Y:S01]  /*48f20*/  LEA R92, P1, R158, R2.reuse, 0x2 ;  /* 0x000000029e5c7211 */ /* 0x080fe200078210ff */
[----:B------:R-:W-:Y:S01]  /*48f30*/  IMAD.MOV.U32 R143, RZ, RZ, R147 ;  /* 0x000000ffff8f7224 */ /* 0x000fe200078e0093 */
[----:B------:R-:W-:Y:S01]  /*48f40*/  STL.64 [R1+0xa78], R10 ;  /* 0x000a780a01007387 */ /* 0x000fe20000100a00 */
[----:B------:R-:W-:Y:S01]  /*48f50*/  VIADD R161, R157, UR38 ;  /* 0x000000269da17c36 */ /* 0x000fe20008000000 */
[----:B-1----:R-:W-:-:S02]  /*48f60*/  LEA R8, P2, R155, R2, 0x2 ;  /* 0x000000029b087211 */ /* 0x002fc400078410ff */
[----:B------:R1:W-:Y:S01]  /*48f70*/  STL.64 [R1+0xa70], R14 ;  /* 0x000a700e01007387 */ /* 0x0003e20000100a00 */
[-C--:B------:R-:W-:Y:S01]  /*48f80*/  LEA.HI.X.SX32 R93, R158, R0.reuse, 0x2, P1 ;  /* 0x000000009e5d7211 */ /* 0x080fe200008f16ff */
[----:B------:R-:W-:Y:S01]  /*48f90*/  IMAD.MOV.U32 R138, RZ, RZ, R142 ;  /* 0x000000ffff8a7224 */ /* 0x000fe200078e008e */
[----:B------:R-:W-:Y:S01]  /*48fa0*/  LEA.HI.X.SX32 R9, R155, R0, 0x2, P2 ;  /* 0x000000009b097211 */ /* 0x000fe200010f16ff */
[----:B------:R-:W-:Y:S01]  /*48fb0*/  VIADD R162, R161, UR39 ;  /* 0x00000027a1a27c36 */ /* 0x000fe20008000000 */
[----:B------:R-:W-:Y:S01]  /*48fc0*/  ULDC UR39, c[0x0][0x22c] ;  /* 0x00008b0000277ab9 */ /* 0x000fe20000000800 */
[----:B------:R-:W-:Y:S01]  /*48fd0*/  IMAD.MOV.U32 R141, RZ, RZ, R145 ;  /* 0x000000ffff8d7224 */ /* 0x000fe200078e0091 */
[----:B------:R-:W-:Y:S01]  /*48fe0*/  ULDC UR38, c[0x0][0x22c] ;  /* 0x00008b0000267ab9 */ /* 0x000fe20000000800 */
[----:B------:R-:W-:Y:S01]  /*48ff0*/  IMAD.MOV.U32 R144, RZ, RZ, R148 ;  /* 0x000000ffff907224 */ /* 0x000fe200078e0094 */
[----:B------:R-:W-:Y:S01]  /*49000*/  ULDC UR37, c[0x0][0x22c] ;  /* 0x00008b0000257ab9 */ /* 0x000fe20000000800 */
[C---:B-1----:R-:W-:Y:S01]  /*49010*/  LEA R14, P2, R157.reuse, R2, 0x2 ;  /* 0x000000029d0e7211 */ /* 0x042fe200078410ff */
[----:B------:R-:W-:Y:S03]  /*49020*/  STL.64 [R1+0xa68], R8 ;  /* 0x000a680801007387 */ /* 0x000fe60000100a00 */
[----:B------:R-:W-:Y:S01]  /*49030*/  LEA.HI.X.SX32 R15, R157, R0, 0x2, P2 ;  /* 0x000000009d0f7211 */ /* 0x000fe200010f16ff */
[----:B------:R1:W-:Y:S01]  /*49040*/  STL.64 [R1+0xa60], R92 ;  /* 0x000a605c01007387 */ /* 0x0003e20000100a00 */
[C---:B------:R-:W-:Y:S01]  /*49050*/  VIADD R171, R162.reuse, UR40 ;  /* 0x00000028a2ab7c36 */ /* 0x040fe20008000000 */
[----:B------:R-:W-:Y:S01]  /*49060*/  MOV R145, R149 ;  /* 0x0000009500917202 */ /* 0x000fe20000000f00 */
[----:B------:R-:W-:Y:S01]  /*49070*/  IMAD.MOV.U32 R147, RZ, RZ, R151 ;  /* 0x000000ffff937224 */ /* 0x000fe200078e0097 */
[----:B------:R3:W-:Y:S01]  /*49080*/  STL.64 [R1+0xa58], R14 ;  /* 0x000a580e01007387 */ /* 0x0007e20000100a00 */
[----:B------:R-:W-:Y:S01]  /*49090*/  VIADD R167, R171, UR41 ;  /* 0x00000029aba77c36 */ /* 0x000fe20008000000 */
[----:B------:R-:W-:Y:S01]  /*490a0*/  ULDC UR41, c[0x0][0x22c] ;  /* 0x00008b0000297ab9 */ /* 0x000fe20000000800 */
[----:B------:R-:W-:Y:S01]  /*490b0*/  IMAD.MOV.U32 R142, RZ, RZ, R146 ;  /* 0x000000ffff8e7224 */ /* 0x000fe200078e0092 */
[----:B------:R-:W-:Y:S01]  /*490c0*/  ULDC UR40, c[0x0][0x22c] ;  /* 0x00008b0000287ab9 */ /* 0x000fe20000000800 */
[----:B-1----:R-:W-:-:S02]  /*490d0*/  LEA R92, P2, R162, R2, 0x2 ;  /* 0x00000002a25c7211 */ /* 0x002fc400078410ff */
[C---:B---3--:R-:W-:Y:S02]  /*490e0*/  LEA R14, P1, R161.reuse, R2, 0x2 ;  /* 0x00000002a10e7211 */ /* 0x048fe400078210ff */
[-C--:B------:R-:W-:Y:S02]  /*490f0*/  LEA.HI.X.SX32 R93, R162, R0.reuse, 0x2, P2 ;  /* 0x00000000a25d7211 */ /* 0x080fe400010f16ff */
[----:B------:R-:W-:Y:S02]  /*49100*/  LEA.HI.X.SX32 R15, R161, R0, 0x2, P1 ;  /* 0x00000000a10f7211 */ /* 0x000fe400008f16ff */
[----:B------:R-:W-:-:S03]  /*49110*/  LEA R94, P1, R171, R2, 0x2 ;  /* 0x00000002ab5e7211 */ /* 0x000fc600078210ff */
[----:B------:R-:W-:Y:S01]  /*49120*/  STL.64 [R1+0xa50], R14 ;  /* 0x000a500e01007387 */ /* 0x000fe20000100a00 */
[----:B------:R-:W-:Y:S01]  /*49130*/  VIADD R170, R167, UR42 ;  /* 0x0000002aa7aa7c36 */ /* 0x000fe20008000000 */
[----:B------:R-:W-:Y:S01]  /*49140*/  LEA.HI.X.SX32 R95, R171, R0, 0x2, P1 ;  /* 0x00000000ab5f7211 */ /* 0x000fe200008f16ff */
[----:B------:R-:W-:Y:S01]  /*49150*/  IMAD.MOV.U32 R148, RZ, RZ, R17 ;  /* 0x000000ffff947224 */ /* 0x000fe200078e0011 */
[----:B------:R1:W-:Y:S01]  /*49160*/  STL.64 [R1+0xa48], R92 ;  /* 0x000a485c01007387 */ /* 0x0003e20000100a00 */
[----:B------:R-:W-:Y:S01]  /*49170*/  VIADD R169, R170, UR43 ;  /* 0x0000002baaa97c36 */ /* 0x000fe20008000000 */
[----:B------:R-:W-:Y:S01]  /*49180*/  ULDC UR43, c[0x0][0x22c] ;  /* 0x00008b00002b7ab9 */ /* 0x000fe20000000800 */
[----:B------:R-:W-:Y:S01]  /*49190*/  IMAD.MOV.U32 R146, RZ, RZ, R150 ;  /* 0x000000ffff927224 */ /* 0x000fe200078e0096 */
[----:B------:R3:W-:Y:S01]  /*491a0*/  STL.64 [R1+0xa40], R94 ;  /* 0x000a405e01007387 */ /* 0x0007e20000100a00 */
[----:B------:R-:W-:Y:S01]  /*491b0*/  IMAD.MOV.U32 R149, RZ, RZ, R22 ;  /* 0x000000ffff957224 */ /* 0x000fe200078e0016 */
[----:B------:R-:W-:Y:S01]  /*491c0*/  ULDC UR42, c[0x0][0x22c] ;  /* 0x00008b00002a7ab9 */ /* 0x000fe20000000800 */
[----:B-1----:R-:W-:-:S04]  /*491d0*/  LEA R92, P2, R167, R2, 0x2 ;  /* 0x00000002a75c7211 */ /* 0x002fc800078410ff */
[----:B------:R-:W-:Y:S02]  /*491e0*/  LEA.HI.X.SX32 R93, R167, R0, 0x2, P2 ;  /* 0x00000000a75d7211 */ /* 0x000fe400010f16ff */
[C---:B---3--:R-:W-:Y:S01]  /*491f0*/  LEA R94, P1, R170.reuse, R2, 0x2 ;  /* 0x00000002aa5e7211 */ /* 0x048fe200078210ff */
        /* <DEDUP_REMOVED lines=8> */
[----:B------:R1:W-:Y:S01]  /*49280*/  STL.64 [R1+0xa30], R94 ;  /* 0x000a305e01007387 */ /* 0x0003e20000100a00 */
[----:B------:R-:W-:Y:S01]  /*49290*/  VIADD R165, R168, UR46 ;  /* 0x0000002ea8a57c36 */ /* 0x000fe20008000000 */
[----:B------:R-:W-:Y:S02]  /*492a0*/  ULDC UR46, c[0x0][0x22c] ;  /* 0x00008b00002e7ab9 */ /* 0x000fe40000000800 */
[----:B------:R3:W-:Y:S01]  /*492b0*/  STL.64 [R1+0xa28], R92 ;  /* 0x000a285c01007387 */ /* 0x0007e20000100a00 */
[-C--:B-1----:R-:W-:Y:S02]  /*492c0*/  LEA R94, P1, R166, R2.reuse, 0x2 ;  /* 0x00000002a65e7211 */ /* 0x082fe400078210ff */
[----:B---3--:R-:W-:Y:S02]  /*492d0*/  LEA R92, P2, R168, R2, 0x2 ;  /* 0x00000002a85c7211 */ /* 0x008fe400078410ff */
[----:B------:R-:W-:-:S02]  /*492e0*/  LEA.HI.X.SX32 R95, R166, R0, 0x2, P1 ;  /* 0x00000000a65f7211 */ /* 0x000fc400008f16ff */
[----:B------:R-:W-:Y:S02]  /*492f0*/  LEA.HI.X.SX32 R93, R168, R0, 0x2, P2 ;  /* 0x00000000a85d7211 */ /* 0x000fe400010f16ff */
[----:B------:R-:W-:Y:S01]  /*49300*/  IADD3 R163, R165, UR47, RZ ;  /* 0x0000002fa5a37c10 */ /* 0x000fe2000fffe0ff */
[----:B------:R1:W-:Y:S01]  /*49310*/  STL.64 [R1+0xa20], R94 ;  /* 0x000a205e01007387 */ /* 0x0003e20000100a00 */
[----:B--2---:R-:W-:Y:S01]  /*49320*/  IMAD.MOV.U32 R150, RZ, RZ, R21 ;  /* 0x000000ffff967224 */ /* 0x004fe200078e0015 */
[----:B------:R-:W-:Y:S02]  /*49330*/  ULDC UR47, c[0x0][0x22c] ;  /* 0x00008b00002f7ab9 */ /* 0x000fe40000000800 */
[----:B------:R2:W-:Y:S01]  /*49340*/  STL.64 [R1+0xa18], R92 ;  /* 0x000a185c01007387 */ /* 0x0005e20000100a00 */
[----:B------:R-:W-:Y:S01]  /*49350*/  VIADD R164, R163, UR48 ;  /* 0x00000030a3a47c36 */ /* 0x000fe20008000000 */
[----:B------:R-:W-:Y:S01]  /*49360*/  ULDC UR48, c[0x0][0x22c] ;  /* 0x00008b0000307ab9 */ /* 0x000fe20000000800 */
[----:B-1----:R-:W-:-:S02]  /*49370*/  LEA R94, P1, R165, R2, 0x2 ;  /* 0x00000002a55e7211 */ /* 0x002fc400078210ff */
[----:B--2---:R-:W-:Y:S02]  /*49380*/  LEA R92, P2, R163, R2, 0x2 ;  /* 0x00000002a35c7211 */ /* 0x004fe400078410ff */
[-C--:B------:R-:W-:Y:S01]  /*49390*/  LEA.HI.X.SX32 R95, R165, R0.reuse, 0x2, P1 ;  /* 0x00000000a55f7211 */ /* 0x080fe200008f16ff */
[----:B------:R-:W-:Y:S01]  /*493a0*/  VIADD R160, R164, UR49 ;  /* 0x00000031a4a07c36 */ /* 0x000fe20008000000 */
[----:B------:R-:W-:Y:S01]  /*493b0*/  LEA.HI.X.SX32 R93, R163, R0, 0x2, P2 ;  /* 0x00000000a35d7211 */ /* 0x000fe200010f16ff */
[----:B------:R-:W-:Y:S01]  /*493c0*/  IMAD.MOV.U32 R126, RZ, RZ, R134 ;  /* 0x000000ffff7e7224 */ /* 0x000fe200078e0086 */
[----:B------:R-:W-:Y:S01]  /*493d0*/  ULDC UR49, c[0x0][0x22c] ;  /* 0x00008b0000317ab9 */ /* 0x000fe20000000800 */
[----:B------:R1:W-:Y:S01]  /*493e0*/  STL.64 [R1+0xa10], R94 ;  /* 0x000a105e01007387 */ /* 0x0003e20000100a00 */
[----:B------:R-:W-:Y:S01]  /*493f0*/  VIADD R159, R160, UR50 ;  /* 0x00000032a09f7c36 */ /* 0x000fe20008000000 */
[----:B------:R-:W-:Y:S02]  /*49400*/  ULDC UR50, c[0x0][0x22c] ;  /* 0x00008b0000327ab9 */ /* 0x000fe40000000800 */
[----:B------:R2:W-:Y:S01]  /*49410*/  STL.64 [R1+0xa08], R92 ;  /* 0x000a085c01007387 */ /* 0x0005e20000100a00 */
[----:B------:R-:W-:Y:S01]  /*49420*/  VIADD R13, R159, UR51 ;  /* 0x000000339f0d7c36 */ /* 0x000fe20008000000 */
[----:B------:R-:W-:Y:S01]  /*49430*/  ULDC UR51, c[0x0][0x22c] ;  /* 0x00008b0000337ab9 */ /* 0x000fe20000000800 */
[----:B-1----:R-:W-:-:S02]  /*49440*/  LEA R94, P1, R164, R2, 0x2 ;  /* 0x00000002a45e7211 */ /* 0x002fc400078210ff */
[----:B--2---:R-:W-:Y:S02]  /*49450*/  LEA R92, P2, R160, R2, 0x2 ;  /* 0x00000002a05c7211 */ /* 0x004fe400078410ff */
[-C--:B------:R-:W-:Y:S02]  /*49460*/  LEA.HI.X.SX32 R95, R164, R0.reuse, 0x2, P1 ;  /* 0x00000000a45f7211 */ /* 0x080fe400008f16ff */
        /* <DEDUP_REMOVED lines=8> */
[----:B--2---:R-:W-:Y:S02]  /*494f0*/  LEA R92, P2, R13, R2, 0x2 ;  /* 0x000000020d5c7211 */ /* 0x004fe400078410ff */
        /* <DEDUP_REMOVED lines=9> */
[----:B--2---:R-:W-:Y:S02]  /*49590*/  LEA R92, P2, R11, R2, 0x2 ;  /* 0x000000020b5c7211 */ /* 0x004fe400078410ff */
[----:B------:R-:W-:-:S02]  /*495a0*/  LEA.HI.X.SX32 R95, R12, R0, 0x2, P1 ;  /* 0x000000000c5f7211 */ /* 0x000fc400008f16ff */
[----:B------:R-:W-:-:S03]  /*495b0*/  LEA.HI.X.SX32 R93, R11, R0, 0x2, P2 ;  /* 0x000000000b5d7211 */ /* 0x000fc600010f16ff */
[----:B------:R-:W-:Y:S01]  /*495c0*/  STL.64 [R1+0x9e0], R94 ;  /* 0x0009e05e01007387 */ /* 0x000fe20000100a00 */
[C---:B------:R-:W-:Y:S01]  /*495d0*/  VIADD R8, R9.reuse, UR11 ;  /* 0x0000000b09087c36 */ /* 0x040fe20008000000 */
[C---:B------:R-:W-:Y:S01]  /*495e0*/  LEA R12, P2, R9.reuse, R2, 0x2 ;  /* 0x00000002090c7211 */ /* 0x040fe200078410ff */
[----:B------:R-:W-:Y:S01]  /*495f0*/  ULDC UR11, c[0x0][0x248] ;  /* 0x00009200000b7ab9 */ /* 0x000fe20000000800 */
[----:B------:R1:W-:Y:S01]  /*49600*/  STL.64 [R1+0x9d8], R92 ;  /* 0x0009d85c01007387 */ /* 0x0003e20000100a00 */
[----:B------:R-:W-:Y:S01]  /*49610*/  VIADD R14, R8, UR12 ;  /* 0x0000000c080e7c36 */ /* 0x000fe20008000000 */
[----:B------:R-:W-:Y:S01]  /*49620*/  LEA.HI.X.SX32 R13, R9, R0, 0x2, P2 ;  /* 0x00000000090d7211 */ /* 0x000fe200010f16ff */
[----:B------:R-:W-:Y:S01]  /*49630*/  ULDC UR12, c[0x0][0x248] ;  /* 0x00009200000c7ab9 */ /* 0x000fe20000000800 */
[----:B-1----:R-:W-:-:S04]  /*49640*/  LEA R92, P1, R10, R2, 0x2 ;  /* 0x000000020a5c7211 */ /* 0x002fc800078210ff */
[----:B------:R-:W-:Y:S01]  /*49650*/  LEA.HI.X.SX32 R93, R10, R0, 0x2, P1 ;  /* 0x000000000a5d7211 */ /* 0x000fe200008f16ff */
[C---:B------:R-:W-:Y:S01]  /*49660*/  VIADD R152, R14.reuse, UR13 ;  /* 0x0000000d0e987c36 */ /* 0x040fe20008000000 */
[----:B------:R-:W-:Y:S01]  /*49670*/  LEA R10, P2, R14, R2, 0x2 ;  /* 0x000000020e0a7211 */ /* 0x000fe200078410ff */
[----:B------:R-:W-:Y:S02]  /*49680*/  ULDC UR13, c[0x0][0x248] ;  /* 0x00009200000d7ab9 */ /* 0x000fe40000000800 */
[----:B------:R-:W-:Y:S04]  /*49690*/  STL.64 [R1+0x9d0], R92 ;  /* 0x0009d05c01007387 */ /* 0x000fe80000100a00 */
[----:B------:R1:W-:Y:S01]  /*496a0*/  STL.64 [R1+0x9c8], R12 ;  /* 0x0009c80c01007387 */ /* 0x0003e20000100a00 */
[----:B------:R-:W-:Y:S01]  /*496b0*/  IADD3 R15, R152, UR14, RZ ;  /* 0x0000000e980f7c10 */ /* 0x000fe2000fffe0ff */
[----:B------:R-:W-:Y:S01]  /*496c0*/  ULDC UR14, c[0x0][0x248] ;  /* 0x00009200000e7ab9 */ /* 0x000fe20000000800 */
[----:B------:R-:W-:-:S02]  /*496d0*/  LEA.HI.X.SX32 R11, R14, R0, 0x2, P2 ;  /* 0x000000000e0b7211 */ /* 0x000fc400010f16ff */
[----:B-1----:R-:W-:-:S04]  /*496e0*/  LEA R12, P1, R8, R2, 0x2 ;  /* 0x00000002080c7211 */ /* 0x002fc800078210ff */
[----:B------:R-:W-:Y:S01]  /*496f0*/  LEA.HI.X.SX32 R13, R8, R0, 0x2, P1 ;  /* 0x00000000080d7211 */ /* 0x000fe200008f16ff */
[C---:B------:R-:W-:Y:S01]  /*49700*/  VIADD R155, R15.reuse, UR15 ;  /* 0x0000000f0f9b7c36 */ /* 0x040fe20008000000 */
[----:B------:R-:W-:Y:S01]  /*49710*/  LEA R8, P2, R15, R2, 0x2 ;  /* 0x000000020f087211 */ /* 0x000fe200078410ff */
[----:B------:R-:W-:Y:S02]  /*49720*/  ULDC UR15, c[0x0][0x248] ;  /* 0x00009200000f7ab9 */ /* 0x000fe40000000800 */
[----:B------:R-:W-:Y:S01]  /*49730*/  STL.64 [R1+0x9c0], R12 ;  /* 0x0009c00c01007387 */ /* 0x000fe20000100a00 */
[----:B------:R-:W-:Y:S01]  /*49740*/  VIADD R154, R155, UR16 ;  /* 0x000000109b9a7c36 */ /* 0x000fe20008000000 */
[----:B------:R-:W-:Y:S01]  /*49750*/  LEA.HI.X.SX32 R9, R15, R0, 0x2, P2 ;  /* 0x000000000f097211 */ /* 0x000fe200010f16ff */
[----:B------:R-:W-:Y:S01]  /*49760*/  ULDC UR16, c[0x0][0x248] ;  /* 0x0000920000107ab9 */ /* 0x000fe20000000800 */
[----:B------:R1:W-:Y:S01]  /*49770*/  STL.64 [R1+0x9b8], R10 ;  /* 0x0009b80a01007387 */ /* 0x0003e20000100a00 */
[----:B------:R-:W-:Y:S01]  /*49780*/  VIADD R156, R154, UR17 ;  /* 0x000000119a9c7c36 */ /* 0x000fe20008000000 */
[----:B------:R-:W-:Y:S01]  /*49790*/  ULDC UR17, c[0x0][0x248] ;  /* 0x0000920000117ab9 */ /* 0x000fe20000000800 */
[----:B-1----:R-:W-:-:S04]  /*497a0*/  LEA R10, P1, R152, R2, 0x2 ;  /* 0x00000002980a7211 */ /* 0x002fc800078210ff */
[----:B------:R-:W-:Y:S02]  /*497b0*/  LEA.HI.X.SX32 R11, R152, R0, 0x2, P1 ;  /* 0x00000000980b7211 */ /* 0x000fe400008f16ff */
[C---:B------:R-:W-:Y:S01]  /*497c0*/  LEA R14, P1, R155.reuse, R2, 0x2 ;  /* 0x000000029b0e7211 */ /* 0x040fe200078210ff */
[----:B------:R-:W-:Y:S01]  /*497d0*/  VIADD R157, R156, UR18 ;  /* 0x000000129c9d7c36 */ /* 0x000fe20008000000 */
[----:B------:R-:W-:Y:S01]  /*497e0*/  ULDC UR18, c[0x0][0x248] ;  /* 0x0000920000127ab9 */ /* 0x000fe20000000800 */
[----:B------:R-:W-:Y:S01]  /*497f0*/  STL.64 [R1+0x9b0], R10 ;  /* 0x0009b00a01007387 */ /* 0x000fe20000100a00 */
[----:B------:R-:W-:-:S03]  /*49800*/  LEA.HI.X.SX32 R15, R155, R0, 0x2, P1 ;  /* 0x000000009b0f7211 */ /* 0x000fc600008f16ff */
[----:B------:R1:W-:Y:S01]  /*49810*/  STL.64 [R1+0x9a8], R8 ;  /* 0x0009a80801007387 */ /* 0x0003e20000100a00 */
[C---:B------:R-:W-:Y:S01]  /*49820*/  LEA R92, P1, R156.reuse, R2, 0x2 ;  /* 0x000000029c5c7211 */ /* 0x040fe200078210ff */
[----:B------:R-:W-:Y:S01]  /*49830*/  VIADD R163, R157, UR19 ;  /* 0x000000139da37c36 */ /* 0x000fe20008000000 */
[----:B------:R-:W-:Y:S01]  /*49840*/  ULDC UR19, c[0x0][0x248] ;  /* 0x0000920000137ab9 */ /* 0x000fe20000000800 */
[----:B------:R2:W-:Y:S01]  /*49850*/  STL.64 [R1+0x9a0], R14 ;  /* 0x0009a00e01007387 */ /* 0x0005e20000100a00 */
[----:B------:R-:W-:Y:S01]  /*49860*/  LEA.HI.X.SX32 R93, R156, R0, 0x2, P1 ;  /* 0x000000009c5d7211 */ /* 0x000fe200008f16ff */
[----:B------:R-:W-:Y:S01]  /*49870*/  VIADD R162, R163, UR20 ;  /* 0x00000014a3a27c36 */ /* 0x000fe20008000000 */
[----:B-1----:R-:W-:Y:S01]  /*49880*/  LEA R8, P2, R154, R2, 0x2 ;  /* 0x000000029a087211 */ /* 0x002fe200078410ff */
[----:B------:R-:W-:-:S03]  /*49890*/  ULDC UR20, c[0x0][0x248] ;  /* 0x0000920000147ab9 */ /* 0x000fc60000000800 */
[----:B------:R-:W-:Y:S02]  /*498a0*/  LEA.HI.X.SX32 R9, R154, R0, 0x2, P2 ;  /* 0x000000009a097211 */ /* 0x000fe400010f16ff */
[-C--:B--2---:R-:W-:Y:S02]  /*498b0*/  LEA R14, P2, R157, R2.reuse, 0x2 ;  /* 0x000000029d0e7211 */ /* 0x084fe400078410ff */
[----:B------:R-:W-:Y:S01]  /*498c0*/  LEA R94, P1, R163, R2, 0x2 ;  /* 0x00000002a35e7211 */ /* 0x000fe200078210ff */
[----:B------:R-:W-:Y:S01]  /*498d0*/  STL.64 [R1+0x998], R8 ;  /* 0x0009980801007387 */ /* 0x000fe20000100a00 */
[-C--:B------:R-:W-:Y:S01]  /*498e0*/  LEA.HI.X.SX32 R15, R157, R0.reuse, 0x2, P2 ;  /* 0x000000009d0f7211 */ /* 0x080fe200010f16ff */
[----:B------:R-:W-:Y:S01]  /*498f0*/  VIADD R164, R162, UR21 ;  /* 0x00000015a2a47c36 */ /* 0x000fe20008000000 */
[----:B------:R-:W-:Y:S01]  /*49900*/  LEA.HI.X.SX32 R95, R163, R0, 0x2, P1 ;  /* 0x00000000a35f7211 */ /* 0x000fe200008f16ff */
[----:B------:R1:W-:Y:S01]  /*49910*/  STL.64 [R1+0x990], R92 ;  /* 0x0009905c01007387 */ /* 0x0003e20000100a00 */
[----:B------:R-:W-:Y:S01]  /*49920*/  ULDC UR21, c[0x0][0x248] ;  /* 0x0000920000157ab9 */ /* 0x000fe20000000800 */
[----:B------:R-:W-:Y:S01]  /*49930*/  VIADD R161, R164, UR22 ;  /* 0x00000016a4a17c36 */ /* 0x000fe20008000000 */
[----:B------:R-:W-:Y:S01]  /*49940*/  ULDC UR22, c[0x0][0x248] ;  /* 0x0000920000167ab9 */ /* 0x000fe20000000800 */
[----:B------:R-:W-:Y:S01]  /*49950*/  STL.64 [R1+0x988], R14 ;  /* 0x0009880e01007387 */ /* 0x000fe20000100a00 */
[----:B-1----:R-:W-:-:S04]  /*49960*/  LEA R92, P2, R162, R2, 0x2 ;  /* 0x00000002a25c7211 */ /* 0x002fc800078410ff */
[----:B------:R-:W-:Y:S01]  /*49970*/  LEA.HI.X.SX32 R93, R162, R0, 0x2, P2 ;  /* 0x00000000a25d7211 */ /* 0x000fe200010f16ff */
[----:B------:R1:W-:Y:S01]  /*49980*/  STL.64 [R1+0x980], R94 ;  /* 0x0009805e01007387 */ /* 0x0003e20000100a00 */
[C---:B------:R-:W-:Y:S01]  /*49990*/  VIADD R160, R161.reuse, UR23 ;  /* 0x00000017a1a07c36 */ /* 0x040fe20008000000 */
[----:B------:R-:W-:Y:S02]  /*499a0*/  ULDC UR23, c[0x0][0x22c] ;  /* 0x00008b0000177ab9 */ /* 0x000fe40000000800 */
[----:B------:R2:W-:Y:S01]  /*499b0*/  STL.64 [R1+0x978], R92 ;  /* 0x0009785c01007387 */ /* 0x0005e20000100a00 */
[----:B------:R-:W-:Y:S01]  /*499c0*/  VIADD R158, R160, UR24 ;  /* 0x00000018a09e7c36 */ /* 0x000fe20008000000 */
[----:B------:R-:W-:Y:S01]  /*499d0*/  ULDC UR24, c[0x0][0x22c] ;  /* 0x00008b0000187ab9 */ /* 0x000fe20000000800 */
[-C--:B-1----:R-:W-:Y:S02]  /*499e0*/  LEA R94, P1, R164, R2.reuse, 0x2 ;  /* 0x00000002a45e7211 */ /* 0x082fe400078210ff */
[----:B--2---:R-:W-:-:S02]  /*499f0*/  LEA R92, P2, R161, R2, 0x2 ;  /* 0x00000002a15c7211 */ /* 0x004fc400078410ff */
[-C--:B------:R-:W-:Y:S02]  /*49a00*/  LEA.HI.X.SX32 R95, R164, R0.reuse, 0x2, P1 ;  /* 0x00000000a45f7211 */ /* 0x080fe400008f16ff */
[----:B------:R-:W-:Y:S01]  /*49a10*/  LEA.HI.X.SX32 R93, R161, R0, 0x2, P2 ;  /* 0x00000000a15d7211 */ /* 0x000fe200010f16ff */
[----:B------:R-:W-:Y:S01]  /*49a20*/  VIADD R159, R158, UR25 ;  /* 0x000000199e9f7c36 */ /* 0x000fe20008000000 */
[----:B------:R-:W-:Y:S01]  /*49a30*/  ULDC UR25, c[0x0][0x22c] ;  /* 0x00008b0000197ab9 */ /* 0x000fe20000000800 */
[----:B------:R1:W-:Y:S04]  /*49a40*/  STL.64 [R1+0x970], R94 ;  /* 0x0009705e01007387 */ /* 0x0003e80000100a00 */
[----:B------:R2:W-:Y:S01]  /*49a50*/  STL.64 [R1+0x968], R92 ;  /* 0x0009685c01007387 */ /* 0x0005e20000100a00 */
[----:B------:R-:W-:Y:S01]  /*49a60*/  IADD3 R153, R159, UR26, RZ ;  /* 0x0000001a9f997c10 */ /* 0x000fe2000fffe0ff */
[----:B------:R-:W-:Y:S01]  /*49a70*/  IMAD.MOV.U32 R133, RZ, RZ, R141 ;  /* 0x000000ffff857224 */ /* 0x000fe200078e008d */
[----:B------:R-:W-:Y:S01]  /*49a80*/  ULDC UR26, c[0x0][0x22c] ;  /* 0x00008b00001a7ab9 */ /* 0x000fe20000000800 */
[----:B-1----:R-:W-:-:S02]  /*49a90*/  LEA R94, P1, R160, R2, 0x2 ;  /* 0x00000002a05e7211 */ /* 0x002fc400078210ff */
[----:B--2---:R-:W-:Y:S02]  /*49aa0*/  LEA R92, P2, R158, R2, 0x2 ;  /* 0x000000029e5c7211 */ /* 0x004fe400078410ff */
        /* <DEDUP_REMOVED lines=9> */
[----:B--2---:R-:W-:Y:S02]  /*49b40*/  LEA R92, P2, R153, R2, 0x2 ;  /* 0x00000002995c7211 */ /* 0x004fe400078410ff */
        /* <DEDUP_REMOVED lines=11> */
[C---:B--2---:R-:W-:Y:S02]  /*49c00*/  LEA R92, P2, R12.reuse, R2, 0x2 ;  /* 0x000000020c5c7211 */ /* 0x044fe400078410ff */
[-C--:B------:R-:W-:Y:S02]  /*49c10*/  LEA.HI.X.SX32 R95, R13, R0.reuse, 0x2, P1 ;  /* 0x000000000d5f7211 */ /* 0x080fe400008f16ff */
[----:B------:R-:W-:Y:S02]  /*49c20*/  LEA.HI.X.SX32 R93, R12, R0, 0x2, P2 ;  /* 0x000000000c5d7211 */ /* 0x000fe400010f16ff */
[----:B------:R-:W-:Y:S01]  /*49c30*/  LEA R12, P1, R11, R2, 0x2 ;  /* 0x000000020b0c7211 */ /* 0x000fe200078210ff */
[----:B------:R-:W-:Y:S01]  /*49c40*/  VIADD R8, R9, UR32 ;  /* 0x0000002009087c36 */ /* 0x000fe20008000000 */
[----:B------:R-:W-:Y:S01]  /*49c50*/  STL.64 [R1+0x940], R94 ;  /* 0x0009405e01007387 */ /* 0x000fe20000100a00 */
[----:B------:R-:W-:Y:S01]  /*49c60*/  IMAD.MOV.U32 R134, RZ, RZ, R142 ;  /* 0x000000ffff867224 */ /* 0x000fe200078e008e */
[----:B------:R-:W-:Y:S01]  /*49c70*/  LEA.HI.X.SX32 R13, R11, R0, 0x2, P1 ;  /* 0x000000000b0d7211 */ /* 0x000fe200008f16ff */
[----:B------:R-:W-:Y:S01]  /*49c80*/  IMAD.MOV.U32 R141, RZ, RZ, R149 ;  /* 0x000000ffff8d7224 */ /* 0x000fe200078e0095 */
[----:B------:R1:W-:Y:S01]  /*49c90*/  STL.64 [R1+0x938], R92 ;  /* 0x0009385c01007387 */ /* 0x0003e20000100a00 */
[----:B------:R-:W-:Y:S01]  /*49ca0*/  VIADD R15, R8, UR33 ;  /* 0x00000021080f7c36 */ /* 0x000fe20008000000 */
[----:B------:R-:W-:Y:S01]  /*49cb0*/  ULDC UR33, c[0x0][0x22c] ;  /* 0x00008b0000217ab9 */ /* 0x000fe20000000800 */
[----:B------:R-:W-:Y:S01]  /*49cc0*/  IMAD.MOV.U32 R135, RZ, RZ, R143 ;  /* 0x000000ffff877224 */ /* 0x000fe200078e008f */
[----:B------:R2:W-:Y:S01]  /*49cd0*/  STL.64 [R1+0x930], R12 ;  /* 0x0009300c01007387 */ /* 0x0005e20000100a00 */
[----:B------:R-:W-:Y:S01]  /*49ce0*/  VIADD R14, R15, UR6 ;  /* 0x000000060f0e7c36 */ /* 0x000fe20008000000 */
[----:B------:R-:W-:Y:S01]  /*49cf0*/  ULDC UR6, c[0x0][0x248] ;  /* 0x0000920000067ab9 */ /* 0x000fe20000000800 */
[----:B------:R-:W-:Y:S01]  /*49d00*/  ULDC UR32, c[0x0][0x22c] ;  /* 0x00008b0000207ab9 */ /* 0x000fe20000000800 */
[----:B-1----:R-:W-:-:S04]  /*49d10*/  LEA R92, P2, R10, R2, 0x2 ;  /* 0x000000020a5c7211 */ /* 0x002fc800078410ff */
[----:B------:R-:W-:Y:S02]  /*49d20*/  LEA.HI.X.SX32 R93, R10, R0, 0x2, P2 ;  /* 0x000000000a5d7211 */ /* 0x000fe400010f16ff */
[CC--:B------:R-:W-:Y:S02]  /*49d30*/  LEA R10, P1, R9.reuse, R2.reuse, 0x2 ;  /* 0x00000002090a7211 */ /* 0x0c0fe400078210ff */
[----:B--2---:R-:W-:Y:S01]  /*49d40*/  LEA R12, P2, R8, R2, 0x2 ;  /* 0x00000002080c7211 */ /* 0x004fe200078410ff */
[----:B------:R-:W-:Y:S01]  /*49d50*/  VIADD R154, R14, UR8 ;  /* 0x000000080e9a7c36 */ /* 0x000fe20008000000 */
[-C--:B------:R-:W-:Y:S01]  /*49d60*/  LEA.HI.X.SX32 R11, R9, R0.reuse, 0x2, P1 ;  /* 0x00000000090b7211 */ /* 0x080fe200008f16ff */
[----:B------:R-:W-:Y:S01]  /*49d70*/  STL.64 [R1+0x928], R92 ;  /* 0x0009285c01007387 */ /* 0x000fe20000100a00 */
[----:B------:R-:W-:Y:S01]  /*49d80*/  LEA.HI.X.SX32 R13, R8, R0, 0x2, P2 ;  /* 0x00000000080d7211 */ /* 0x000fe200010f16ff */
[----:B------:R-:W-:Y:S01]  /*49d90*/  VIADD R156, R154, UR9 ;  /* 0x000000099a9c7c36 */ /* 0x000fe20008000000 */
[----:B------:R-:W-:Y:S01]  /*49da0*/  LEA R8, P1, R15, R2, 0x2 ;  /* 0x000000020f087211 */ /* 0x000fe200078210ff */
[----:B------:R-:W-:Y:S01]  /*49db0*/  STL.64 [R1+0x920], R10 ;  /* 0x0009200a01007387 */ /* 0x000fe20000100a00 */
[----:B------:R-:W-:Y:S01]  /*49dc0*/  ULDC UR8, c[0x0][0x248] ;  /* 0x0000920000087ab9 */ /* 0x000fe20000000800 */
[----:B------:R-:W-:-:S02]  /*49dd0*/  ULDC UR9, c[0x0][0x248] ;  /* 0x0000920000097ab9 */ /* 0x000fc40000000800 */
[----:B------:R1:W-:Y:S01]  /*49de0*/  STL.64 [R1+0x918], R12 ;  /* 0x0009180c01007387 */ /* 0x0003e20000100a00 */
[----:B------:R-:W-:Y:S01]  /*49df0*/  VIADD R160, R156, UR10 ;  /* 0x0000000a9ca07c36 */ /* 0x000fe20008000000 */
[----:B------:R-:W-:Y:S01]  /*49e00*/  LEA.HI.X.SX32 R9, R15, R0, 0x2, P1 ;  /* 0x000000000f097211 */ /* 0x000fe200008f16ff */
[----:B------:R-:W-:Y:S01]  /*49e10*/  ULDC UR10, c[0x0][0x248] ;  /* 0x00009200000a7ab9 */ /* 0x000fe20000000800 */
[----:B-1----:R-:W-:-:S04]  /*49e20*/  LEA R12, P2, R14, R2, 0x2 ;  /* 0x000000020e0c7211 */ /* 0x002fc800078410ff */
[----:B------:R-:W-:Y:S02]  /*49e30*/  LEA.HI.X.SX32 R13, R14, R0, 0x2, P2 ;  /* 0x000000000e0d7211 */ /* 0x000fe400010f16ff */
[----:B------:R-:W-:Y:S01]  /*49e40*/  LEA R14, P1, R154, R2, 0x2 ;  /* 0x000000029a0e7211 */ /* 0x000fe200078210ff */
[----:B------:R-:W-:Y:S01]  /*49e50*/  STL.64 [R1+0x910], R8 ;  /* 0x0009100801007387 */ /* 0x000fe20000100a00 */
[----:B------:R-:W-:Y:S01]  /*49e60*/  IADD3 R157, R160, UR11, RZ ;  /* 0x0000000ba09d7c10 */ /* 0x000fe2000fffe0ff */
[----:B------:R-:W-:Y:S01]  /*49e70*/  ULDC UR11, c[0x0][0x248] ;  /* 0x00009200000b7ab9 */ /* 0x000fe20000000800 */
[----:B------:R-:W-:Y:S01]  /*49e80*/  LEA.HI.X.SX32 R15, R154, R0, 0x2, P1 ;  /* 0x000000009a0f7211 */ /* 0x000fe200008f16ff */
        /* <DEDUP_REMOVED lines=14> */
[C---:B------:R-:W-:Y:S01]  /*49f70*/  VIADD R155, R158.reuse, UR14 ;  /* 0x0000000e9e9b7c36 */ /* 0x040fe20008000000 */
        /* <DEDUP_REMOVED lines=9> */
[----:B------:R-:W-:Y:S01]  /*4a010*/  VIADD R152, R153, UR16 ;  /* 0x0000001099987c36 */ /* 0x000fe20008000000 */
[----:B------:R-:W-:Y:S02]  /*4a020*/  ULDC UR16, c[0x0][0x248] ;  /* 0x0000920000107ab9 */ /* 0x000fe40000000800 */
[----:B------:R2:W-:Y:S01]  /*4a030*/  STL.64 [R1+0x8d8], R92 ;  /* 0x0008d85c01007387 */ /* 0x0005e20000100a00 */
[----:B------:R-:W-:Y:S01]  /*4a040*/  VIADD R11, R152, UR17 ;  /* 0x00000011980b7c36 */ /* 0x000fe20008000000 */
[----:B------:R-:W-:Y:S01]  /*4a050*/  ULDC UR17, c[0x0][0x22c] ;  /* 0x00008b0000117ab9 */ /* 0x000fe20000000800 */
[-C--:B-1----:R-:W-:Y:S02]  /*4a060*/  LEA R94, P1, R155, R2.reuse, 0x2 ;  /* 0x000000029b5e7211 */ /* 0x082fe400078210ff */
[----:B--2---:R-:W-:-:S02]  /*4a070*/  LEA R92, P2, R153, R2, 0x2 ;  /* 0x00000002995c7211 */ /* 0x004fc400078410ff */
        /* <DEDUP_REMOVED lines=23> */
[----:B------:R-:W-:Y:S01]  /*4a1f0*/  VIADD R14, R12, UR22 ;  /* 0x000000160c0e7c36 */ /* 0x000fe20008000000 */
[----:B------:R-:W-:Y:S02]  /*4a200*/  ULDC UR22, c[0x0][0x22c] ;  /* 0x00008b0000167ab9 */ /* 0x000fe40000000800 */
[----:B------:R2:W-:Y:S01]  /*4a210*/  STL.64 [R1+0x8a8], R92 ;  /* 0x0008a85c01007387 */ /* 0x0005e20000100a00 */
[-C--:B-1----:R-:W-:Y:S02]  /*4a220*/  LEA R94, P1, R8, R2.reuse, 0x2 ;  /* 0x00000002085e7211 */ /* 0x082fe400078210ff */
[----:B--2---:R-:W-:Y:S02]  /*4a230*/  LEA R92, P2, R12, R2, 0x2 ;  /* 0x000000020c5c7211 */ /* 0x004fe400078410ff */
        /* <DEDUP_REMOVED lines=9> */
[C---:B--2---:R-:W-:Y:S02]  /*4a2d0*/  LEA R92, P2, R13.reuse, R2, 0x2 ;  /* 0x000000020d5c7211 */ /* 0x044fe400078410ff */
        /* <DEDUP_REMOVED lines=43> */
[C---:B--2---:R-:W-:Y:S02]  /*4a590*/  LEA R92, P2, R9.reuse, R2, 0x2 ;  /* 0x00000002095c7211 */ /* 0x044fe400078410ff */
[-C--:B------:R-:W-:Y:S02]  /*4a5a0*/  LEA.HI.X.SX32 R95, R10, R0.reuse, 0x2, P1 ;  /* 0x000000000a5f7211 */ /* 0x080fe400008f16ff */
[----:B------:R-:W-:Y:S02]  /*4a5b0*/  LEA.HI.X.SX32 R93, R9, R0, 0x2, P2 ;  /* 0x00000000095d7211 */ /* 0x000fe400010f16ff */
[----:B------:R-:W-:Y:S01]  /*4a5c0*/  IADD3 R14, R15, UR9, RZ ;  /* 0x000000090f0e7c10 */ /* 0x000fe2000fffe0ff */
[----:B------:R-:W-:Y:S01]  /*4a5d0*/  STL.64 [R1+0x850], R94 ;  /* 0x0008505e01007387 */ /* 0x000fe20000100a00 */
[----:B------:R-:W-:Y:S01]  /*4a5e0*/  LEA R10, P1, R8, R2, 0x2 ;  /* 0x00000002080a7211 */ /* 0x000fe200078210ff */
[----:B------:R-:W-:Y:S02]  /*4a5f0*/  ULDC UR9, c[0x0][0x248] ;  /* 0x0000920000097ab9 */ /* 0x000fe40000000800 */
[----:B------:R1:W-:Y:S01]  /*4a600*/  STL.64 [R1+0x848], R92 ;  /* 0x0008485c01007387 */ /* 0x0003e20000100a00 */
[----:B------:R-:W-:Y:S01]  /*4a610*/  VIADD R154, R14, UR10 ;  /* 0x0000000a0e9a7c36 */ /* 0x000fe20008000000 */
[----:B------:R-:W-:Y:S01]  /*4a620*/  LEA.HI.X.SX32 R11, R8, R0, 0x2, P1 ;  /* 0x00000000080b7211 */ /* 0x000fe200008f16ff */
[----:B------:R-:W-:Y:S01]  /*4a630*/  IMAD.MOV.U32 R142, RZ, RZ, R150 ;  /* 0x000000ffff8e7224 */ /* 0x000fe200078e0096 */
[----:B------:R-:W-:Y:S01]  /*4a640*/  ULDC UR10, c[0x0][0x22c] ;  /* 0x00008b00000a7ab9 */ /* 0x000fe20000000800 */
[----:B------:R-:W-:Y:S01]  /*4a650*/  VIADD R153, R154, UR11 ;  /* 0x0000000b9a997c36 */ /* 0x000fe20008000000 */
[----:B------:R-:W-:Y:S01]  /*4a660*/  ULDC UR11, c[0x0][0x22c] ;  /* 0x00008b00000b7ab9 */ /* 0x000fe20000000800 */
[----:B-1----:R-:W-:-:S04]  /*4a670*/  LEA R92, P2, R12, R2, 0x2 ;  /* 0x000000020c5c7211 */ /* 0x002fc800078410ff */
[----:B------:R-:W-:Y:S01]  /*4a680*/  LEA.HI.X.SX32 R93, R12, R0, 0x2, P2 ;  /* 0x000000000c5d7211 */ /* 0x000fe200010f16ff */
[----:B------:R-:W-:Y:S01]  /*4a690*/  STL.64 [R1+0x840], R10 ;  /* 0x0008400a01007387 */ /* 0x000fe20000100a00 */
[----:B------:R-:W-:Y:S01]  /*4a6a0*/  VIADD R152, R153, UR12 ;  /* 0x0000000c99987c36 */ /* 0x000fe20008000000 */
[----:B------:R-:W-:Y:S01]  /*4a6b0*/  LEA R8, P2, R14, R2, 0x2 ;  /* 0x000000020e087211 */ /* 0x000fe200078410ff */
[----:B------:R-:W-:Y:S01]  /*4a6c0*/  ULDC UR12, c[0x0][0x22c] ;  /* 0x00008b00000c7ab9 */ /* 0x000fe20000000800 */
[----:B------:R1:W-:Y:S01]  /*4a6d0*/  STL.64 [R1+0x838], R92 ;  /* 0x0008385c01007387 */ /* 0x0003e20000100a00 */
[----:B------:R-:W-:Y:S01]  /*4a6e0*/  VIADD R13, R152, UR6 ;  /* 0x00000006980d7c36 */ /* 0x000fe20008000000 */
[----:B------:R-:W-:Y:S01]  /*4a6f0*/  LEA.HI.X.SX32 R9, R14, R0, 0x2, P2 ;  /* 0x000000000e097211 */ /* 0x000fe200010f16ff */
[----:B------:R-:W-:Y:S01]  /*4a700*/  ULDC UR6, c[0x0][0x248] ;  /* 0x0000920000067ab9 */ /* 0x000fe20000000800 */
[----:B-1----:R-:W-:-:S04]  /*4a710*/  LEA R92, P1, R15, R2, 0x2 ;  /* 0x000000020f5c7211 */ /* 0x002fc800078210ff */
[----:B------:R-:W-:Y:S01]  /*4a720*/  LEA.HI.X.SX32 R93, R15, R0, 0x2, P1 ;  /* 0x000000000f5d7211 */ /* 0x000fe200008f16ff */
[----:B------:R-:W-:Y:S01]  /*4a730*/  VIADD R11, R13, UR8 ;  /* 0x000000080d0b7c36 */ /* 0x000fe20008000000 */
[C---:B------:R-:W-:Y:S01]  /*4a740*/  LEA R14, P1, R154.reuse, R2, 0x2 ;  /* 0x000000029a0e7211 */ /* 0x040fe200078210ff */
[----:B------:R-:W-:Y:S02]  /*4a750*/  ULDC UR8, c[0x0][0x248] ;  /* 0x0000920000087ab9 */ /* 0x000fe40000000800 */
[----:B------:R1:W-:Y:S01]  /*4a760*/  STL.64 [R1+0x830], R92 ;  /* 0x0008305c01007387 */ /* 0x0003e20000100a00 */
[----:B------:R-:W-:Y:S01]  /*4a770*/  VIADD R10, R11, UR9 ;  /* 0x000000090b0a7c36 */ /* 0x000fe20008000000 */
[----:B------:R-:W-:Y:S02]  /*4a780*/  LEA.HI.X.SX32 R15, R154, R0, 0x2, P1 ;  /* 0x000000009a0f7211 */ /* 0x000fe400008f16ff */
[----:B------:R2:W-:Y:S01]  /*4a790*/  STL.64 [R1+0x828], R8 ;  /* 0x0008280801007387 */ /* 0x0005e20000100a00 */
[----:B------:R-:W-:Y:S01]  /*4a7a0*/  ULDC UR9, c[0x0][0x22c] ;  /* 0x00008b0000097ab9 */ /* 0x000fe20000000800 */
[----:B-1----:R-:W-:-:S04]  /*4a7b0*/  LEA R92, P2, R153, R2, 0x2 ;  /* 0x00000002995c7211 */ /* 0x002fc800078410ff */
[----:B------:R-:W-:Y:S01]  /*4a7c0*/  LEA.HI.X.SX32 R93, R153, R0, 0x2, P2 ;  /* 0x00000000995d7211 */ /* 0x000fe200010f16ff */
[----:B--2---:R-:W-:Y:S01]  /*4a7d0*/  VIADD R9, R10, UR6 ;  /* 0x000000060a097c36 */ /* 0x004fe20008000000 */
[----:B------:R-:W-:Y:S01]  /*4a7e0*/  STL.64 [R1+0x820], R14 ;  /* 0x0008200e01007387 */ /* 0x000fe20000100a00 */
[----:B------:R-:W-:-:S03]  /*4a7f0*/  ULDC UR6, c[0x0][0x248] ;  /* 0x0000920000067ab9 */ /* 0x000fc60000000800 */
[----:B------:R1:W-:Y:S01]  /*4a800*/  STL.64 [R1+0x818], R92 ;  /* 0x0008185c01007387 */ /* 0x0003e20000100a00 */
[----:B------:R-:W-:Y:S01]  /*4a810*/  VIADD R8, R9, UR8 ;  /* 0x0000000809087c36 */ /* 0x000fe20008000000 */
[CC--:B------:R-:W-:Y:S01]  /*4a820*/  LEA R94, P2, R13.reuse, R2.reuse, 0x2 ;  /* 0x000000020d5e7211 */ /* 0x0c0fe200078410ff */
[C---:B------:R-:W-:Y:S01]  /*4a830*/  VIADD R153, R6.reuse, 0x3a ;  /* 0x0000003a06997836 */ /* 0x040fe20000000000 */
[----:B------:R-:W-:Y:S01]  /*4a840*/  IADD3 R155, R6, 0x3c, RZ ;  /* 0x0000003c069b7810 */ /* 0x000fe20007ffe0ff */
[----:B------:R-:W-:Y:S01]  /*4a850*/  VIADD R12, R8, UR6 ;  /* 0x00000006080c7c36 */ /* 0x000fe20008000000 */
[----:B-1----:R-:W-:Y:S01]  /*4a860*/  LEA R92, P1, R152, R2, 0x2 ;  /* 0x00000002985c7211 */ /* 0x002fe200078210ff */
[----:B------:R-:W-:Y:S01]  /*4a870*/  VIADD R14, R6, 0x6 ;  /* 0x00000006060e7836 */ /* 0x000fe20000000000 */
[-C--:B------:R-:W-:Y:S01]  /*4a880*/  LEA.HI.X.SX32 R95, R13, R0.reuse, 0x2, P2 ;  /* 0x000000000d5f7211 */ /* 0x080fe200010f16ff */
[----:B------:R-:W-:Y:S01]  /*4a890*/  ULDC UR6, c[0x0][0x22c] ;  /* 0x00008b0000067ab9 */ /* 0x000fe20000000800 */
[----:B------:R-:W-:Y:S01]  /*4a8a0*/  LEA.HI.X.SX32 R93, R152, R0, 0x2, P1 ;  /* 0x00000000985d7211 */ /* 0x000fe200008f16ff */
[----:B------:R-:W-:Y:S01]  /*4a8b0*/  VIADD R154, R6, 0x3b ;  /* 0x0000003b069a7836 */ /* 0x000fe20000000000 */
[----:B------:R-:W-:-:S03]  /*4a8c0*/  ULDC UR8, c[0x0][0x22c] ;  /* 0x00008b0000087ab9 */ /* 0x000fc60000000800 */
[----:B------:R1:W-:Y:S04]  /*4a8d0*/  STL.64 [R1+0x810], R92 ;  /* 0x0008105c01007387 */ /* 0x0003e80000100a00 */
[----:B------:R2:W-:Y:S01]  /*4a8e0*/  STL.64 [R1+0x808], R94 ;  /* 0x0008085e01007387 */ /* 0x0005e20000100a00 */
[----:B-1----:R-:W-:-:S04]  /*4a8f0*/  LEA R92, P1, R12, R2, 0x2 ;  /* 0x000000020c5c7211 */ /* 0x002fc800078210ff */
[----:B------:R-:W-:Y:S02]  /*4a900*/  LEA.HI.X.SX32 R93, R12, R0, 0x2, P1 ;  /* 0x000000000c5d7211 */ /* 0x000fe400008f16ff */
[----:B--2---:R-:W-:-:S03]  /*4a910*/  LEA R94, P2, R11, R2, 0x2 ;  /* 0x000000020b5e7211 */ /* 0x004fc600078410ff */
[----:B------:R1:W-:Y:S01]  /*4a920*/  STL.64 [R1+0x800], R92 ;  /* 0x0008005c01007387 */ /* 0x0003e20000100a00 */
[----:B------:R-:W-:Y:S02]  /*4a930*/  LEA.HI.X.SX32 R95, R11, R0, 0x2, P2 ;  /* 0x000000000b5f7211 */ /* 0x000fe400010f16ff */
[----:B-1----:R-:W-:-:S04]  /*4a940*/  LEA R92, P1, R10, R2, 0x2 ;  /* 0x000000020a5c7211 */ /* 0x002fc800078210ff */
[----:B------:R-:W-:Y:S01]  /*4a950*/  LEA.HI.X.SX32 R93, R10, R0, 0x2, P1 ;  /* 0x000000000a5d7211 */ /* 0x000fe200008f16ff */
[----:B------:R1:W-:Y:S04]  /*4a960*/  STL.64 [R1+0x7f8], R94 ;  /* 0x0007f85e01007387 */ /* 0x0003e80000100a00 */
[----:B------:R2:W-:Y:S01]  /*4a970*/  STL.64 [R1+0x7f0], R92 ;  /* 0x0007f05c01007387 */ /* 0x0005e20000100a00 */
[CC--:B-1----:R-:W-:Y:S02]  /*4a980*/  LEA R94, P2, R9.reuse, R2.reuse, 0x2 ;  /* 0x00000002095e7211 */ /* 0x0c2fe400078410ff */
[----:B--2---:R-:W-:Y:S02]  /*4a990*/  LEA R92, P1, R8, R2, 0x2 ;  /* 0x00000002085c7211 */ /* 0x004fe400078210ff */
[----:B------:R-:W-:-:S02]  /*4a9a0*/  LEA.HI.X.SX32 R95, R9, R0, 0x2, P2 ;  /* 0x00000000095f7211 */ /* 0x000fc400010f16ff */
[----:B------:R-:W-:Y:S01]  /*4a9b0*/  LEA.HI.X.SX32 R93, R8, R0, 0x2, P1 ;  /* 0x00000000085d7211 */ /* 0x000fe200008f16ff */
[----:B------:R-:W-:Y:S02]  /*4a9c0*/  VIADD R13, R6, 0x5 ;  /* 0x00000005060d7836 */ /* 0x000fe40000000000 */
[----:B------:R-:W-:Y:S01]  /*4a9d0*/  STL.64 [R1+0x7e8], R94 ;  /* 0x0007e85e01007387 */ /* 0x000fe20000100a00 */
[----:B------:R-:W-:Y:S01]  /*4a9e0*/  ISETP.LT.AND P2, PT, R14, UR6, !P0 ;  /* 0x000000060e007c0c */ /* 0x000fe2000c741270 */
[----:B------:R-:W-:Y:S02]  /*4a9f0*/  ULDC UR6, c[0x0][0x22c] ;  /* 0x00008b0000067ab9 */ /* 0x000fe40000000800 */
[----:B------:R-:W-:Y:S04]  /*4aa00*/  STL.64 [R1+0x7e0], R92 ;  /* 0x0007e05c01007387 */ /* 0x000fe80000100a00 */
[----:B------:R-:W2:Y:S01]  /*4aa10*/  LDL.LU R151, [R1+0x44] ;  /* 0x0000440001977983 */ /* 0x000ea20000300800 */
[----:B------:R-:W-:Y:S01]  /*4aa20*/  ISETP.LT.AND P1, PT, R13, UR6, !P0 ;  /* 0x000000060d007c0c */ /* 0x000fe2000c721270 */
[----:B------:R-:W-:-:S02]  /*4aa30*/  IMAD.MOV.U32 R8, RZ, RZ, R120 ;  /* 0x000000ffff087224 */ /* 0x000fc400078e0078 */
[----:B------:R-:W-:Y:S01]  /*4aa40*/  IMAD.MOV.U32 R10, RZ, RZ, R122 ;  /* 0x000000ffff0a7224 */ /* 0x000fe200078e007a */
[----:B------:R-:W3:Y:S01]  /*4aa50*/  LDL.LU R17, [R1+0x4c] ;  /* 0x00004c0001117983 */ /* 0x000ee20000300800 */
[----:B------:R-:W-:Y:S02]  /*4aa60*/  IMAD.MOV.U32 R9, RZ, RZ, R121 ;  /* 0x000000ffff097224 */ /* 0x000fe400078e0079 */
[----:B------:R-:W-:Y:S01]  /*4aa70*/  IMAD.MOV.U32 R11, RZ, RZ, R123 ;  /* 0x000000ffff0b7224 */ /* 0x000fe200078e007b */
[----:B------:R-:W4:Y:S01]  /*4aa80*/  LDL.LU R22, [R1+0x450] ;  /* 0x0004500001167983 */ /* 0x000f220000300800 */
[----:B------:R-:W-:Y:S01]  /*4aa90*/  LOP3.LUT R2, R124, 0x7f, RZ, 0xc0, !PT ;  /* 0x0000007f7c027812 */ /* 0x000fe200078ec0ff */
[C---:B------:R-:W-:Y:S01]  /*4aaa0*/  VIADD R152, R6.reuse, 0x39 ;  /* 0x0000003906987836 */ /* 0x040fe20000000000 */
[----:B------:R-:W-:Y:S01]  /*4aab0*/  @P2 LOP3.LUT R3, R3, 0x10, RZ, 0xfc, !PT ;  /* 0x0000001003032812 */ /* 0x000fe200078efcff */
[----:B------:R-:W4:Y:S01]  /*4aac0*/  LDL.LU R21, [R1+0x458] ;  /* 0x0004580001157983 */ /* 0x000f220000300800 */
[----:B------:R-:W-:Y:S01]  /*4aad0*/  VIADD R156, R6, 0x3d ;  /* 0x0000003d069c7836 */ /* 0x000fe20000000000 */
[----:B------:R-:W-:-:S02]  /*4aae0*/  ULDC UR6, c[0x0][0x22c] ;  /* 0x00008b0000067ab9 */ /* 0x000fc40000000800 */
[----:B------:R-:W3:Y:S04]  /*4aaf0*/  LDL.LU R12, [R1+0x404] ;  /* 0x00040400010c7983 */ /* 0x000ee80000300800 */
[----:B------:R-:W3:Y:S04]  /*4ab00*/  LDL.LU R13, [R1+0x40c] ;  /* 0x00040c00010d7983 */ /* 0x000ee80000300800 */
[----:B------:R-:W3:Y:S04]  /*4ab10*/  LDL.LU R14, [R1+0x4] ;  /* 0x00000400010e7983 */ /* 0x000ee80000300800 */
[----:B------:R-:W3:Y:S04]  /*4ab20*/  LDL.LU R15, [R1+0xc] ;  /* 0x00000c00010f7983 */ /* 0x000ee80000300800 */
[----:B------:R1:W-:Y:S04]  /*4ab30*/  STSM.16.M88.4 [R4], R8 ;  /* 0x0000000804007844 */ /* 0x0003e80000000200 */
[----:B-1----:R-:W4:Y:S04]  /*4ab40*/  LDL.LU R8, [R1+0x410] ;  /* 0x0004100001087983 */ /* 0x002f280000300800 */
[----:B------:R-:W4:Y:S04]  /*4ab50*/  LDL.LU R9, [R1+0x418] ;  /* 0x0004180001097983 */ /* 0x000f280000300800 */
[----:B------:R-:W4:Y:S04]  /*4ab60*/  LDL.LU R10, [R1+0x10] ;  /* 0x00001000010a7983 */ /* 0x000f280000300800 */
[----:B------:R-:W4:Y:S01]  /*4ab70*/  LDL.LU R11, [R1+0x18] ;  /* 0x00001800010b7983 */ /* 0x000f220000300800 */
[----:B------:R-:W-:Y:S01]  /*4ab80*/  BAR.SYNC.DEFER_BLOCKING 0x0 ;  /* 0x0000000000007b1d */ /* 0x000fe20000010000 */
[----:B------:R-:W-:Y:S01]  /*4ab90*/  LEA R0, R2, UR7, 0x4 ;  /* 0x0000000702007c11 */ /* 0x000fe2000f8e20ff */
[----:B------:R-:W-:-:S02]  /*4aba0*/  IMAD.MOV.U32 R123, RZ, RZ, R131 ;  /* 0x000000ffff7b7224 */ /* 0x000fc400078e0083 */
[----:B------:R-:W-:Y:S02]  /*4abb0*/  IMAD.MOV.U32 R124, RZ, RZ, R132 ;  /* 0x000000ffff7c7224 */ /* 0x000fe400078e0084 */
[----:B------:R-:W-:Y:S02]  /*4abc0*/  IMAD.MOV.U32 R120, RZ, RZ, R128 ;  /* 0x000000ffff787224 */ /* 0x000fe400078e0080 */
[----:B------:R-:W-:Y:S02]  /*4abd0*/  IMAD.MOV.U32 R121, RZ, RZ, R129 ;  /* 0x000000ffff797224 */ /* 0x000fe400078e0081 */
[----:B------:R-:W-:Y:S01]  /*4abe0*/  IMAD.MOV.U32 R122, RZ, RZ, R130 ;  /* 0x000000ffff7a7224 */ /* 0x000fe200078e0082 */
[----:B--2---:R-:W-:Y:S01]  /*4abf0*/  MOV R143, R151 ;  /* 0x00000097008f7202 */ /* 0x004fe20000000f00 */
[----:B------:R-:W1:Y:S01]  /*4ac00*/  LDS.128 R92, [R0] ;  /* 0x00000000005c7984 */ /* 0x000e620000000c00 */
[----:B------:R-:W-:Y:S01]  /*4ac10*/  LOP3.LUT R3, R3, 0xfffffff7, RZ, 0xc0, !PT ;  /* 0xfffffff703037812 */ /* 0x000fe200078ec0ff */
[----:B------:R-:W-:Y:S01]  /*4ac20*/  VIADD R2, R6, 0x1 ;  /* 0x0000000106027836 */ /* 0x000fe20000000000 */
[----:B------:R-:W-:Y:S01]  /*4ac30*/  ULDC UR7, c[0x0][0x22c] ;  /* 0x00008b0000077ab9 */ /* 0x000fe20000000800 */
[----:B------:R-:W-:Y:S06]  /*4ac40*/  BAR.SYNC.DEFER_BLOCKING 0x0 ;  /* 0x0000000000007b1d */ /* 0x000fec0000010000 */
[----:B---3--:R-:W-:Y:S02]  /*4ac50*/  STSM.16.M88.4 [R4], R12 ;  /* 0x0000000c04007844 */ /* 0x008fe40000000200 */
[----:B------:R-:W-:Y:S06]  /*4ac60*/  BAR.SYNC.DEFER_BLOCKING 0x0 ;  /* 0x0000000000007b1d */ /* 0x000fec0000010000 */
[----:B------:R-:W2:Y:S01]  /*4ac70*/  LDS.128 R12, [R0] ;  /* 0x00000000000c7984 */ /* 0x000ea20000000c00 */
[----:B------:R-:W-:-:S03]  /*4ac80*/  MOV R131, R139 ;  /* 0x0000008b00837202 */ /* 0x000fc60000000f00 */
[----:B-1----:R-:W-:Y:S01]  /*4ac90*/  STL.64 [R1+0x7d0], R92 ;  /* 0x0007d05c01007387 */ /* 0x002fe20000100a00 */
[----:B------:R-:W-:-:S03]  /*4aca0*/  IMAD.MOV.U32 R132, RZ, RZ, R140 ;  /* 0x000000ffff847224 */ /* 0x000fc600078e008c */
[----:B------:R-:W-:Y:S01]  /*4acb0*/  STL.64 [R1+0x7d8], R94 ;  /* 0x0007d85e01007387 */ /* 0x000fe20000100a00 */
[----:B------:R-:W-:Y:S02]  /*4acc0*/  IMAD.MOV.U32 R139, RZ, RZ, R147 ;  /* 0x000000ffff8b7224 */ /* 0x000fe400078e0093 */
[----:B------:R-:W-:Y:S01]  /*4acd0*/  IMAD.MOV.U32 R140, RZ, RZ, R148 ;  /* 0x000000ffff8c7224 */ /* 0x000fe200078e0094 */
[----:B------:R-:W-:Y:S01]  /*4ace0*/  BAR.SYNC.DEFER_BLOCKING 0x0 ;  /* 0x0000000000007b1d */ /* 0x000fe20000010000 */
[----:B------:R-:W-:Y:S02]  /*4acf0*/  IMAD.MOV.U32 R128, RZ, RZ, R136 ;  /* 0x000000ffff807224 */ /* 0x000fe400078e0088 */
[----:B------:R-:W-:Y:S02]  /*4ad00*/  IMAD.MOV.U32 R129, RZ, RZ, R137 ;  /* 0x000000ffff817224 */ /* 0x000fe400078e0089 */
[----:B------:R-:W-:Y:S02]  /*4ad10*/  IMAD.MOV.U32 R136, RZ, RZ, R144 ;  /* 0x000000ffff887224 */ /* 0x000fe400078e0090 */
[----:B------:R-:W-:-:S02]  /*4ad20*/  IMAD.MOV.U32 R130, RZ, RZ, R138 ;  /* 0x000000ffff827224 */ /* 0x000fc400078e008a */
[----:B------:R-:W-:Y:S02]  /*4ad30*/  IMAD.MOV.U32 R137, RZ, RZ, R145 ;  /* 0x000000ffff897224 */ /* 0x000fe400078e0091 */
[----:B------:R-:W-:Y:S02]  /*4ad40*/  IMAD.MOV.U32 R144, RZ, RZ, R17 ;  /* 0x000000ffff907224 */ /* 0x000fe400078e0011 */
[----:B------:R-:W-:Y:S02]  /*4ad50*/  IMAD.MOV.U32 R138, RZ, RZ, R146 ;  /* 0x000000ffff8a7224 */ /* 0x000fe400078e0092 */
[----:B----4-:R-:W-:Y:S02]  /*4ad60*/  IMAD.MOV.U32 R145, RZ, RZ, R22 ;  /* 0x000000ffff917224 */ /* 0x010fe400078e0016 */
[----:B------:R-:W-:Y:S01]  /*4ad70*/  IMAD.MOV.U32 R146, RZ, RZ, R21 ;  /* 0x000000ffff927224 */ /* 0x000fe200078e0015 */
[----:B--2---:R1:W-:Y:S04]  /*4ad80*/  STL.64 [R1+0x7c0], R12 ;  /* 0x0007c00c01007387 */ /* 0x0043e80000100a00 */
[----:B------:R2:W-:Y:S04]  /*4ad90*/  STL.64 [R1+0x7c8], R14 ;  /* 0x0007c80e01007387 */ /* 0x0005e80000100a00 */
[----:B------:R-:W3:Y:S04]  /*4ada0*/  LDL.LU R147, [R1+0x50] ;  /* 0x0000500001937983 */ /* 0x000ee80000300800 */
[----:B------:R-:W4:Y:S04]  /*4adb0*/  LDL.LU R148, [R1+0x58] ;  /* 0x0000580001947983 */ /* 0x000f280000300800 */
[----:B------:R-:W4:Y:S04]  /*4adc0*/  LDL.LU R149, [R1+0x454] ;  /* 0x0004540001957983 */ /* 0x000f280000300800 */
[----:B------:R-:W4:Y:S04]  /*4add0*/  LDL.LU R150, [R1+0x45c] ;  /* 0x00045c0001967983 */ /* 0x000f280000300800 */
[----:B------:R-:W4:Y:S04]  /*4ade0*/  LDL.LU R151, [R1+0x54] ;  /* 0x0000540001977983 */ /* 0x000f280000300800 */
[----:B------:R-:W4:Y:S04]  /*4adf0*/  LDL.LU R17, [R1+0x5c] ;  /* 0x00005c0001117983 */ /* 0x000f280000300800 */
[----:B------:R-:W4:Y:S04]  /*4ae00*/  LDL.LU R22, [R1+0x460] ;  /* 0x0004600001167983 */ /* 0x000f280000300800 */
[----:B------:R-:W4:Y:S04]  /*4ae10*/  LDL.LU R21, [R1+0x468] ;  /* 0x0004680001157983 */ /* 0x000f280000300800 */
[----:B------:R2:W-:Y:S01]  /*4ae20*/  STSM.16.M88.4 [R4], R8 ;  /* 0x0000000804007844 */ /* 0x0005e20000000200 */
[----:B------:R-:W-:Y:S01]  /*4ae30*/  BAR.SYNC.DEFER_BLOCKING 0x0 ;  /* 0x0000000000007b1d */ /* 0x000fe20000010000 */
[----:B-1----:R-:W-:-:S02]  /*4ae40*/  IMAD.MOV.U32 R12, RZ, RZ, R117 ;  /* 0x000000ffff0c7224 */ /* 0x002fc400078e0075 */
[----:B------:R-:W-:-:S03]  /*4ae50*/  IMAD.MOV.U32 R13, RZ, RZ, R118 ;  /* 0x000000ffff0d7224 */ /* 0x000fc600078e0076 */
[----:B------:R-:W1:Y:S01]  /*4ae60*/  LDS.128 R92, [R0] ;  /* 0x00000000005c7984 */ /* 0x000e620000000c00 */
[----:B--2---:R-:W-:Y:S02]  /*4ae70*/  IMAD.MOV.U32 R14, RZ, RZ, R119 ;  /* 0x000000ffff0e7224 */ /* 0x004fe400078e0077 */
[----:B------:R-:W-:Y:S01]  /*4ae80*/  IMAD.MOV.U32 R15, RZ, RZ, R120 ;  /* 0x000000ffff0f7224 */ /* 0x000fe200078e0078 */
[----:B------:R-:W-:Y:S06]  /*4ae90*/  BAR.SYNC.DEFER_BLOCKING 0x0 ;  /* 0x0000000000007b1d */ /* 0x000fec0000010000 */
[----:B------:R-:W-:Y:S02]  /*4aea0*/  STSM.16.M88.4 [R4], R12 ;  /* 0x0000000c04007844 */ /* 0x000fe40000000200 */
[----:B------:R-:W-:Y:S06]  /*4aeb0*/  BAR.SYNC.DEFER_BLOCKING 0x0 ;  /* 0x0000000000007b1d */ /* 0x000fec0000010000 */
[----:B------:R-:W2:Y:S01]  /*4aec0*/  LDS.128 R12, [R0] ;  /* 0x00000000000c7984 */ /* 0x000ea20000000c00 */
[----:B------:R-:W-:Y:S01]  /*4aed0*/  IMAD.MOV.U32 R10, RZ, RZ, R123 ;  /* 0x000000ffff0a7224 */ /* 0x000fe200078e007b */
[----:B------:R-:W-:Y:S01]  /*4aee0*/  MOV R117, R125 ;  /* 0x0000007d00757202 */ /* 0x000fe20000000f00 */
[----:B------:R-:W-:Y:S01]  /*4aef0*/  IMAD.MOV.U32 R11, RZ, RZ, R124 ;  /* 0x000000ffff0b7224 */ /* 0x000fe200078e007c */
[----:B-1----:R-:W-:Y:S01]  /*4af00*/  STL.64 [R1+0x7b0], R92 ;  /* 0x0007b05c01007387 */ /* 0x002fe20000100a00 */
[----:B------:R-:W-:-:S02]  /*4af10*/  IMAD.MOV.U32 R123, RZ, RZ, R131 ;  /* 0x000000ffff7b7224 */ /* 0x000fc400078e0083 */
[----:B------:R-:W-:Y:S01]  /*4af20*/  IMAD.MOV.U32 R124, RZ, RZ, R132 ;  /* 0x000000ffff7c7224 */ /* 0x000fe200078e0084 */
[----:B------:R-:W-:Y:S01]  /*4af30*/  STL.64 [R1+0x7b8], R94 ;  /* 0x0007b85e01007387 */ /* 0x000fe20000100a00 */
[----:B------:R-:W-:Y:S02]  /*4af40*/  IMAD.MOV.U32 R131, RZ, RZ, R139 ;  /* 0x000000ffff837224 */ /* 0x000fe400078e008b */
[----:B------:R-:W-:Y:S01]  /*4af50*/  IMAD.MOV.U32 R118, RZ, RZ, R126 ;  /* 0x000000ffff767224 */ /* 0x000fe200078e007e */
[----:B------:R-:W-:Y:S01]  /*4af60*/  BAR.SYNC.DEFER_BLOCKING 0x0 ;  /* 0x0000000000007b1d */ /* 0x000fe20000010000 */
        /* <DEDUP_REMOVED lines=13> */
[----:B--2---:R1:W-:Y:S01]  /*4b040*/  STL.64 [R1+0x7a0], R12 ;  /* 0x0007a00c01007387 */ /* 0x0043e20000100a00 */
[----:B------:R-:W-:-:S03]  /*4b050*/  IMAD.MOV.U32 R135, RZ, RZ, R143 ;  /* 0x000000ffff877224 */ /* 0x000fc600078e008f */
[----:B------:R2:W-:Y:S01]  /*4b060*/  STL.64 [R1+0x7a8], R14 ;  /* 0x0007a80e01007387 */ /* 0x0005e20000100a00 */
[----:B------:R-:W-:Y:S02]  /*4b070*/  IMAD.MOV.U32 R122, RZ, RZ, R130 ;  /* 0x000000ffff7a7224 */ /* 0x000fe400078e0082 */
[----:B------:R-:W-:Y:S02]  /*4b080*/  IMAD.MOV.U32 R136, RZ, RZ, R144 ;  /* 0x000000ffff887224 */ /* 0x000fe400078e0090 */
[----:B------:R-:W-:Y:S02]  /*4b090*/  IMAD.MOV.U32 R130, RZ, RZ, R138 ;  /* 0x000000ffff827224 */ /* 0x000fe400078e008a */
[----:B------:R-:W-:Y:S02]  /*4b0a0*/  IMAD.MOV.U32 R137, RZ, RZ, R145 ;  /* 0x000000ffff897224 */ /* 0x000fe400078e0091 */
[----:B------:R-:W-:Y:S02]  /*4b0b0*/  IMAD.MOV.U32 R138, RZ, RZ, R146 ;  /* 0x000000ffff8a7224 */ /* 0x000fe400078e0092 */
[----:B---3--:R-:W-:-:S02]  /*4b0c0*/  IMAD.MOV.U32 R139, RZ, RZ, R147 ;  /* 0x000000ffff8b7224 */ /* 0x008fc400078e0093 */
[----:B------:R-:W3:Y:S01]  /*4b0d0*/  LDL.LU R147, [R1+0x60] ;  /* 0x0000600001937983 */ /* 0x000ee20000300800 */
[----:B----4-:R-:W-:-:S03]  /*4b0e0*/  IMAD.MOV.U32 R140, RZ, RZ, R148 ;  /* 0x000000ffff8c7224 */ /* 0x010fc600078e0094 */
[----:B------:R-:W4:Y:S01]  /*4b0f0*/  LDL.LU R148, [R1+0x68] ;  /* 0x0000680001947983 */ /* 0x000f220000300800 */
[----:B------:R-:W-:-:S03]  /*4b100*/  MOV R141, R149 ;  /* 0x00000095008d7202 */ /* 0x000fc60000000f00 */
[----:B------:R-:W4:Y:S01]  /*4b110*/  LDL.LU R149, [R1+0x464] ;  /* 0x0004640001957983 */ /* 0x000f220000300800 */
[----:B------:R-:W-:-:S03]  /*4b120*/  IMAD.MOV.U32 R142, RZ, RZ, R150 ;  /* 0x000000ffff8e7224 */ /* 0x000fc600078e0096 */
        /* <DEDUP_REMOVED lines=8> */
[----:B------:R-:W4:Y:S04]  /*4b1b0*/  LDL.LU R21, [R1+0x478] ;  /* 0x0004780001157983 */ /* 0x000f280000300800 */
[----:B------:R2:W-:Y:S01]  /*4b1c0*/  STSM.16.M88.4 [R4], R8 ;  /* 0x0000000804007844 */ /* 0x0005e20000000200 */
[----:B------:R-:W-:Y:S01]  /*4b1d0*/  BAR.SYNC.DEFER_BLOCKING 0x0 ;  /* 0x0000000000007b1d */ /* 0x000fe20000010000 */
[----:B-1----:R-:W-:Y:S02]  /*4b1e0*/  IMAD.MOV.U32 R12, RZ, RZ, R117 ;  /* 0x000000ffff0c7224 */ /* 0x002fe400078e0075 */
        /* <DEDUP_REMOVED lines=8> */
[----:B------:R-:W-:Y:S01]  /*4b270*/  MOV R10, R123 ;  /* 0x0000007b000a7202 */ /* 0x000fe20000000f00 */
[----:B------:R-:W-:-:S02]  /*4b280*/  IMAD.MOV.U32 R11, RZ, RZ, R124 ;  /* 0x000000ffff0b7224 */ /* 0x000fc400078e007c */
[----:B-1----:R-:W-:Y:S01]  /*4b290*/  STL.64 [R1+0x790], R92 ;  /* 0x0007905c01007387 */ /* 0x002fe20000100a00 */
[----:B------:R-:W-:Y:S02]  /*4b2a0*/  IMAD.MOV.U32 R123, RZ, RZ, R131 ;  /* 0x000000ffff7b7224 */ /* 0x000fe400078e0083 */
[----:B------:R-:W-:Y:S01]  /*4b2b0*/  IMAD.MOV.U32 R117, RZ, RZ, R125 ;  /* 0x000000ffff757224 */ /* 0x000fe200078e007d */
[----:B------:R-:W-:Y:S01]  /*4b2c0*/  STL.64 [R1+0x798], R94 ;  /* 0x0007985e01007387 */ /* 0x000fe20000100a00 */
[----:B------:R-:W-:Y:S02]  /*4b2d0*/  IMAD.MOV.U32 R124, RZ, RZ, R132 ;  /* 0x000000ffff7c7224 */ /* 0x000fe400078e0084 */
[----:B------:R-:W-:Y:S01]  /*4b2e0*/  IMAD.MOV.U32 R131, RZ, RZ, R139 ;  /* 0x000000ffff837224 */ /* 0x000fe200078e008b */
[----:B------:R-:W-:Y:S01]  /*4b2f0*/  BAR.SYNC.DEFER_BLOCKING 0x0 ;  /* 0x0000000000007b1d */ /* 0x000fe20000010000 */
        /* <DEDUP_REMOVED lines=21> */
[----:B------:R-:W-:Y:S01]  /*4b450*/  IMAD.MOV.U32 R138, RZ, RZ, R146 ;  /* 0x000000ffff8a7224 */ /* 0x000fe200078e0092 */
[----:B---3--:R-:W-:-:S02]  /*4b460*/  MOV R139, R147 ;  /* 0x00000093008b7202 */ /* 0x008fc40000000f00 */
[----:B------:R-:W3:Y:S01]  /*4b470*/  LDL.LU R147, [R1+0x70] ;  /* 0x0000700001937983 */ /* 0x000ee20000300800 */
[----:B----4-:R-:W-:-:S03]  /*4b480*/  IMAD.MOV.U32 R140, RZ, RZ, R148 ;  /* 0x000000ffff8c7224 */ /* 0x010fc600078e0094 */
        /* <DEDUP_REMOVED lines=24> */
[----:B------:R-:W-:-:S02]  /*4b610*/  IMAD.MOV.U32 R10, RZ, RZ, R123 ;  /* 0x000000ffff0a7224 */ /* 0x000fc400078e007b */
[----:B------:R-:W-:Y:S01]  /*4b620*/  IMAD.MOV.U32 R11, RZ, RZ, R124 ;  /* 0x000000ffff0b7224 */ /* 0x000fe200078e007c */
[----:B-1----:R-:W-:Y:S01]  /*4b630*/  STL.64 [R1+0x770], R92 ;  /* 0x0007705c01007387 */ /* 0x002fe20000100a00 */
[----:B------:R-:W-:Y:S02]  /*4b640*/  IMAD.MOV.U32 R123, RZ, RZ, R131 ;  /* 0x000000ffff7b7224 */ /* 0x000fe400078e0083 */
[----:B------:R-:W-:Y:S01]  /*4b650*/  IMAD.MOV.U32 R117, RZ, RZ, R125 ;  /* 0x000000ffff757224 */ /* 0x000fe200078e007d */
[----:B------:R-:W-:Y:S01]  /*4b660*/  STL.64 [R1+0x778], R94 ;  /* 0x0007785e01007387 */ /* 0x000fe20000100a00 */
[----:B------:R-:W-:Y:S01]  /*4b670*/  IMAD.MOV.U32 R124, RZ, RZ, R132 ;  /* 0x000000ffff7c7224 */ /* 0x000fe200078e0084 */
[----:B------:R-:W-:Y:S01]  /*4b680*/  MOV R125, R133 ;  /* 0x00000085007d7202 */ /* 0x000fe20000000f00 */
[----:B------:R-:W-:Y:S01]  /*4b690*/  IMAD.MOV.U32 R131, RZ, RZ, R139 ;  /* 0x000000ffff837224 */ /* 0x000fe200078e008b */
[----:B------:R-:W-:Y:S01]  /*4b6a0*/  MOV R8, R121 ;  /* 0x0000007900087202 */ /* 0x000fe20000000f00 */
[----:B------:R-:W-:Y:S01]  /*4b6b0*/  IMAD.MOV.U32 R118, RZ, RZ, R126 ;  /* 0x000000ffff767224 */ /* 0x000fe200078e007e */
[----:B------:R-:W-:Y:S01]  /*4b6c0*/  BAR.SYNC.DEFER_BLOCKING 0x0 ;  /* 0x0000000000007b1d */ /* 0x000fe20000010000 */
        /* <DEDUP_REMOVED lines=11> */
[----:B--2---:R1:W-:Y:S04]  /*4b780*/  STL.64 [R1+0x760], R12 ;  /* 0x0007600c01007387 */ /* 0x0043e80000100a00 */
[----:B------:R2:W-:Y:S01]  /*4b790*/  STL.64 [R1+0x768], R14 ;  /* 0x0007680e01007387 */ /* 0x0005e20000100a00 */
[----:B------:R-:W-:-:S02]  /*4b7a0*/  IMAD.MOV.U32 R122, RZ, RZ, R130 ;  /* 0x000000ffff7a7224 */ /* 0x000fc400078e0082 */
[----:B------:R-:W-:Y:S01]  /*4b7b0*/  IMAD.MOV.U32 R129, RZ, RZ, R137 ;  /* 0x000000ffff817224 */ /* 0x000fe200078e0089 */
[----:B------:R-:W-:Y:S01]  /*4b7c0*/  MOV R137, R145 ;  /* 0x0000009100897202 */ /* 0x000fe20000000f00 */
[----:B------:R-:W-:Y:S02]  /*4b7d0*/  IMAD.MOV.U32 R136, RZ, RZ, R144 ;  /* 0x000000ffff887224 */ /* 0x000fe400078e0090 */
[----:B------:R-:W-:Y:S02]  /*4b7e0*/  IMAD.MOV.U32 R130, RZ, RZ, R138 ;  /* 0x000000ffff827224 */ /* 0x000fe400078e008a */
[----:B------:R-:W-:Y:S02]  /*4b7f0*/  IMAD.MOV.U32 R138, RZ, RZ, R146 ;  /* 0x000000ffff8a7224 */ /* 0x000fe400078e0092 */
[----:B---3--:R-:W-:Y:S02]  /*4b800*/  IMAD.MOV.U32 R139, RZ, RZ, R147 ;  /* 0x000000ffff8b7224 */ /* 0x008fe400078e0093 */
        /* <DEDUP_REMOVED lines=17> */
[----:B-1----:R-:W-:Y:S01]  /*4b920*/  IMAD.MOV.U32 R12, RZ, RZ, R117 ;  /* 0x000000ffff0c7224 */ /* 0x002fe200078e0075 */
[----:B--2---:R-:W-:Y:S01]  /*4b930*/  MOV R14, R119 ;  /* 0x00000077000e7202 */ /* 0x004fe20000000f00 */
[----:B------:R-:W-:-:S03]  /*4b940*/  IMAD.MOV.U32 R13, RZ, RZ, R118 ;  /* 0x000000ffff0d7224 */ /* 0x000fc600078e0076 */
[----:B------:R-:W1:Y:S01]  /*4b950*/  LDS.128 R92, [R0] ;  /* 0x00000000005c7984 */ /* 0x000e620000000c00 */
        /* <DEDUP_REMOVED lines=28> */
[----:B--2---:R1:W-:Y:S04]  /*4bb20*/  STL.64 [R1+0x740], R12 ;  /* 0x0007400c01007387 */ /* 0x0043e80000100a00 */
[----:B------:R2:W-:Y:S01]  /*4bb30*/  STL.64 [R1+0x748], R14 ;  /* 0x0007480e01007387 */ /* 0x0005e20000100a00 */
[----:B------:R-:W-:-:S02]  /*4bb40*/  IMAD.MOV.U32 R122, RZ, RZ, R130 ;  /* 0x000000ffff7a7224 */ /* 0x000fc400078e0082 */
        /* <DEDUP_REMOVED lines=23> */
[----:B-1----:R-:W-:Y:S01]  /*4bcc0*/  MOV R12, R117 ;  /* 0x00000075000c7202 */ /* 0x002fe20000000f00 */
[----:B------:R-:W-:Y:S02]  /*4bcd0*/  IMAD.MOV.U32 R13, RZ, RZ, R118 ;  /* 0x000000ffff0d7224 */ /* 0x000fe400078e0076 */
[----:B--2---:R-:W-:Y:S02]  /*4bce0*/  IMAD.MOV.U32 R14, RZ, RZ, R119 ;  /* 0x000000ffff0e7224 */ /* 0x004fe400078e0077 */
[----:B------:R-:W1:Y:S01]  /*4bcf0*/  LDS.128 R92, [R0] ;  /* 0x00000000005c7984 */ /* 0x000e620000000c00 */
        /* <DEDUP_REMOVED lines=11> */
[----:B------:R-:W-:Y:S02]  /*4bdb0*/  IMAD.MOV.U32 R124, RZ, RZ, R132 ;  /* 0x000000ffff7c7224 */ /* 0x000fe400078e0084 */
[----:B------:R-:W-:Y:S01]  /*4bdc0*/  IMAD.MOV.U32 R131, RZ, RZ, R139 ;  /* 0x000000ffff837224 */ /* 0x000fe200078e008b */
[----:B------:R-:W-:Y:S01]  /*4bdd0*/  BAR.SYNC.DEFER_BLOCKING 0x0 ;  /* 0x0000000000007b1d */ /* 0x000fe20000010000 */
[----:B------:R-:W-:-:S02]  /*4bde0*/  IMAD.MOV.U32 R118, RZ, RZ, R126 ;  /* 0x000000ffff767224 */ /* 0x000fc400078e007e */
[----:B------:R-:W-:Y:S01]  /*4bdf0*/  IMAD.MOV.U32 R125, RZ, RZ, R133 ;  /* 0x000000ffff7d7224 */ /* 0x000fe200078e0085 */
[----:B------:R-:W-:Y:S01]  /*4be00*/  MOV R133, R141 ;  /* 0x0000008d00857202 */ /* 0x000fe20000000f00 */
        /* <DEDUP_REMOVED lines=31> */
[----:B------:R-:W-:-:S03]  /*4c000*/  MOV R145, R22 ;  /* 0x0000001600917202 */ /* 0x000fc60000000f00 */
        /* <DEDUP_REMOVED lines=17> */
[----:B------:R-:W-:Y:S01]  /*4c120*/  IMAD.MOV.U32 R123, RZ, RZ, R131 ;  /* 0x000000ffff7b7224 */ /* 0x000fe200078e0083 */
[----:B------:R-:W-:Y:S01]  /*4c130*/  MOV R131, R139 ;  /* 0x0000008b00837202 */ /* 0x000fe20000000f00 */
[----:B------:R-:W-:Y:S01]  /*4c140*/  IMAD.MOV.U32 R117, RZ, RZ, R125 ;  /* 0x000000ffff757224 */ /* 0x000fe200078e007d */
[----:B------:R-:W-:Y:S01]  /*4c150*/  STL.64 [R1+0x718], R94 ;  /* 0x0007185e01007387 */ /* 0x000fe20000100a00 */
        /* <DEDUP_REMOVED lines=407> */
[----:B------:R-:W-:Y:S01]  /*4dad0*/  MOV R129, R137 ;  /* 0x0000008900817202 */ /* 0x000fe20000000f00 */
[----:B------:R-:W-:-:S02]  /*4dae0*/  IMAD.MOV.U32 R128, RZ, RZ, R136 ;  /* 0x000000ffff807224 */ /* 0x000fc400078e0088 */
[----:B------:R-:W-:Y:S02]  /*4daf0*/  IMAD.MOV.U32 R10, RZ, RZ, R123 ;  /* 0x000000ffff0a7224 */ /* 0x000fe400078e007b */
[----:B------:R-:W-:Y:S01]  /*4db00*/  IMAD.MOV.U32 R11, RZ, RZ, R124 ;  /* 0x000000ffff0b7224 */ /* 0x000fe200078e007c */
[----:B------:R-:W-:Y:S01]  /*4db10*/  MOV R117, R125 ;  /* 0x0000007d00757202 */ /* 0x000fe20000000f00 */
        /* <DEDUP_REMOVED lines=19> */
[----:B----4-:R-:W-:Y:S01]  /*4dc50*/  IMAD.MOV.U32 R140, RZ, RZ, R148 ;  /* 0x000000ffff8c7224 */ /* 0x010fe200078e0094 */
[----:B------:R-:W-:Y:S02]  /*4dc60*/  MOV R143, R149 ;  /* 0x00000095008f7202 */ /* 0x000fe40000000f00 */
[----:B------:R-:W3:Y:S01]  /*4dc70*/  LDL.LU R149, [R1+0x140] ;  /* 0x0001400001957983 */ /* 0x000ee20000300800 */
        /* <DEDUP_REMOVED lines=10> */
[----:B------:R-:W3:Y:S04]  /*4dd20*/  LDL.LU R141, [R1+0x524] ;  /* 0x00052400018d7983 */ /* 0x000ee80000300800 */
        /* <DEDUP_REMOVED lines=12> */
[----:B------:R-:W-:-:S03]  /*4ddf0*/  IMAD.MOV.U32 R8, RZ, RZ, R121 ;  /* 0x000000ffff087224 */ /* 0x000fc600078e0079 */
[----:B-1----:R-:W-:Y:S01]  /*4de00*/  STL.64 [R1+0x610], R92 ;  /* 0x0006105c01007387 */ /* 0x002fe20000100a00 */
[----:B------:R-:W-:Y:S01]  /*4de10*/  IMAD.MOV.U32 R9, RZ, RZ, R122 ;  /* 0x000000ffff097224 */ /* 0x000fe200078e007a */
[----:B------:R-:W-:Y:S01]  /*4de20*/  MOV R10, R123 ;  /* 0x0000007b000a7202 */ /* 0x000fe20000000f00 */
        /* <DEDUP_REMOVED lines=16> */
[----:B------:R-:W-:Y:S01]  /*4df30*/  IMAD.MOV.U32 R118, RZ, RZ, R126 ;  /* 0x000000ffff767224 */ /* 0x000fe200078e007e */
[----:B--2---:R1:W-:Y:S04]  /*4df40*/  STL.64 [R1+0x600], R12 ;  /* 0x0006000c01007387 */ /* 0x0043e80000100a00 */
[----:B------:R2:W-:Y:S04]  /*4df50*/  STL.64 [R1+0x608], R14 ;  /* 0x0006080e01007387 */ /* 0x0005e80000100a00 */
[----:B------:R-:W2:Y:S04]  /*4df60*/  LDL.LU R137, [R1+0x124] ;  /* 0x0001240001897983 */ /* 0x000ea80000300800 */
[----:B------:R-:W2:Y:S01]  /*4df70*/  LDL.LU R138, [R1+0x12c] ;  /* 0x00012c00018a7983 */ /* 0x000ea20000300800 */
[----:B------:R-:W-:-:S03]  /*4df80*/  IMAD.MOV.U32 R125, RZ, RZ, R133 ;  /* 0x000000ffff7d7224 */ /* 0x000fc600078e0085 */
[----:B------:R-:W2:Y:S01]  /*4df90*/  LDL.LU R139, [R1+0x530] ;  /* 0x00053000018b7983 */ /* 0x000ea20000300800 */
[----:B------:R-:W-:-:S03]  /*4dfa0*/  IMAD.MOV.U32 R126, RZ, RZ, R134 ;  /* 0x000000ffff7e7224 */ /* 0x000fc600078e0086 */
[----:B------:R-:W2:Y:S04]  /*4dfb0*/  LDL.LU R140, [R1+0x538] ;  /* 0x00053800018c7983 */ /* 0x000ea80000300800 */
[----:B------:R2:W-:Y:S01]  /*4dfc0*/  STSM.16.M88.4 [R4], R8 ;  /* 0x0000000804007844 */ /* 0x0005e20000000200 */
[----:B------:R-:W-:Y:S01]  /*4dfd0*/  BAR.SYNC.DEFER_BLOCKING 0x0 ;  /* 0x0000000000007b1d */ /* 0x000fe20000010000 */
[----:B---3--:R-:W-:-:S05]  /*4dfe0*/  IMAD.MOV.U32 R135, RZ, RZ, R141 ;  /* 0x000000ffff877224 */ /* 0x008fca00078e008d */
[----:B------:R-:W3:Y:S01]  /*4dff0*/  LDS.128 R92, [R0] ;  /* 0x00000000005c7984 */ /* 0x000ee20000000c00 */
[----:B----4-:R-:W-:-:S03]  /*4e000*/  IMAD.MOV.U32 R136, RZ, RZ, R142 ;  /* 0x000000ffff887224 */ /* 0x010fc600078e008e */
[----:B------:R-:W4:Y:S04]  /*4e010*/  LDL.LU R141, [R1+0x130] ;  /* 0x00013000018d7983 */ /* 0x000f280000300800 */
[----:B------:R-:W4:Y:S04]  /*4e020*/  LDL.LU R142, [R1+0x138] ;  /* 0x00013800018e7983 */ /* 0x000f280000300800 */
[----:B------:R-:W4:Y:S04]  /*4e030*/  LDL.LU R133, [R1+0x514] ;  /* 0x0005140001857983 */ /* 0x000f280000300800 */
[----:B------:R-:W4:Y:S01]  /*4e040*/  LDL.LU R134, [R1+0x51c] ;  /* 0x00051c0001867983 */ /* 0x000f220000300800 */
[----:B-1----:R-:W-:-:S02]  /*4e050*/  IMAD.MOV.U32 R12, RZ, RZ, R117 ;  /* 0x000000ffff0c7224 */ /* 0x002fc400078e0075 */
[----:B------:R-:W-:Y:S02]  /*4e060*/  IMAD.MOV.U32 R13, RZ, RZ, R118 ;  /* 0x000000ffff0d7224 */ /* 0x000fe400078e0076 */
[----:B--2---:R-:W-:Y:S02]  /*4e070*/  IMAD.MOV.U32 R14, RZ, RZ, R119 ;  /* 0x000000ffff0e7224 */ /* 0x004fe400078e0077 */
[----:B------:R-:W-:Y:S01]  /*4e080*/  IMAD.MOV.U32 R15, RZ, RZ, R120 ;  /* 0x000000ffff0f7224 */ /* 0x000fe200078e0078 */
[----:B------:R-:W-:Y:S06]  /*4e090*/  BAR.SYNC.DEFER_BLOCKING 0x0 ;  /* 0x0000000000007b1d */ /* 0x000fec0000010000 */
[----:B------:R-:W-:Y:S02]  /*4e0a0*/  STSM.16.M88.4 [R4], R12 ;  /* 0x0000000c04007844 */ /* 0x000fe40000000200 */
[----:B------:R-:W-:Y:S06]  /*4e0b0*/  BAR.SYNC.DEFER_BLOCKING 0x0 ;  /* 0x0000000000007b1d */ /* 0x000fec0000010000 */
[----:B------:R-:W1:Y:S01]  /*4e0c0*/  LDS.128 R12, [R0] ;  /* 0x00000000000c7984 */ /* 0x000e620000000c00 */
[----:B------:R-:W-:-:S03]  /*4e0d0*/  IMAD.MOV.U32 R10, RZ, RZ, R123 ;  /* 0x000000ffff0a7224 */ /* 0x000fc600078e007b */
[----:B---3--:R-:W-:Y:S01]  /*4e0e0*/  STL.64 [R1+0x4f0], R92 ;  /* 0x0004f05c01007387 */ /* 0x008fe20000100a00 */
[----:B------:R-:W-:-:S03]  /*4e0f0*/  IMAD.MOV.U32 R11, RZ, RZ, R124 ;  /* 0x000000ffff0b7224 */ /* 0x000fc600078e007c */
[----:B------:R-:W-:Y:S01]  /*4e100*/  STL.64 [R1+0x4f8], R94 ;  /* 0x0004f85e01007387 */ /* 0x000fe20000100a00 */
[----:B------:R-:W-:Y:S02]  /*4e110*/  IMAD.MOV.U32 R123, RZ, RZ, R129 ;  /* 0x000000ffff7b7224 */ /* 0x000fe400078e0081 */
[----:B------:R-:W-:Y:S01]  /*4e120*/  IMAD.MOV.U32 R124, RZ, RZ, R130 ;  /* 0x000000ffff7c7224 */ /* 0x000fe200078e0082 */
[----:B------:R-:W-:Y:S01]  /*4e130*/  MOV R8, R121 ;  /* 0x0000007900087202 */ /* 0x000fe20000000f00 */
[----:B------:R-:W-:Y:S01]  /*4e140*/  IMAD.MOV.U32 R119, RZ, RZ, R125 ;  /* 0x000000ffff777224 */ /* 0x000fe200078e007d */
[----:B------:R-:W-:Y:S06]  /*4e150*/  BAR.SYNC.DEFER_BLOCKING 0x0 ;  /* 0x0000000000007b1d */ /* 0x000fec0000010000 */
[----:B-1----:R1:W-:Y:S04]  /*4e160*/  STL.64 [R1+0x4e0], R12 ;  /* 0x0004e00c01007387 */ /* 0x0023e80000100a00 */
[----:B------:R2:W-:Y:S04]  /*4e170*/  STL.64 [R1+0x4e8], R14 ;  /* 0x0004e80e01007387 */ /* 0x0005e80000100a00 */
[----:B------:R-:W3:Y:S04]  /*4e180*/  LDL.LU R129, [R1+0x114] ;  /* 0x0001140001817983 */ /* 0x000ee80000300800 */
[----:B------:R-:W3:Y:S01]  /*4e190*/  LDL.LU R130, [R1+0x11c] ;  /* 0x00011c0001827983 */ /* 0x000ee20000300800 */
[----:B------:R-:W-:-:S02]  /*4e1a0*/  IMAD.MOV.U32 R120, RZ, RZ, R126 ;  /* 0x000000ffff787224 */ /* 0x000fc400078e007e */
[----:B------:R-:W-:Y:S02]  /*4e1b0*/  IMAD.MOV.U32 R125, RZ, RZ, R131 ;  /* 0x000000ffff7d7224 */ /* 0x000fe400078e0083 */
[----:B------:R-:W-:Y:S01]  /*4e1c0*/  IMAD.MOV.U32 R9, RZ, RZ, R122 ;  /* 0x000000ffff097224 */ /* 0x000fe200078e007a */
[----:B------:R-:W3:Y:S01]  /*4e1d0*/  LDL.LU R131, [R1+0x520] ;  /* 0x0005200001837983 */ /* 0x000ee20000300800 */
[----:B------:R-:W-:Y:S02]  /*4e1e0*/  IMAD.MOV.U32 R121, RZ, RZ, R127 ;  /* 0x000000ffff797224 */ /* 0x000fe400078e007f */
[----:B------:R-:W-:Y:S02]  /*4e1f0*/  IMAD.MOV.U32 R126, RZ, RZ, R132 ;  /* 0x000000ffff7e7224 */ /* 0x000fe400078e0084 */
[----:B------:R-:W-:Y:S01]  /*4e200*/  IMAD.MOV.U32 R122, RZ, RZ, R128 ;  /* 0x000000ffff7a7224 */ /* 0x000fe200078e0080 */
[----:B------:R-:W3:Y:S04]  /*4e210*/  LDL.LU R132, [R1+0x528] ;  /* 0x0005280001847983 */ /* 0x000ee80000300800 */
[----:B------:R2:W-:Y:S01]  /*4e220*/  STSM.16.M88.4 [R4], R8 ;  /* 0x0000000804007844 */ /* 0x0005e20000000200 */
[----:B------:R-:W-:Y:S01]  /*4e230*/  BAR.SYNC.DEFER_BLOCKING 0x0 ;  /* 0x0000000000007b1d */ /* 0x000fe20000010000 */
[----:B-1----:R-:W-:-:S02]  /*4e240*/  IMAD.MOV.U32 R12, RZ, RZ, R119 ;  /* 0x000000ffff0c7224 */ /* 0x002fc400078e0077 */
[----:B------:R-:W-:-:S03]  /*4e250*/  IMAD.MOV.U32 R13, RZ, RZ, R120 ;  /* 0x000000ffff0d7224 */ /* 0x000fc600078e0078 */
[----:B------:R-:W1:Y:S01]  /*4e260*/  LDS.128 R92, [R0] ;  /* 0x00000000005c7984 */ /* 0x000e620000000c00 */
[----:B----4-:R-:W-:-:S03]  /*4e270*/  MOV R127, R133 ;  /* 0x00000085007f7202 */ /* 0x010fc60000000f00 */
[----:B------:R-:W4:Y:S01]  /*4e280*/  LDL.LU R133, [R1+0x120] ;  /* 0x0001200001857983 */ /* 0x000f220000300800 */
[----:B------:R-:W-:-:S03]  /*4e290*/  IMAD.MOV.U32 R128, RZ, RZ, R134 ;  /* 0x000000ffff807224 */ /* 0x000fc600078e0086 */
[----:B------:R-:W4:Y:S01]  /*4e2a0*/  LDL.LU R134, [R1+0x128] ;  /* 0x0001280001867983 */ /* 0x000f220000300800 */
[----:B--2---:R-:W-:Y:S02]  /*4e2b0*/  IMAD.MOV.U32 R14, RZ, RZ, R121 ;  /* 0x000000ffff0e7224 */ /* 0x004fe400078e0079 */
[----:B------:R-:W-:Y:S01]  /*4e2c0*/  IMAD.MOV.U32 R15, RZ, RZ, R122 ;  /* 0x000000ffff0f7224 */ /* 0x000fe200078e007a */
[----:B------:R-:W-:Y:S06]  /*4e2d0*/  BAR.SYNC.DEFER_BLOCKING 0x0 ;  /* 0x0000000000007b1d */ /* 0x000fec0000010000 */
[----:B------:R-:W-:Y:S02]  /*4e2e0*/  STSM.16.M88.4 [R4], R12 ;  /* 0x0000000c04007844 */ /* 0x000fe40000000200 */
[----:B------:R-:W-:Y:S01]  /*4e2f0*/  BAR.SYNC.DEFER_BLOCKING 0x0 ;  /* 0x0000000000007b1d */ /* 0x000fe20000010000 */
[----:B------:R-:W-:-:S02]  /*4e300*/  IMAD.MOV.U32 R8, RZ, RZ, R123 ;  /* 0x000000ffff087224 */ /* 0x000fc400078e007b */
[----:B------:R-:W-:-:S03]  /*4e310*/  IMAD.MOV.U32 R9, RZ, RZ, R124 ;  /* 0x000000ffff097224 */ /* 0x000fc600078e007c */
[----:B------:R-:W2:Y:S01]  /*4e320*/  LDS.128 R12, [R0] ;  /* 0x00000000000c7984 */ /* 0x000ea20000000c00 */
[----:B------:R-:W-:Y:S02]  /*4e330*/  IMAD.MOV.U32 R10, RZ, RZ, R125 ;  /* 0x000000ffff0a7224 */ /* 0x000fe400078e007d */
[----:B------:R-:W-:Y:S01]  /*4e340*/  IMAD.MOV.U32 R11, RZ, RZ, R126 ;  /* 0x000000ffff0b7224 */ /* 0x000fe200078e007e */
[----:B------:R-:W-:Y:S06]  /*4e350*/  BAR.SYNC.DEFER_BLOCKING 0x0 ;  /* 0x0000000000007b1d */ /* 0x000fec0000010000 */
[----:B------:R-:W-:Y:S04]  /*4e360*/  STSM.16.M88.4 [R4], R8 ;  /* 0x0000000804007844 */ /* 0x000fe80000000200 */
[----:B-1----:R-:W-:Y:S04]  /*4e370*/  STL.64 [R1+0x4d0], R92 ;  /* 0x0004d05c01007387 */ /* 0x002fe80000100a00 */
[----:B------:R-:W-:Y:S01]  /*4e380*/  STL.64 [R1+0x4d8], R94 ;  /* 0x0004d85e01007387 */ /* 0x000fe20000100a00 */
[----:B------:R-:W-:Y:S06]  /*4e390*/  BAR.SYNC.DEFER_BLOCKING 0x0 ;  /* 0x0000000000007b1d */ /* 0x000fec0000010000 */
[----:B------:R-:W1:Y:S04]  /*4e3a0*/  LDS.128 R92, [R0] ;  /* 0x00000000005c7984 */ /* 0x000e680000000c00 */
[----:B--2---:R2:W-:Y:S04]  /*4e3b0*/  STL.64 [R1+0x4c0], R12 ;  /* 0x0004c00c01007387 */ /* 0x0045e80000100a00 */
[----:B------:R3:W-:Y:S01]  /*4e3c0*/  STL.64 [R1+0x4c8], R14 ;  /* 0x0004c80e01007387 */ /* 0x0007e20000100a00 */
[----:B--2---:R-:W-:-:S02]  /*4e3d0*/  IMAD.MOV.U32 R12, RZ, RZ, R127 ;  /* 0x000000ffff0c7224 */ /* 0x004fc400078e007f */
[----:B------:R-:W-:Y:S01]  /*4e3e0*/  IMAD.MOV.U32 R13, RZ, RZ, R128 ;  /* 0x000000ffff0d7224 */ /* 0x000fe200078e0080 */
[----:B---3--:R-:W-:Y:S01]  /*4e3f0*/  MOV R14, R129 ;  /* 0x00000081000e7202 */ /* 0x008fe20000000f00 */
[----:B------:R-:W-:Y:S01]  /*4e400*/  IMAD.MOV.U32 R15, RZ, RZ, R130 ;  /* 0x000000ffff0f7224 */ /* 0x000fe200078e0082 */
[----:B------:R-:W-:Y:S06]  /*4e410*/  BAR.SYNC.DEFER_BLOCKING 0x0 ;  /* 0x0000000000007b1d */ /* 0x000fec0000010000 */
[----:B------:R-:W-:Y:S02]  /*4e420*/  STSM.16.M88.4 [R4], R12 ;  /* 0x0000000c04007844 */ /* 0x000fe40000000200 */
[----:B------:R-:W-:Y:S01]  /*4e430*/  BAR.SYNC.DEFER_BLOCKING 0x0 ;  /* 0x0000000000007b1d */ /* 0x000fe20000010000 */
[----:B------:R-:W-:-:S02]  /*4e440*/  IMAD.MOV.U32 R8, RZ, RZ, R131 ;  /* 0x000000ffff087224 */ /* 0x000fc400078e0083 */
[----:B------:R-:W-:-:S03]  /*4e450*/  IMAD.MOV.U32 R9, RZ, RZ, R132 ;  /* 0x000000ffff097224 */ /* 0x000fc600078e0084 */
[----:B------:R-:W2:Y:S04]  /*4e460*/  LDS.128 R12, [R0] ;  /* 0x00000000000c7984 */ /* 0x000ea80000000c00 */
[----:B-1----:R-:W-:Y:S04]  /*4e470*/  STL.64 [R1+0x4b0], R92 ;  /* 0x0004b05c01007387 */ /* 0x002fe80000100a00 */
[----:B------:R-:W-:Y:S01]  /*4e480*/  STL.64 [R1+0x4b8], R94 ;  /* 0x0004b85e01007387 */ /* 0x000fe20000100a00 */
[----:B------:R-:W-:Y:S06]  /*4e490*/  BAR.SYNC.DEFER_BLOCKING 0x0 ;  /* 0x0000000000007b1d */ /* 0x000fec0000010000 */
[----:B--2---:R1:W-:Y:S04]  /*4e4a0*/  STL.64 [R1+0x4a0], R12 ;  /* 0x0004a00c01007387 */ /* 0x0043e80000100a00 */
[----:B------:R2:W-:Y:S01]  /*4e4b0*/  STL.64 [R1+0x4a8], R14 ;  /* 0x0004a80e01007387 */ /* 0x0005e20000100a00 */
[----:B-1----:R-:W-:-:S02]  /*4e4c0*/  IMAD.MOV.U32 R12, RZ, RZ, R135 ;  /* 0x000000ffff0c7224 */ /* 0x002fc400078e0087 */
[----:B----4-:R-:W-:Y:S02]  /*4e4d0*/  IMAD.MOV.U32 R10, RZ, RZ, R133 ;  /* 0x000000ffff0a7224 */ /* 0x010fe400078e0085 */
[----:B------:R-:W-:-:S05]  /*4e4e0*/  IMAD.MOV.U32 R11, RZ, RZ, R134 ;  /* 0x000000ffff0b7224 */ /* 0x000fca00078e0086 */
[----:B------:R1:W-:Y:S01]  /*4e4f0*/  STSM.16.M88.4 [R4], R8 ;  /* 0x0000000804007844 */ /* 0x0003e20000000200 */
[----:B------:R-:W-:Y:S01]  /*4e500*/  BAR.SYNC.DEFER_BLOCKING 0x0 ;  /* 0x0000000000007b1d */ /* 0x000fe20000010000 */
[----:B------:R-:W-:Y:S02]  /*4e510*/  IMAD.MOV.U32 R13, RZ, RZ, R136 ;  /* 0x000000ffff0d7224 */ /* 0x000fe400078e0088 */
[----:B--2---:R-:W-:-:S03]  /*4e520*/  IMAD.MOV.U32 R14, RZ, RZ, R137 ;  /* 0x000000ffff0e7224 */ /* 0x004fc600078e0089 */
[----:B------:R-:W2:Y:S01]  /*4e530*/  LDS.128 R92, [R0] ;  /* 0x00000000005c7984 */ /* 0x000ea20000000c00 */
[----:B------:R-:W-:Y:S01]  /*4e540*/  IMAD.MOV.U32 R15, RZ, RZ, R138 ;  /* 0x000000ffff0f7224 */ /* 0x000fe200078e008a */
[----:B------:R-:W-:Y:S06]  /*4e550*/  BAR.SYNC.DEFER_BLOCKING 0x0 ;  /* 0x0000000000007b1d */ /* 0x000fec0000010000 */
[----:B------:R-:W-:Y:S02]  /*4e560*/  STSM.16.M88.4 [R4], R12 ;  /* 0x0000000c04007844 */ /* 0x000fe40000000200 */
[----:B------:R-:W-:Y:S01]  /*4e570*/  BAR.SYNC.DEFER_BLOCKING 0x0 ;  /* 0x0000000000007b1d */ /* 0x000fe20000010000 */
[----:B-1----:R-:W-:Y:S01]  /*4e580*/  IMAD.MOV.U32 R8, RZ, RZ, R139 ;  /* 0x000000ffff087224 */ /* 0x002fe200078e008b */
[----:B------:R-:W-:Y:S01]  /*4e590*/  MOV R10, R141 ;  /* 0x0000008d000a7202 */ /* 0x000fe20000000f00 */
[----:B------:R-:W-:-:S03]  /*4e5a0*/  IMAD.MOV.U32 R9, RZ, RZ, R140 ;  /* 0x000000ffff097224 */ /* 0x000fc600078e008c */
[----:B------:R-:W1:Y:S01]  /*4e5b0*/  LDS.128 R12, [R0] ;  /* 0x00000000000c7984 */ /* 0x000e620000000c00 */
[----:B------:R-:W-:Y:S01]  /*4e5c0*/  IMAD.MOV.U32 R11, RZ, RZ, R142 ;  /* 0x000000ffff0b7224 */ /* 0x000fe200078e008e */
[----:B------:R-:W-:Y:S06]  /*4e5d0*/  BAR.SYNC.DEFER_BLOCKING 0x0 ;  /* 0x0000000000007b1d */ /* 0x000fec0000010000 */
[----:B------:R-:W-:Y:S04]  /*4e5e0*/  STSM.16.M88.4 [R4], R8 ;  /* 0x0000000804007844 */ /* 0x000fe80000000200 */
[----:B--2---:R-:W-:Y:S04]  /*4e5f0*/  STL.64 [R1+0x490], R92 ;  /* 0x0004905c01007387 */ /* 0x004fe80000100a00 */
[----:B------:R-:W-:Y:S01]  /*4e600*/  STL.64 [R1+0x498], R94 ;  /* 0x0004985e01007387 */ /* 0x000fe20000100a00 */
[----:B------:R-:W-:Y:S06]  /*4e610*/  BAR.SYNC.DEFER_BLOCKING 0x0 ;  /* 0x0000000000007b1d */ /* 0x000fec0000010000 */
[----:B------:R-:W2:Y:S04]  /*4e620*/  LDS.128 R92, [R0] ;  /* 0x00000000005c7984 */ /* 0x000ea80000000c00 */
[----:B-1----:R1:W-:Y:S04]  /*4e630*/  STL.64 [R1+0x480], R12 ;  /* 0x0004800c01007387 */ /* 0x0023e80000100a00 */
[----:B------:R3:W-:Y:S01]  /*4e640*/  STL.64 [R1+0x488], R14 ;  /* 0x0004880e01007387 */ /* 0x0007e20000100a00 */
[----:B-1----:R-:W-:-:S02]  /*4e650*/  IMAD.MOV.U32 R12, RZ, RZ, R143 ;  /* 0x000000ffff0c7224 */ /* 0x002fc400078e008f */
[----:B------:R-:W-:Y:S02]  /*4e660*/  IMAD.MOV.U32 R13, RZ, RZ, R144 ;  /* 0x000000ffff0d7224 */ /* 0x000fe400078e0090 */
[----:B---3--:R-:W-:Y:S02]  /*4e670*/  IMAD.MOV.U32 R14, RZ, RZ, R145 ;  /* 0x000000ffff0e7224 */ /* 0x008fe400078e0091 */
[----:B------:R-:W-:Y:S01]  /*4e680*/  IMAD.MOV.U32 R15, RZ, RZ, R146 ;  /* 0x000000ffff0f7224 */ /* 0x000fe200078e0092 */
[----:B------:R-:W-:Y:S06]  /*4e690*/  BAR.SYNC.DEFER_BLOCKING 0x0 ;  /* 0x0000000000007b1d */ /* 0x000fec0000010000 */
[----:B------:R-:W-:Y:S02]  /*4e6a0*/  STSM.16.M88.4 [R4], R12 ;  /* 0x0000000c04007844 */ /* 0x000fe40000000200 */
[----:B------:R-:W-:Y:S01]  /*4e6b0*/  BAR.SYNC.DEFER_BLOCKING 0x0 ;  /* 0x0000000000007b1d */ /* 0x000fe20000010000 */
[----:B------:R-:W-:-:S02]  /*4e6c0*/  IMAD.MOV.U32 R8, RZ, RZ, R147 ;  /* 0x000000ffff087224 */ /* 0x000fc400078e0093 */
[----:B------:R-:W-:-:S03]  /*4e6d0*/  IMAD.MOV.U32 R9, RZ, RZ, R148 ;  /* 0x000000ffff097224 */ /* 0x000fc600078e0094 */
[----:B------:R-:W1:Y:S01]  /*4e6e0*/  LDS.128 R12, [R0] ;  /* 0x00000000000c7984 */ /* 0x000e620000000c00 */
[----:B------:R-:W-:Y:S02]  /*4e6f0*/  IMAD.MOV.U32 R10, RZ, RZ, R149 ;  /* 0x000000ffff0a7224 */ /* 0x000fe400078e0095 */
[----:B------:R-:W-:Y:S01]  /*4e700*/  IMAD.MOV.U32 R11, RZ, RZ, R150 ;  /* 0x000000ffff0b7224 */ /* 0x000fe200078e0096 */
[----:B------:R-:W-:Y:S06]  /*4e710*/  BAR.SYNC.DEFER_BLOCKING 0x0 ;  /* 0x0000000000007b1d */ /* 0x000fec0000010000 */
[----:B------:R3:W-:Y:S04]  /*4e720*/  STSM.16.M88.4 [R4], R8 ;  /* 0x0000000804007844 */ /* 0x0007e80000000200 */
[----:B--2---:R-:W-:Y:S04]  /*4e730*/  STL.64 [R1+0x470], R92 ;  /* 0x0004705c01007387 */ /* 0x004fe80000100a00 */
[----:B------:R-:W-:Y:S01]  /*4e740*/  STL.64 [R1+0x478], R94 ;  /* 0x0004785e01007387 */ /* 0x000fe20000100a00 */
[----:B------:R-:W-:Y:S06]  /*4e750*/  BAR.SYNC.DEFER_BLOCKING 0x0 ;  /* 0x0000000000007b1d */ /* 0x000fec0000010000 */
[----:B------:R-:W2:Y:S04]  /*4e760*/  LDS.128 R92, [R0] ;  /* 0x00000000005c7984 */ /* 0x000ea80000000c00 */
[----:B-1----:R1:W-:Y:S04]  /*4e770*/  STL.64 [R1+0x460], R12 ;  /* 0x0004600c01007387 */ /* 0x0023e80000100a00 */
[----:B------:R4:W-:Y:S04]  /*4e780*/  STL.64 [R1+0x468], R14 ;  /* 0x0004680e01007387 */ /* 0x0009e80000100a00 */
[----:B---3--:R-:W3:Y:S01]  /*4e790*/  LDL.LU R8, [R1+0x550] ;  /* 0x0005500001087983 */ /* 0x008ee20000300800 */
[----:B-1----:R-:W-:-:S03]  /*4e7a0*/  IMAD.MOV.U32 R12, RZ, RZ, R151 ;  /* 0x000000ffff0c7224 */ /* 0x002fc600078e0097 */
[----:B------:R-:W3:Y:S01]  /*4e7b0*/  LDL.LU R9, [R1+0x558] ;  /* 0x0005580001097983 */ /* 0x000ee20000300800 */
[----:B------:R-:W-:Y:S01]  /*4e7c0*/  IMAD.MOV.U32 R13, RZ, RZ, R17 ;  /* 0x000000ffff0d7224 */ /* 0x000fe200078e0011 */
[----:B----4-:R-:W-:Y:S01]  /*4e7d0*/  MOV R14, R22 ;  /* 0x00000016000e7202 */ /* 0x010fe20000000f00 */
[----:B------:R-:W-:Y:S01]  /*4e7e0*/  IMAD.MOV.U32 R15, RZ, RZ, R21 ;  /* 0x000000ffff0f7224 */ /* 0x000fe200078e0015 */
[----:B------:R-:W-:Y:S06]  /*4e7f0*/  BAR.SYNC.DEFER_BLOCKING 0x0 ;  /* 0x0000000000007b1d */ /* 0x000fec0000010000 */
[----:B------:R-:W3:Y:S04]  /*4e800*/  LDL.LU R10, [R1+0x150] ;  /* 0x00015000010a7983 */ /* 0x000ee80000300800 */
[----:B------:R-:W3:Y:S04]  /*4e810*/  LDL.LU R11, [R1+0x158] ;  /* 0x00015800010b7983 */ /* 0x000ee80000300800 */
[----:B------:R-:W-:Y:S01]  /*4e820*/  STSM.16.M88.4 [R4], R12 ;  /* 0x0000000c04007844 */ /* 0x000fe20000000200 */
[----:B------:R-:W-:Y:S06]  /*4e830*/  BAR.SYNC.DEFER_BLOCKING 0x0 ;  /* 0x0000000000007b1d */ /* 0x000fec0000010000 */
[----:B------:R-:W1:Y:S04]  /*4e840*/  LDS.128 R12, [R0] ;  /* 0x00000000000c7984 */ /* 0x000e680000000c00 */
[----:B--2---:R-:W-:Y:S04]  /*4e850*/  STL.64 [R1+0x450], R92 ;  /* 0x0004505c01007387 */ /* 0x004fe80000100a00 */
[----:B------:R-:W-:Y:S01]  /*4e860*/  STL.64 [R1+0x458], R94 ;  /* 0x0004585e01007387 */ /* 0x000fe20000100a00 */
[----:B------:R-:W-:Y:S06]  /*4e870*/  BAR.SYNC.DEFER_BLOCKING 0x0 ;  /* 0x0000000000007b1d */ /* 0x000fec0000010000 */
[----:B-1----:R1:W-:Y:S04]  /*4e880*/  STL.64 [R1+0x440], R12 ;  /* 0x0004400c01007387 */ /* 0x0023e80000100a00 */
[----:B------:R2:W-:Y:S04]  /*4e890*/  STL.64 [R1+0x448], R14 ;  /* 0x0004480e01007387 */ /* 0x0005e80000100a00 */
[----:B-1----:R-:W4:Y:S04]  /*4e8a0*/  LDL.LU R12, [R1+0x554] ;  /* 0x00055400010c7983 */ /* 0x002f280000300800 */
[----:B------:R-:W4:Y:S04]  /*4e8b0*/  LDL.LU R13, [R1+0x55c] ;  /* 0x00055c00010d7983 */ /* 0x000f280000300800 */
[----:B--2---:R-:W4:Y:S04]  /*4e8c0*/  LDL.LU R14, [R1+0x154] ;  /* 0x00015400010e7983 */ /* 0x004f280000300800 */
[----:B------:R-:W4:Y:S04]  /*4e8d0*/  LDL.LU R15, [R1+0x15c] ;  /* 0x00015c00010f7983 */ /* 0x000f280000300800 */
[----:B---3--:R1:W-:Y:S01]  /*4e8e0*/  STSM.16.M88.4 [R4], R8 ;  /* 0x0000000804007844 */ /* 0x0083e20000000200 */
[----:B------:R-:W-:Y:S06]  /*4e8f0*/  BAR.SYNC.DEFER_BLOCKING 0x0 ;  /* 0x0000000000007b1d */ /* 0x000fec0000010000 */
[----:B-1----:R-:W2:Y:S04]  /*4e900*/  LDL.LU R8, [R1+0x560] ;  /* 0x0005600001087983 */ /* 0x002ea80000300800 */
[----:B------:R-:W2:Y:S04]  /*4e910*/  LDL.LU R9, [R1+0x568] ;  /* 0x0005680001097983 */ /* 0x000ea80000300800 */
[----:B------:R-:W2:Y:S04]  /*4e920*/  LDL.LU R10, [R1+0x160] ;  /* 0x00016000010a7983 */ /* 0x000ea80000300800 */
[----:B------:R-:W1:Y:S01]  /*4e930*/  LDS.128 R92, [R0] ;  /* 0x00000000005c7984 */ /* 0x000e620000000c00 */
[----:B------:R-:W-:Y:S06]  /*4e940*/  BAR.SYNC.DEFER_BLOCKING 0x0 ;  /* 0x0000000000007b1d */ /* 0x000fec0000010000 */
[----:B------:R-:W2:Y:S04]  /*4e950*/  LDL.LU R11, [R1+0x168] ;  /* 0x00016800010b7983 */ /* 0x000ea80000300800 */
[----:B----4-:R-:W-:Y:S01]  /*4e960*/  STSM.16.M88.4 [R4], R12 ;  /* 0x0000000c04007844 */ /* 0x010fe20000000200 */
[----:B------:R-:W-:Y:S06]  /*4e970*/  BAR.SYNC.DEFER_BLOCKING 0x0 ;  /* 0x0000000000007b1d */ /* 0x000fec0000010000 */
[----:B------:R-:W3:Y:S04]  /*4e980*/  LDS.128 R12, [R0] ;  /* 0x00000000000c7984 */ /* 0x000ee80000000c00 */
[----:B-1----:R-:W-:Y:S04]  /*4e990*/  STL.64 [R1+0x430], R92 ;  /* 0x0004305c01007387 */ /* 0x002fe80000100a00 */
[----:B------:R-:W-:Y:S01]  /*4e9a0*/  STL.64 [R1+0x438], R94 ;  /* 0x0004385e01007387 */ /* 0x000fe20000100a00 */
[----:B------:R-:W-:Y:S06]  /*4e9b0*/  BAR.SYNC.DEFER_BLOCKING 0x0 ;  /* 0x0000000000007b1d */ /* 0x000fec0000010000 */
[----:B---3--:R1:W-:Y:S04]  /*4e9c0*/  STL.64 [R1+0x420], R12 ;  /* 0x0004200c01007387 */ /* 0x0083e80000100a00 */
[----:B------:R3:W-:Y:S04]  /*4e9d0*/  STL.64 [R1+0x428], R14 ;  /* 0x0004280e01007387 */ /* 0x0007e80000100a00 */
[----:B-1----:R-:W4:Y:S04]  /*4e9e0*/  LDL.LU R12, [R1+0x564] ;  /* 0x00056400010c7983 */ /* 0x002f280000300800 */
[----:B------:R-:W4:Y:S04]  /*4e9f0*/  LDL.LU R13, [R1+0x56c] ;  /* 0x00056c00010d7983 */ /* 0x000f280000300800 */
[----:B---3--:R-:W4:Y:S04]  /*4ea00*/  LDL.LU R14, [R1+0x164] ;  /* 0x00016400010e7983 */ /* 0x008f280000300800 */
[----:B------:R-:W4:Y:S04]  /*4ea10*/  LDL.LU R15, [R1+0x16c] ;  /* 0x00016c00010f7983 */ /* 0x000f280000300800 */
[----:B--2---:R1:W-:Y:S01]  /*4ea20*/  STSM.16.M88.4 [R4], R8 ;  /* 0x0000000804007844 */ /* 0x0043e20000000200 */
[----:B------:R-:W-:Y:S06]  /*4ea30*/  BAR.SYNC.DEFER_BLOCKING 0x0 ;  /* 0x0000000000007b1d */ /* 0x000fec0000010000 */
[----:B-1----:R-:W2:Y:S04]  /*4ea40*/  LDL.LU R8, [R1+0x570] ;  /* 0x0005700001087983 */ /* 0x002ea80000300800 */
[----:B------:R-:W2:Y:S04]  /*4ea50*/  LDL.LU R9, [R1+0x578] ;  /* 0x0005780001097983 */ /* 0x000ea80000300800 */
[----:B------:R-:W2:Y:S04]  /*4ea60*/  LDL.LU R10, [R1+0x170] ;  /* 0x00017000010a7983 */ /* 0x000ea80000300800 */
[----:B------:R-:W1:Y:S01]  /*4ea70*/  LDS.128 R92, [R0] ;  /* 0x00000000005c7984 */ /* 0x000e620000000c00 */
[----:B------:R-:W-:Y:S06]  /*4ea80*/  BAR.SYNC.DEFER_BLOCKING 0x0 ;  /* 0x0000000000007b1d */ /* 0x000fec0000010000 */
[----:B------:R-:W2:Y:S04]  /*4ea90*/  LDL.LU R11, [R1+0x178] ;  /* 0x00017800010b7983 */ /* 0x000ea80000300800 */
[----:B-1----:R-:W-:Y:S04]  /*4eaa0*/  STL.64 [R1+0x410], R92 ;  /* 0x0004105c01007387 */ /* 0x002fe80000100a00 */
[----:B------:R-:W-:Y:S04]  /*4eab0*/  STL.64 [R1+0x418], R94 ;  /* 0x0004185e01007387 */ /* 0x000fe80000100a00 */
[----:B----4-:R-:W-:Y:S01]  /*4eac0*/  STSM.16.M88.4 [R4], R12 ;  /* 0x0000000c04007844 */ /* 0x010fe20000000200 */
[----:B------:R-:W-:Y:S06]  /*4ead0*/  BAR.SYNC.DEFER_BLOCKING 0x0 ;  /* 0x0000000000007b1d */ /* 0x000fec0000010000 */
[----:B------:R-:W1:Y:S02]  /*4eae0*/  LDS.128 R12, [R0] ;  /* 0x00000000000c7984 */ /* 0x000e640000000c00 */
[----:B------:R-:W-:Y:S06]  /*4eaf0*/  BAR.SYNC.DEFER_BLOCKING 0x0 ;  /* 0x0000000000007b1d */ /* 0x000fec0000010000 */
[----:B-1----:R1:W-:Y:S04]  /*4eb00*/  STL.64 [R1+0x400], R12 ;  /* 0x0004000c01007387 */ /* 0x0023e80000100a00 */
        /* <DEDUP_REMOVED lines=169> */
[----:B------:R-:W1:Y:S01]  /*4f5a0*/  LDS.128 R92, [R0] ;  /* 0x00000000005c7984 */ /* 0x000e620000000c00 */
[----:B------:R-:W-:Y:S06]  /*4f5b0*/  BAR.SYNC.DEFER_BLOCKING 0x0 ;  /* 0x0000000000007b1d */ /* 0x000fec0000010000 */
[----:B-1----:R-:W-:Y:S04]  /*4f5c0*/  STL.64 [R1+0x70], R92 ;  /* 0x0000705c01007387 */ /* 0x002fe80000100a00 */
[----:B------:R-:W-:Y:S04]  /*4f5d0*/  STL.64 [R1+0x78], R94 ;  /* 0x0000785e01007387 */ /* 0x000fe80000100a00 */
[----:B----4-:R-:W-:Y:S01]  /*4f5e0*/  STSM.16.M88.4 [R4], R12 ;  /* 0x0000000c04007844 */ /* 0x010fe20000000200 */
[----:B------:R-:W-:Y:S06]  /*4f5f0*/  BAR.SYNC.DEFER_BLOCKING 0x0 ;  /* 0x0000000000007b1d */ /* 0x000fec0000010000 */
[----:B------:R-:W1:Y:S04]  /*4f600*/  LDS.128 R12, [R0] ;  /* 0x00000000000c7984 */ /* 0x000e680000000c00 */
[----:B-1----:R1:W-:Y:S04]  /*4f610*/  STL.64 [R1+0x60], R12 ;  /* 0x0000600c01007387 */ /* 0x0023e80000100a00 */
[----:B------:R-:W-:Y:S04]  /*4f620*/  STL.64 [R1+0x68], R14 ;  /* 0x0000680e01007387 */ /* 0x000fe80000100a00 */
[----:B-1----:R-:W3:Y:S04]  /*4f630*/  LDL.LU R12, [R1+0x204] ;  /* 0x00020400010c7983 */ /* 0x002ee80000300800 */
[----:B------:R-:W3:Y:S01]  /*4f640*/  LDL.LU R13, [R1+0x20c] ;  /* 0x00020c00010d7983 */ /* 0x000ee20000300800 */
[----:B------:R-:W-:-:S02]  /*4f650*/  IMAD.MOV.U32 R10, RZ, RZ, R24 ;  /* 0x000000ffff0a7224 */ /* 0x000fc400078e0018 */
[----:B------:R-:W-:Y:S01]  /*4f660*/  IMAD.MOV.U32 R11, RZ, RZ, R26 ;  /* 0x000000ffff0b7224 */ /* 0x000fe200078e001a */
[----:B------:R-:W-:Y:S06]  /*4f670*/  BAR.SYNC.DEFER_BLOCKING 0x0 ;  /* 0x0000000000007b1d */ /* 0x000fec0000010000 */
[----:B------:R-:W-:Y:S04]  /*4f680*/  STL [R1+0x1958], R25 ;  /* 0x0019581901007387 */ /* 0x000fe80000100800 */
[----:B--2---:R1:W-:Y:S01]  /*4f690*/  STSM.16.M88.4 [R4], R8 ;  /* 0x0000000804007844 */ /* 0x0043e20000000200 */
[----:B------:R-:W-:Y:S06]  /*4f6a0*/  BAR.SYNC.DEFER_BLOCKING 0x0 ;  /* 0x0000000000007b1d */ /* 0x000fec0000010000 */
[----:B-1----:R-:W2:Y:S04]  /*4f6b0*/  LDL.LU R8, [R1+0x210] ;  /* 0x0002100001087983 */ /* 0x002ea80000300800 */
[----:B------:R-:W2:Y:S04]  /*4f6c0*/  LDL.LU R9, [R1+0x218] ;  /* 0x0002180001097983 */ /* 0x000ea80000300800 */
[----:B------:R-:W1:Y:S01]  /*4f6d0*/  LDS.128 R92, [R0] ;  /* 0x00000000005c7984 */ /* 0x000e620000000c00 */
[----:B------:R-:W-:-:S02]  /*4f6e0*/  IMAD.MOV.U32 R14, RZ, RZ, R25 ;  /* 0x000000ffff0e7224 */ /* 0x000fc400078e0019 */
[----:B------:R-:W-:Y:S01]  /*4f6f0*/  IMAD.MOV.U32 R15, RZ, RZ, R27 ;  /* 0x000000ffff0f7224 */ /* 0x000fe200078e001b */
[----:B------:R-:W-:Y:S06]  /*4f700*/  BAR.SYNC.DEFER_BLOCKING 0x0 ;  /* 0x0000000000007b1d */ /* 0x000fec0000010000 */
[----:B-1----:R-:W-:Y:S04]  /*4f710*/  STL.64 [R1+0x50], R92 ;  /* 0x0000505c01007387 */ /* 0x002fe80000100a00 */
[----:B------:R-:W-:Y:S01]  /*4f720*/  STL.64 [R1+0x58], R94 ;  /* 0x0000585e01007387 */ /* 0x000fe20000100a00 */
[----:B------:R-:W-:-:S02]  /*4f730*/  IMAD.MOV.U32 R10, RZ, RZ, R28 ;  /* 0x000000ffff0a7224 */ /* 0x000fc400078e001c */
[----:B------:R-:W-:Y:S01]  /*4f740*/  IMAD.MOV.U32 R11, RZ, RZ, R30 ;  /* 0x000000ffff0b7224 */ /* 0x000fe200078e001e */
[----:B---3--:R-:W-:Y:S01]  /*4f750*/  STSM.16.M88.4 [R4], R12 ;  /* 0x0000000c04007844 */ /* 0x008fe20000000200 */
[----:B------:R-:W-:Y:S06]  /*4f760*/  BAR.SYNC.DEFER_BLOCKING 0x0 ;  /* 0x0000000000007b1d */ /* 0x000fec0000010000 */
[----:B------:R-:W1:Y:S02]  /*4f770*/  LDS.128 R12, [R0] ;  /* 0x00000000000c7984 */ /* 0x000e640000000c00 */
[----:B------:R-:W-:Y:S06]  /*4f780*/  BAR.SYNC.DEFER_BLOCKING 0x0 ;  /* 0x0000000000007b1d */ /* 0x000fec0000010000 */
[----:B-1----:R1:W-:Y:S04]  /*4f790*/  STL.64 [R1+0x40], R12 ;  /* 0x0000400c01007387 */ /* 0x0023e80000100a00 */
[----:B------:R-:W-:Y:S04]  /*4f7a0*/  STL.64 [R1+0x48], R14 ;  /* 0x0000480e01007387 */ /* 0x000fe80000100a00 */
[----:B-1----:R-:W3:Y:S04]  /*4f7b0*/  LDL.LU R12, [R1+0x214] ;  /* 0x00021400010c7983 */ /* 0x002ee80000300800 */
[----:B------:R-:W3:Y:S04]  /*4f7c0*/  LDL.LU R13, [R1+0x21c] ;  /* 0x00021c00010d7983 */ /* 0x000ee80000300800 */
[----:B--2---:R1:W-:Y:S04]  /*4f7d0*/  STSM.16.M88.4 [R4], R8 ;  /* 0x0000000804007844 */ /* 0x0043e80000000200 */
[----:B-1----:R-:W2:Y:S04]  /*4f7e0*/  LDL.LU R8, [R1+0x220] ;  /* 0x0002200001087983 */ /* 0x002ea80000300800 */
[----:B------:R-:W2:Y:S01]  /*4f7f0*/  LDL.LU R9, [R1+0x228] ;  /* 0x0002280001097983 */ /* 0x000ea20000300800 */
[----:B------:R-:W-:-:S02]  /*4f800*/  IMAD.MOV.U32 R14, RZ, RZ, R29 ;  /* 0x000000ffff0e7224 */ /* 0x000fc400078e001d */
[----:B------:R-:W-:Y:S01]  /*4f810*/  IMAD.MOV.U32 R15, RZ, RZ, R31 ;  /* 0x000000ffff0f7224 */ /* 0x000fe200078e001f */
[----:B------:R-:W-:Y:S06]  /*4f820*/  BAR.SYNC.DEFER_BLOCKING 0x0 ;  /* 0x0000000000007b1d */ /* 0x000fec0000010000 */
[----:B------:R-:W1:Y:S02]  /*4f830*/  LDS.128 R28, [R0] ;  /* 0x00000000001c7984 */ /* 0x000e640000000c00 */
        /* <DEDUP_REMOVED lines=13> */
[----:B--2---:R1:W-:Y:S01]  /*4f910*/  STSM.16.M88.4 [R4], R8 ;  /* 0x0000000804007844 */ /* 0x0043e20000000200 */
[----:B------:R-:W-:Y:S06]  /*4f920*/  BAR.SYNC.DEFER_BLOCKING 0x0 ;  /* 0x0000000000007b1d */ /* 0x000fec0000010000 */
[----:B-1----:R-:W2:Y:S04]  /*4f930*/  LDL.LU R8, [R1+0x230] ;  /* 0x0002300001087983 */ /* 0x002ea80000300800 */
[----:B------:R-:W2:Y:S04]  /*4f940*/  LDL.LU R9, [R1+0x238] ;  /* 0x0002380001097983 */ /* 0x000ea80000300800 */
[----:B------:R-:W1:Y:S01]  /*4f950*/  LDS.128 R28, [R0] ;  /* 0x00000000001c7984 */ /* 0x000e620000000c00 */
[----:B------:R-:W-:Y:S01]  /*4f960*/  MOV R14, R33 ;  /* 0x00000021000e7202 */ /* 0x000fe20000000f00 */
[----:B------:R-:W-:Y:S01]  /*4f970*/  IMAD.MOV.U32 R15, RZ, RZ, R35 ;  /* 0x000000ffff0f7224 */ /* 0x000fe200078e0023 */
[----:B------:R-:W-:Y:S01]  /*4f980*/  BAR.SYNC.DEFER_BLOCKING 0x0 ;  /* 0x0000000000007b1d */ /* 0x000fe20000010000 */
[----:B------:R-:W-:-:S02]  /*4f990*/  IMAD.MOV.U32 R10, RZ, RZ, R36 ;  /* 0x000000ffff0a7224 */ /* 0x000fc400078e0024 */
[----:B------:R-:W-:-:S03]  /*4f9a0*/  IMAD.MOV.U32 R11, RZ, RZ, R38 ;  /* 0x000000ffff0b7224 */ /* 0x000fc600078e0026 */
[----:B-1----:R-:W-:Y:S04]  /*4f9b0*/  STL.64 [R1+0x10], R28 ;  /* 0x0000101c01007387 */ /* 0x002fe80000100a00 */
[----:B------:R-:W-:Y:S04]  /*4f9c0*/  STL.64 [R1+0x18], R30 ;  /* 0x0000181e01007387 */ /* 0x000fe80000100a00 */
[----:B---3--:R-:W-:Y:S01]  /*4f9d0*/  STSM.16.M88.4 [R4], R12 ;  /* 0x0000000c04007844 */ /* 0x008fe20000000200 */
[----:B------:R-:W-:Y:S06]  /*4f9e0*/  BAR.SYNC.DEFER_BLOCKING 0x0 ;  /* 0x0000000000007b1d */ /* 0x000fec0000010000 */
[----:B------:R-:W1:Y:S02]  /*4f9f0*/  LDS.128 R12, [R0] ;  /* 0x00000000000c7984 */ /* 0x000e640000000c00 */
[----:B------:R-:W-:Y:S06]  /*4fa00*/  BAR.SYNC.DEFER_BLOCKING 0x0 ;  /* 0x0000000000007b1d */ /* 0x000fec0000010000 */
[----:B--2---:R2:W-:Y:S02]  /*4fa10*/  STSM.16.M88.4 [R4], R8 ;  /* 0x0000000804007844 */ /* 0x0045e40000000200 */
[----:B------:R-:W-:Y:S06]  /*4fa20*/  BAR.SYNC.DEFER_BLOCKING 0x0 ;  /* 0x0000000000007b1d */ /* 0x000fec0000010000 */
[----:B-1----:R1:W-:Y:S04]  /*4fa30*/  STL.64 [R1], R12 ;  /* 0x0000000c01007387 */ /* 0x0023e80000100a00 */
[----:B------:R-:W-:Y:S04]  /*4fa40*/  STL.64 [R1+0x8], R14 ;  /* 0x0000080e01007387 */ /* 0x000fe80000100a00 */
[----:B--2---:R-:W2:Y:S04]  /*4fa50*/  LDL.LU R8, [R1+0x234] ;  /* 0x0002340001087983 */ /* 0x004ea80000300800 */
[----:B------:R-:W2:Y:S04]  /*4fa60*/  LDL.LU R9, [R1+0x23c] ;  /* 0x00023c0001097983 */ /* 0x000ea80000300800 */
[----:B------:R-:W3:Y:S01]  /*4fa70*/  LDS.128 R248, [R0] ;  /* 0x0000000000f87984 */ /* 0x000ee20000000c00 */
[----:B------:R-:W-:-:S02]  /*4fa80*/  IMAD.MOV.U32 R10, RZ, RZ, R37 ;  /* 0x000000ffff0a7224 */ /* 0x000fc400078e0025 */
[----:B------:R-:W-:Y:S01]  /*4fa90*/  IMAD.MOV.U32 R11, RZ, RZ, R39 ;  /* 0x000000ffff0b7224 */ /* 0x000fe200078e0027 */
[----:B------:R-:W-:Y:S06]  /*4faa0*/  BAR.SYNC.DEFER_BLOCKING 0x0 ;  /* 0x0000000000007b1d */ /* 0x000fec0000010000 */
[----:B-1----:R-:W4:Y:S04]  /*4fab0*/  LDL.LU R12, [R1+0x240] ;  /* 0x00024000010c7983 */ /* 0x002f280000300800 */
[----:B------:R-:W4:Y:S04]  /*4fac0*/  LDL.LU R13, [R1+0x248] ;  /* 0x00024800010d7983 */ /* 0x000f280000300800 */
[----:B---3--:R-:W-:Y:S04]  /*4fad0*/  STL [R1+0x1968], R248 ;  /* 0x001968f801007387 */ /* 0x008fe80000100800 */
[----:B------:R-:W-:Y:S04]  /*4fae0*/  STL [R1+0x1964], R249 ;  /* 0x001964f901007387 */ /* 0x000fe80000100800 */
[----:B------:R-:W-:Y:S04]  /*4faf0*/  STL [R1+0x1960], R250 ;  /* 0x001960fa01007387 */ /* 0x000fe80000100800 */
[----:B------:R-:W-:Y:S04]  /*4fb00*/  STL [R1+0x195c], R251 ;  /* 0x00195cfb01007387 */ /* 0x000fe80000100800 */
[----:B--2---:R-:W-:Y:S01]  /*4fb10*/  STSM.16.M88.4 [R4], R8 ;  /* 0x0000000804007844 */ /* 0x004fe20000000200 */
[----:B------:R-:W-:Y:S06]  /*4fb20*/  BAR.SYNC.DEFER_BLOCKING 0x0 ;  /* 0x0000000000007b1d */ /* 0x000fec0000010000 */
[----:B------:R-:W1:Y:S04]  /*4fb30*/  LDS.128 R244, [R0] ;  /* 0x0000000000f47984 */ /* 0x000e680000000c00 */
[----:B-1----:R-:W-:Y:S04]  /*4fb40*/  STL [R1+0x1974], R245 ;  /* 0x001974f501007387 */ /* 0x002fe80000100800 */
[----:B------:R-:W-:Y:S04]  /*4fb50*/  STL [R1+0x1970], R246 ;  /* 0x001970f601007387 */ /* 0x000fe80000100800 */
[----:B------:R-:W-:Y:S04]  /*4fb60*/  STL [R1+0x196c], R247 ;  /* 0x00196cf701007387 */ /* 0x000fe80000100800 */
[----:B------:R-:W2:Y:S04]  /*4fb70*/  LDL.LU R8, [R1+0x244] ;  /* 0x0002440001087983 */ /* 0x000ea80000300800 */
[----:B------:R-:W2:Y:S01]  /*4fb80*/  LDL.LU R9, [R1+0x24c] ;  /* 0x00024c0001097983 */ /* 0x000ea20000300800 */
[----:B------:R-:W-:-:S02]  /*4fb90*/  IMAD.MOV.U32 R14, RZ, RZ, R40 ;  /* 0x000000ffff0e7224 */ /* 0x000fc400078e0028 */
[----:B------:R-:W-:Y:S01]  /*4fba0*/  IMAD.MOV.U32 R15, RZ, RZ, R42 ;  /* 0x000000ffff0f7224 */ /* 0x000fe200078e002a */
[----:B------:R-:W-:Y:S06]  /*4fbb0*/  BAR.SYNC.DEFER_BLOCKING 0x0 ;  /* 0x0000000000007b1d */ /* 0x000fec0000010000 */
[----:B----4-:R1:W-:Y:S02]  /*4fbc0*/  STSM.16.M88.4 [R4], R12 ;  /* 0x0000000c04007844 */ /* 0x0103e40000000200 */
[----:B------:R-:W-:Y:S06]  /*4fbd0*/  BAR.SYNC.DEFER_BLOCKING 0x0 ;  /* 0x0000000000007b1d */ /* 0x000fec0000010000 */
[----:B-1----:R-:W3:Y:S04]  /*4fbe0*/  LDL.LU R12, [R1+0x250] ;  /* 0x00025000010c7983 */ /* 0x002ee80000300800 */
[----:B------:R-:W3:Y:S04]  /*4fbf0*/  LDL.LU R13, [R1+0x258] ;  /* 0x00025800010d7983 */ /* 0x000ee80000300800 */
[----:B------:R-:W-:Y:S01]  /*4fc00*/  LDS.128 R240, [R0] ;  /* 0x0000000000f07984 */ /* 0x000fe20000000c00 */
[----:B------:R-:W-:-:S02]  /*4fc10*/  IMAD.MOV.U32 R10, RZ, RZ, R41 ;  /* 0x000000ffff0a7224 */ /* 0x000fc400078e0029 */
[----:B------:R-:W-:Y:S01]  /*4fc20*/  IMAD.MOV.U32 R11, RZ, RZ, R43 ;  /* 0x000000ffff0b7224 */ /* 0x000fe200078e002b */
[----:B------:R-:W-:Y:S06]  /*4fc30*/  BAR.SYNC.DEFER_BLOCKING 0x0 ;  /* 0x0000000000007b1d */ /* 0x000fec0000010000 */
[----:B--2---:R1:W-:Y:S02]  /*4fc40*/  STSM.16.M88.4 [R4], R8 ;  /* 0x0000000804007844 */ /* 0x0043e40000000200 */
[----:B------:R-:W-:Y:S06]  /*4fc50*/  BAR.SYNC.DEFER_BLOCKING 0x0 ;  /* 0x0000000000007b1d */ /* 0x000fec0000010000 */
[----:B-1----:R-:W2:Y:S04]  /*4fc60*/  LDL.LU R8, [R1+0x254] ;  /* 0x0002540001087983 */ /* 0x002ea80000300800 */
[----:B------:R-:W2:Y:S04]  /*4fc70*/  LDL.LU R9, [R1+0x25c] ;  /* 0x00025c0001097983 */ /* 0x000ea80000300800 */
[----:B------:R-:W-:Y:S01]  /*4fc80*/  LDS.128 R236, [R0] ;  /* 0x0000000000ec7984 */ /* 0x000fe20000000c00 */
[----:B------:R-:W-:-:S02]  /*4fc90*/  IMAD.MOV.U32 R14, RZ, RZ, R44 ;  /* 0x000000ffff0e7224 */ /* 0x000fc400078e002c */
[----:B------:R-:W-:Y:S01]  /*4fca0*/  IMAD.MOV.U32 R15, RZ, RZ, R46 ;  /* 0x000000ffff0f7224 */ /* 0x000fe200078e002e */
[----:B------:R-:W-:Y:S06]  /*4fcb0*/  BAR.SYNC.DEFER_BLOCKING 0x0 ;  /* 0x0000000000007b1d */ /* 0x000fec0000010000 */
[----:B---3--:R1:W-:Y:S02]  /*4fcc0*/  STSM.16.M88.4 [R4], R12 ;  /* 0x0000000c04007844 */ /* 0x0083e40000000200 */
[----:B------:R-:W-:Y:S06]  /*4fcd0*/  BAR.SYNC.DEFER_BLOCKING 0x0 ;  /* 0x0000000000007b1d */ /* 0x000fec0000010000 */
[----:B-1----:R-:W3:Y:S04]  /*4fce0*/  LDL.LU R12, [R1+0x260] ;  /* 0x00026000010c7983 */ /* 0x002ee80000300800 */
[----:B------:R-:W3:Y:S04]  /*4fcf0*/  LDL.LU R13, [R1+0x268] ;  /* 0x00026800010d7983 */ /* 0x000ee80000300800 */
[----:B------:R-:W-:Y:S01]  /*4fd00*/  LDS.128 R232, [R0] ;  /* 0x0000000000e87984 */ /* 0x000fe20000000c00 */
[----:B------:R-:W-:Y:S01]  /*4fd10*/  MOV R10, R45 ;  /* 0x0000002d000a7202 */ /* 0x000fe20000000f00 */
        /* <DEDUP_REMOVED lines=62> */
[----:B------:R-:W1:Y:S01]  /*50100*/  LDS.128 R200, [R0] ;  /* 0x0000000000c87984 */ /* 0x000e620000000c00 */
[----:B------:R-:W-:-:S02]  /*50110*/  IMAD.MOV.U32 R10, RZ, RZ, R61 ;  /* 0x000000ffff0a7224 */ /* 0x000fc400078e003d */
[----:B------:R-:W-:Y:S01]  /*50120*/  IMAD.MOV.U32 R11, RZ, RZ, R63 ;  /* 0x000000ffff0b7224 */ /* 0x000fe200078e003f */
[----:B------:R-:W-:Y:S06]  /*50130*/  BAR.SYNC.DEFER_BLOCKING 0x0 ;  /* 0x0000000000007b1d */ /* 0x000fec0000010000 */
[----:B--2---:R2:W-:Y:S02]  /*50140*/  STSM.16.M88.4 [R4], R8 ;  /* 0x0000000804007844 */ /* 0x0045e40000000200 */
[----:B------:R-:W-:Y:S06]  /*50150*/  BAR.SYNC.DEFER_BLOCKING 0x0 ;  /* 0x0000000000007b1d */ /* 0x000fec0000010000 */
[----:B--2---:R-:W2:Y:S04]  /*50160*/  LDL.LU R8, [R1+0x2a4] ;  /* 0x0002a40001087983 */ /* 0x004ea80000300800 */
[----:B------:R-:W2:Y:S04]  /*50170*/  LDL.LU R9, [R1+0x2ac] ;  /* 0x0002ac0001097983 */ /* 0x000ea80000300800 */
[----:B------:R-:W4:Y:S01]  /*50180*/  LDS.128 R196, [R0] ;  /* 0x0000000000c47984 */ /* 0x000f220000000c00 */
[----:B------:R-:W-:-:S02]  /*50190*/  IMAD.MOV.U32 R14, RZ, RZ, R64 ;  /* 0x000000ffff0e7224 */ /* 0x000fc400078e0040 */
[----:B------:R-:W-:Y:S01]  /*501a0*/  IMAD.MOV.U32 R15, RZ, RZ, R66 ;  /* 0x000000ffff0f7224 */ /* 0x000fe200078e0042 */
[----:B------:R-:W-:Y:S06]  /*501b0*/  BAR.SYNC.DEFER_BLOCKING 0x0 ;  /* 0x0000000000007b1d */ /* 0x000fec0000010000 */
[----:B---3--:R3:W-:Y:S02]  /*501c0*/  STSM.16.M88.4 [R4], R12 ;  /* 0x0000000c04007844 */ /* 0x0087e40000000200 */
[----:B------:R-:W-:Y:S06]  /*501d0*/  BAR.SYNC.DEFER_BLOCKING 0x0 ;  /* 0x0000000000007b1d */ /* 0x000fec0000010000 */
[----:B---3--:R-:W3:Y:S04]  /*501e0*/  LDL.LU R12, [R1+0x2b0] ;  /* 0x0002b000010c7983 */ /* 0x008ee80000300800 */
[----:B------:R-:W3:Y:S04]  /*501f0*/  LDL.LU R13, [R1+0x2b8] ;  /* 0x0002b800010d7983 */ /* 0x000ee80000300800 */
[----:B------:R-:W4:Y:S01]  /*50200*/  LDS.128 R192, [R0] ;  /* 0x0000000000c07984 */ /* 0x000f220000000c00 */
        /* <DEDUP_REMOVED lines=16> */
[----:B------:R-:W-:Y:S01]  /*50310*/  MOV R10, R69 ;  /* 0x00000045000a7202 */ /* 0x000fe20000000f00 */
[----:B------:R-:W-:Y:S01]  /*50320*/  IMAD.MOV.U32 R11, RZ, RZ, R71 ;  /* 0x000000ffff0b7224 */ /* 0x000fe200078e0047 */
[----:B------:R-:W-:Y:S06]  /*50330*/  BAR.SYNC.DEFER_BLOCKING 0x0 ;  /* 0x0000000000007b1d */ /* 0x000fec0000010000 */
[----:B--2---:R2:W-:Y:S02]  /*50340*/  STSM.16.M88.4 [R4], R8 ;  /* 0x0000000804007844 */ /* 0x0045e40000000200 */
[----:B------:R-:W-:Y:S06]  /*50350*/  BAR.SYNC.DEFER_BLOCKING 0x0 ;  /* 0x0000000000007b1d */ /* 0x000fec0000010000 */
[----:B--2---:R-:W2:Y:S04]  /*50360*/  LDL.LU R8, [R1+0x2c4] ;  /* 0x0002c40001087983 */ /* 0x004ea80000300800 */
[----:B------:R-:W2:Y:S04]  /*50370*/  LDL.LU R9, [R1+0x2cc] ;  /* 0x0002cc0001097983 */ /* 0x000ea80000300800 */
[----:B------:R-:W4:Y:S04]  /*50380*/  LDL.LU R28, [R1+0x2d0] ;  /* 0x0002d000011c7983 */ /* 0x000f280000300800 */
[----:B------:R-:W4:Y:S04]  /*50390*/  LDL.LU R29, [R1+0x2d8] ;  /* 0x0002d800011d7983 */ /* 0x000f280000300800 */
[----:B------:R-:W1:Y:S01]  /*503a0*/  LDS.128 R180, [R0] ;  /* 0x0000000000b47984 */ /* 0x000e620000000c00 */
[----:B------:R-:W-:-:S02]  /*503b0*/  IMAD.MOV.U32 R14, RZ, RZ, R72 ;  /* 0x000000ffff0e7224 */ /* 0x000fc400078e0048 */
[----:B------:R-:W-:Y:S01]  /*503c0*/  IMAD.MOV.U32 R15, RZ, RZ, R74 ;  /* 0x000000ffff0f7224 */ /* 0x000fe200078e004a */
[----:B------:R-:W-:Y:S01]  /*503d0*/  BAR.SYNC.DEFER_BLOCKING 0x0 ;  /* 0x0000000000007b1d */ /* 0x000fe20000010000 */
[----:B------:R-:W-:Y:S02]  /*503e0*/  IMAD.MOV.U32 R10, RZ, RZ, R73 ;  /* 0x000000ffff0a7224 */ /* 0x000fe400078e0049 */
[----:B------:R-:W-:-:S03]  /*503f0*/  IMAD.MOV.U32 R11, RZ, RZ, R75 ;  /* 0x000000ffff0b7224 */ /* 0x000fc600078e004b */
[----:B------:R-:W4:Y:S04]  /*50400*/  LDL.LU R32, [R1+0x2d4] ;  /* 0x0002d40001207983 */ /* 0x000f280000300800 */
[----:B------:R-:W4:Y:S04]  /*50410*/  LDL.LU R33, [R1+0x2dc] ;  /* 0x0002dc0001217983 */ /* 0x000f280000300800 */
[----:B---3--:R-:W-:Y:S01]  /*50420*/  STSM.16.M88.4 [R4], R12 ;  /* 0x0000000c04007844 */ /* 0x008fe20000000200 */
[----:B------:R-:W-:Y:S06]  /*50430*/  BAR.SYNC.DEFER_BLOCKING 0x0 ;  /* 0x0000000000007b1d */ /* 0x000fec0000010000 */
[----:B------:R-:W-:Y:S02]  /*50440*/  LDS.128 R176, [R0] ;  /* 0x0000000000b07984 */ /* 0x000fe40000000c00 */
[----:B------:R-:W-:Y:S01]  /*50450*/  BAR.SYNC.DEFER_BLOCKING 0x0 ;  /* 0x0000000000007b1d */ /* 0x000fe20000010000 */
[----:B------:R-:W-:-:S02]  /*50460*/  IMAD.MOV.U32 R30, RZ, RZ, R76 ;  /* 0x000000ffff1e7224 */ /* 0x000fc400078e004c */
[----:B------:R-:W-:-:S03]  /*50470*/  IMAD.MOV.U32 R31, RZ, RZ, R78 ;  /* 0x000000ffff1f7224 */ /* 0x000fc600078e004e */
[----:B--2---:R-:W-:Y:S02]  /*50480*/  STSM.16.M88.4 [R4], R8 ;  /* 0x0000000804007844 */ /* 0x004fe40000000200 */
[----:B------:R-:W-:Y:S06]  /*50490*/  BAR.SYNC.DEFER_BLOCKING 0x0 ;  /* 0x0000000000007b1d */ /* 0x000fec0000010000 */
[----:B------:R-:W2:Y:S02]  /*504a0*/  LDS.128 R172, [R0] ;  /* 0x0000000000ac7984 */ /* 0x000ea40000000c00 */
[----:B------:R-:W-:Y:S06]  /*504b0*/  BAR.SYNC.DEFER_BLOCKING 0x0 ;  /* 0x0000000000007b1d */ /* 0x000fec0000010000 */
[----:B----4-:R3:W-:Y:S02]  /*504c0*/  STSM.16.M88.4 [R4], R28 ;  /* 0x0000001c04007844 */ /* 0x0107e40000000200 */
[----:B------:R-:W-:Y:S06]  /*504d0*/  BAR.SYNC.DEFER_BLOCKING 0x0 ;  /* 0x0000000000007b1d */ /* 0x000fec0000010000 */
[----:B---3--:R-:W3:Y:S04]  /*504e0*/  LDL.LU R28, [R1+0x2e0] ;  /* 0x0002e000011c7983 */ /* 0x008ee80000300800 */
[----:B------:R-:W3:Y:S04]  /*504f0*/  LDL.LU R29, [R1+0x2e8] ;  /* 0x0002e800011d7983 */ /* 0x000ee80000300800 */
[----:B------:R-:W4:Y:S04]  /*50500*/  LDL.LU R36, [R1+0x2e4] ;  /* 0x0002e40001247983 */ /* 0x000f280000300800 */
[----:B------:R-:W4:Y:S04]  /*50510*/  LDL.LU R37, [R1+0x2ec] ;  /* 0x0002ec0001257983 */ /* 0x000f280000300800 */
[----:B------:R-:W2:Y:S04]  /*50520*/  LDL.LU R40, [R1+0x2f0] ;  /* 0x0002f00001287983 */ /* 0x000ea80000300800 */
[----:B------:R-:W2:Y:S04]  /*50530*/  LDL.LU R41, [R1+0x2f8] ;  /* 0x0002f80001297983 */ /* 0x000ea80000300800 */
[----:B------:R-:W2:Y:S04]  /*50540*/  LDL.LU R44, [R1+0x2f4] ;  /* 0x0002f400012c7983 */ /* 0x000ea80000300800 */
[----:B------:R-:W2:Y:S04]  /*50550*/  LDL.LU R45, [R1+0x2fc] ;  /* 0x0002fc00012d7983 */ /* 0x000ea80000300800 */
[----:B------:R-:W1:Y:S01]  /*50560*/  LDS.128 R12, [R0] ;  /* 0x00000000000c7984 */ /* 0x000e620000000c00 */
[----:B------:R-:W-:-:S02]  /*50570*/  IMAD.MOV.U32 R34, RZ, RZ, R77 ;  /* 0x000000ffff227224 */ /* 0x000fc400078e004d */
[----:B------:R-:W-:Y:S01]  /*50580*/  IMAD.MOV.U32 R35, RZ, RZ, R79 ;  /* 0x000000ffff237224 */ /* 0x000fe200078e004f */
[----:B------:R-:W-:Y:S06]  /*50590*/  BAR.SYNC.DEFER_BLOCKING 0x0 ;  /* 0x0000000000007b1d */ /* 0x000fec0000010000 */
[----:B------:R-:W2:Y:S04]  /*505a0*/  LDL.LU R48, [R1+0x300] ;  /* 0x0003000001307983 */ /* 0x000ea80000300800 */
[----:B------:R-:W2:Y:S04]  /*505b0*/  LDL.LU R49, [R1+0x308] ;  /* 0x0003080001317983 */ /* 0x000ea80000300800 */
[----:B------:R-:W-:Y:S01]  /*505c0*/  STSM.16.M88.4 [R4], R32 ;  /* 0x0000002004007844 */ /* 0x000fe20000000200 */
[----:B------:R-:W-:Y:S01]  /*505d0*/  BAR.SYNC.DEFER_BLOCKING 0x0 ;  /* 0x0000000000007b1d */ /* 0x000fe20000010000 */
[----:B------:R-:W-:-:S02]  /*505e0*/  IMAD.MOV.U32 R30, RZ, RZ, R80 ;  /* 0x000000ffff1e7224 */ /* 0x000fc400078e0050 */
[----:B------:R-:W-:-:S03]  /*505f0*/  IMAD.MOV.U32 R31, RZ, RZ, R82 ;  /* 0x000000ffff1f7224 */ /* 0x000fc600078e0052 */
[----:B------:R-:W1:Y:S02]  /*50600*/  LDS.128 R8, [R0] ;  /* 0x0000000000087984 */ /* 0x000e640000000c00 */
[----:B------:R-:W-:Y:S01]  /*50610*/  BAR.SYNC.DEFER_BLOCKING 0x0 ;  /* 0x0000000000007b1d */ /* 0x000fe20000010000 */
[----:B------:R-:W-:Y:S01]  /*50620*/  MOV R38, R81 ;  /* 0x0000005100267202 */ /* 0x000fe20000000f00 */
[----:B------:R-:W-:Y:S02]  /*50630*/  IMAD.MOV.U32 R39, RZ, RZ, R83 ;  /* 0x000000ffff277224 */ /* 0x000fe400078e0053 */
[----:B------:R-:W-:Y:S02]  /*50640*/  IMAD.MOV.U32 R42, RZ, RZ, R84 ;  /* 0x000000ffff2a7224 */ /* 0x000fe400078e0054 */
[----:B------:R-:W-:Y:S02]  /*50650*/  IMAD.MOV.U32 R43, RZ, RZ, R86 ;  /* 0x000000ffff2b7224 */ /* 0x000fe400078e0056 */
[----:B------:R-:W-:-:S02]  /*50660*/  IMAD.MOV.U32 R46, RZ, RZ, R85 ;  /* 0x000000ffff2e7224 */ /* 0x000fc400078e0055 */
[----:B------:R-:W-:Y:S01]  /*50670*/  IMAD.MOV.U32 R47, RZ, RZ, R87 ;  /* 0x000000ffff2f7224 */ /* 0x000fe200078e0057 */
[----:B------:R-:W-:Y:S01]  /*50680*/  @P1 LOP3.LUT R3, R3, 0x8, RZ, 0xfc, !PT ;  /* 0x0000000803031812 */ /* 0x000fe200078efcff */
[----:B------:R-:W-:-:S03]  /*50690*/  VIADD R27, R6, 0x3 ;  /* 0x00000003061b7836 */ /* 0x000fc60000000000 */
[----:B------:R-:W-:Y:S01]  /*506a0*/  LOP3.LUT R3, R3, 0xfffffffb, RZ, 0xc0, !PT ;  /* 0xfffffffb03037812 */ /* 0x000fe200078ec0ff */
[C---:B------:R-:W-:Y:S01]  /*506b0*/  VIADD R26, R6.reuse, 0x2 ;  /* 0x00000002061a7836 */ /* 0x040fe20000000000 */
[----:B---3--:R-:W-:Y:S01]  /*506c0*/  STSM.16.M88.4 [R4], R28 ;  /* 0x0000001c04007844 */ /* 0x008fe20000000200 */
[----:B------:R-:W-:Y:S06]  /*506d0*/  BAR.SYNC.DEFER_BLOCKING 0x0 ;  /* 0x0000000000007b1d */ /* 0x000fec0000010000 */
[----:B------:R-:W3:Y:S02]  /*506e0*/  LDS.128 R32, [R0] ;  /* 0x0000000000207984 */ /* 0x000ee40000000c00 */
[----:B------:R-:W-:Y:S06]  /*506f0*/  BAR.SYNC.DEFER_BLOCKING 0x0 ;  /* 0x0000000000007b1d */ /* 0x000fec0000010000 */
[----:B----4-:R-:W-:Y:S02]  /*50700*/  STSM.16.M88.4 [R4], R36 ;  /* 0x0000002404007844 */ /* 0x010fe40000000200 */
[----:B------:R-:W-:Y:S06]  /*50710*/  BAR.SYNC.DEFER_BLOCKING 0x0 ;  /* 0x0000000000007b1d */ /* 0x000fec0000010000 */
[----:B------:R-:W4:Y:S02]  /*50720*/  LDS.128 R28, [R0] ;  /* 0x00000000001c7984 */ /* 0x000f240000000c00 */
[----:B------:R-:W-:Y:S06]  /*50730*/  BAR.SYNC.DEFER_BLOCKING 0x0 ;  /* 0x0000000000007b1d */ /* 0x000fec0000010000 */
[----:B--2---:R-:W-:Y:S02]  /*50740*/  STSM.16.M88.4 [R4], R40 ;  /* 0x0000002804007844 */ /* 0x004fe40000000200 */
[----:B------:R-:W-:Y:S06]  /*50750*/  BAR.SYNC.DEFER_BLOCKING 0x0 ;  /* 0x0000000000007b1d */ /* 0x000fec0000010000 */
[----:B------:R-:W2:Y:S02]  /*50760*/  LDS.128 R40, [R0] ;  /* 0x0000000000287984 */ /* 0x000ea40000000c00 */
[----:B------:R-:W-:Y:S06]  /*50770*/  BAR.SYNC.DEFER_BLOCKING 0x0 ;  /* 0x0000000000007b1d */ /* 0x000fec0000010000 */
[----:B------:R1:W-:Y:S02]  /*50780*/  STSM.16.M88.4 [R4], R44 ;  /* 0x0000002c04007844 */ /* 0x0003e40000000200 */
[----:B------:R-:W-:Y:S01]  /*50790*/  BAR.SYNC.DEFER_BLOCKING 0x0 ;  /* 0x0000000000007b1d */ /* 0x000fe20000010000 */
[----:B-1----:R-:W-:-:S05]  /*507a0*/  VIADD R44, R6, 0x4 ;  /* 0x00000004062c7836 */ /* 0x002fca0000000000 */
[----:B------:R-:W-:Y:S02]  /*507b0*/  ISETP.LT.AND P1, PT, R44, UR60, !P0 ;  /* 0x0000003c2c007c0c */ /* 0x000fe4000c721270 */
[C---:B------:R-:W-:Y:S01]  /*507c0*/  IADD3 R45, R6.reuse, 0xc, RZ ;  /* 0x0000000c062d7810 */ /* 0x040fe20007ffe0ff */
[C---:B------:R-:W-:Y:S02]  /*507d0*/  VIADD R46, R6.reuse, 0xd ;  /* 0x0000000d062e7836 */ /* 0x040fe40000000000 */
[----:B------:R-:W-:Y:S02]  /*507e0*/  IMAD.MOV.U32 R50, RZ, RZ, R88 ;  /* 0x000000ffff327224 */ /* 0x000fe400078e0058 */
[----:B------:R-:W-:Y:S01]  /*507f0*/  IMAD.MOV.U32 R51, RZ, RZ, R90 ;  /* 0x000000ffff337224 */ /* 0x000fe200078e005a */
[----:B------:R-:W1:Y:S01]  /*50800*/  LDS.128 R36, [R0] ;  /* 0x0000000000247984 */ /* 0x000e620000000c00 */
[C---:B------:R-:W-:Y:S02]  /*50810*/  VIADD R47, R6.reuse, 0xe ;  /* 0x0000000e062f7836 */ /* 0x040fe40000000000 */
[----:B------:R-:W-:Y:S01]  /*50820*/  VIADD R52, R6, 0x13 ;  /* 0x0000001306347836 */ /* 0x000fe20000000000 */
[----:B------:R-:W-:Y:S01]  /*50830*/  BAR.SYNC.DEFER_BLOCKING 0x0 ;  /* 0x0000000000007b1d */ /* 0x000fe20000010000 */
[----:B------:R-:W-:-:S02]  /*50840*/  @P1 LOP3.LUT R3, R3, 0x4, RZ, 0xfc, !PT ;  /* 0x0000000403031812 */ /* 0x000fc400078efcff */
[----:B------:R-:W-:Y:S02]  /*50850*/  ISETP.LT.AND P1, PT, R27, UR59, !P0 ;  /* 0x0000003b1b007c0c */ /* 0x000fe4000c721270 */
[----:B------:R-:W-:Y:S01]  /*50860*/  LOP3.LUT R3, R3, 0xfffffffd, RZ, 0xc0, !PT ;  /* 0xfffffffd03037812 */ /* 0x000fe200078ec0ff */
[C---:B------:R-:W-:Y:S02]  /*50870*/  VIADD R53, R6.reuse, 0x14 ;  /* 0x0000001406357836 */ /* 0x040fe40000000000 */
[C---:B------:R-:W-:Y:S02]  /*50880*/  VIADD R54, R6.reuse, 0x15 ;  /* 0x0000001506367836 */ /* 0x040fe40000000000 */
[C---:B------:R-:W-:Y:S02]  /*50890*/  VIADD R55, R6.reuse, 0x16 ;  /* 0x0000001606377836 */ /* 0x040fe40000000000 */
[C---:B------:R-:W-:Y:S01]  /*508a0*/  VIADD R56, R6.reuse, 0x17 ;  /* 0x0000001706387836 */ /* 0x040fe20000000000 */
[C---:B------:R-:W-:Y:S01]  /*508b0*/  IADD3 R57, R6.reuse, 0x18, RZ ;  /* 0x0000001806397810 */ /* 0x040fe20007ffe0ff */
[----:B------:R-:W-:-:S02]  /*508c0*/  VIADD R58, R6, 0x19 ;  /* 0x00000019063a7836 */ /* 0x000fc40000000000 */
[C---:B------:R-:W-:Y:S01]  /*508d0*/  VIADD R59, R6.reuse, 0x1a ;  /* 0x0000001a063b7836 */ /* 0x040fe20000000000 */
[----:B------:R-:W-:Y:S01]  /*508e0*/  @P1 LOP3.LUT R3, R3, 0x2, RZ, 0xfc, !PT ;  /* 0x0000000203031812 */ /* 0x000fe200078efcff */
[----:B------:R-:W-:Y:S01]  /*508f0*/  VIADD R60, R6, 0x1b ;  /* 0x0000001b063c7836 */ /* 0x000fe20000000000 */
[----:B------:R-:W-:Y:S01]  /*50900*/  ISETP.LT.AND P1, PT, R26, UR58, !P0 ;  /* 0x0000003a1a007c0c */ /* 0x000fe2000c721270 */
[C---:B------:R-:W-:Y:S01]  /*50910*/  VIADD R61, R6.reuse, 0x1c ;  /* 0x0000001c063d7836 */ /* 0x040fe20000000000 */
[----:B------:R-:W-:Y:S01]  /*50920*/  LOP3.LUT R3, R3, 0xfffffffe, RZ, 0xc0, !PT ;  /* 0xfffffffe03037812 */ /* 0x000fe200078ec0ff */
[C---:B------:R-:W-:Y:S02]  /*50930*/  VIADD R62, R6.reuse, 0x1d ;  /* 0x0000001d063e7836 */ /* 0x040fe40000000000 */
[C---:B------:R-:W-:Y:S01]  /*50940*/  VIADD R63, R6.reuse, 0x1e ;  /* 0x0000001e063f7836 */ /* 0x040fe20000000000 */
[----:B------:R3:W-:Y:S01]  /*50950*/  STSM.16.M88.4 [R4], R48 ;  /* 0x0000003004007844 */ /* 0x0007e20000000200 */
[----:B------:R-:W-:-:S02]  /*50960*/  VIADD R64, R6, 0x1f ;  /* 0x0000001f06407836 */ /* 0x000fc40000000000 */
[C---:B------:R-:W-:Y:S02]  /*50970*/  VIADD R65, R6.reuse, 0x20 ;  /* 0x0000002006417836 */ /* 0x040fe40000000000 */
[C---:B------:R-:W-:Y:S02]  /*50980*/  VIADD R66, R6.reuse, 0x21 ;  /* 0x0000002106427836 */ /* 0x040fe40000000000 */
[C---:B------:R-:W-:Y:S01]  /*50990*/  VIADD R67, R6.reuse, 0x22 ;  /* 0x0000002206437836 */ /* 0x040fe20000000000 */
[----:B------:R-:W-:Y:S01]  /*509a0*/  @P1 LOP3.LUT R3, R3, 0x1, RZ, 0xfc, !PT ;  /* 0x0000000103031812 */ /* 0x000fe200078efcff */
[----:B------:R-:W-:Y:S01]  /*509b0*/  VIADD R68, R6, 0x23 ;  /* 0x0000002306447836 */ /* 0x000fe20000000000 */
[----:B------:R-:W-:Y:S02]  /*509c0*/  ISETP.LT.AND P1, PT, R2, UR57, !P0 ;  /* 0x0000003902007c0c */ /* 0x000fe4000c721270 */
[C---:B------:R-:W-:Y:S01]  /*509d0*/  IADD3 R69, R6.reuse, 0x24, RZ ;  /* 0x0000002406457810 */ /* 0x040fe20007ffe0ff */
[----:B------:R-:W-:-:S02]  /*509e0*/  VIADD R70, R6, 0x25 ;  /* 0x0000002506467836 */ /* 0x000fc40000000000 */
[C---:B------:R-:W-:Y:S02]  /*509f0*/  VIADD R71, R6.reuse, 0x26 ;  /* 0x0000002606477836 */ /* 0x040fe40000000000 */
[C---:B------:R-:W-:Y:S02]  /*50a00*/  VIADD R72, R6.reuse, 0x27 ;  /* 0x0000002706487836 */ /* 0x040fe40000000000 */
[C---:B------:R-:W-:Y:S02]  /*50a10*/  VIADD R73, R6.reuse, 0x28 ;  /* 0x0000002806497836 */ /* 0x040fe40000000000 */
[C---:B------:R-:W-:Y:S02]  /*50a20*/  VIADD R74, R6.reuse, 0x29 ;  /* 0x00000029064a7836 */ /* 0x040fe40000000000 */
[C---:B------:R-:W-:Y:S01]  /*50a30*/  VIADD R75, R6.reuse, 0x2a ;  /* 0x0000002a064b7836 */ /* 0x040fe20000000000 */
[----:B------:R-:W-:Y:S01]  /*50a40*/  @P1 LOP3.LUT R5, R5, 0x8000, RZ, 0xfc, !PT ;  /* 0x0000800005051812 */ /* 0x000fe200078efcff */
[C---:B---3--:R-:W-:Y:S01]  /*50a50*/  VIADD R48, R6.reuse, 0xf ;  /* 0x0000000f06307836 */ /* 0x048fe20000000000 */
[----:B------:R-:W-:Y:S01]  /*50a60*/  ISETP.LT.AND P1, PT, R45, UR56, !P0 ;  /* 0x000000382d007c0c */ /* 0x000fe2000c721270 */
[----:B------:R-:W-:-:S02]  /*50a70*/  VIADD R49, R6, 0x10 ;  /* 0x0000001006317836 */ /* 0x000fc40000000000 */
[C---:B------:R-:W-:Y:S02]  /*50a80*/  VIADD R76, R6.reuse, 0x2b ;  /* 0x0000002b064c7836 */ /* 0x040fe40000000000 */
[C---:B------:R-:W-:Y:S02]  /*50a90*/  VIADD R77, R6.reuse, 0x2c ;  /* 0x0000002c064d7836 */ /* 0x040fe40000000000 */
[C---:B------:R-:W-:Y:S02]  /*50aa0*/  VIADD R78, R6.reuse, 0x2d ;  /* 0x0000002d064e7836 */ /* 0x040fe40000000000 */
[C---:B------:R-:W-:Y:S02]  /*50ab0*/  VIADD R79, R6.reuse, 0x2e ;  /* 0x0000002e064f7836 */ /* 0x040fe40000000000 */
[C---:B------:R-:W-:Y:S01]  /*50ac0*/  VIADD R80, R6.reuse, 0x2f ;  /* 0x0000002f06507836 */ /* 0x040fe20000000000 */
[C---:B------:R-:W-:Y:S01]  /*50ad0*/  IADD3 R81, R6.reuse, 0x30, RZ ;  /* 0x0000003006517810 */ /* 0x040fe20007ffe0ff */
[C---:B------:R-:W-:Y:S01]  /*50ae0*/  VIADD R50, R6.reuse, 0x11 ;  /* 0x0000001106327836 */ /* 0x040fe20000000000 */
[----:B------:R-:W-:Y:S01]  /*50af0*/  @P1 LOP3.LUT R19, R19, 0x4000, RZ, 0xfc, !PT ;  /* 0x0000400013131812 */ /* 0x000fe200078efcff */
[----:B------:R-:W-:Y:S01]  /*50b00*/  VIADD R51, R6, 0x12 ;  /* 0x0000001206337836 */ /* 0x000fe20000000000 */
[----:B------:R-:W-:Y:S01]  /*50b10*/  ISETP.LT.AND P1, PT, R46, UR55, !P0 ;  /* 0x000000372e007c0c */ /* 0x000fe2000c721270 */
[C---:B------:R-:W-:Y:S01]  /*50b20*/  VIADD R82, R6.reuse, 0x31 ;  /* 0x0000003106527836 */ /* 0x040fe20000000000 */
[----:B------:R-:W-:Y:S01]  /*50b30*/  LOP3.LUT R19, R19, 0xffffdfff, RZ, 0xc0, !PT ;  /* 0xffffdfff13137812 */ /* 0x000fe200078ec0ff */
[C---:B------:R-:W-:Y:S01]  /*50b40*/  VIADD R83, R6.reuse, 0x32 ;  /* 0x0000003206537836 */ /* 0x040fe20000000000 */
[----:B------:R-:W-:Y:S01]  /*50b50*/  ULDC UR60, c[0x0][0x22c] ;  /* 0x00008b00003c7ab9 */ /* 0x000fe20000000800 */
        /* <DEDUP_REMOVED lines=8> */
[----:B------:R-:W-:Y:S01]  /*50be0*/  @P1 LOP3.LUT R19, R19, 0x2000, RZ, 0xfc, !PT ;  /* 0x0000200013131812 */ /* 0x000fe200078efcff */
[C---:B------:R-:W-:Y:S01]  /*50bf0*/  VIADD R88, R6.reuse, 0x37 ;  /* 0x0000003706587836 */ /* 0x040fe20000000000 */
[----:B------:R-:W-:Y:S01]  /*50c00*/  ISETP.LT.AND P1, PT, R47, UR54, !P0 ;  /* 0x000000362f007c0c */ /* 0x000fe2000c721270 */
[C---:B------:R-:W-:Y:S01]  /*50c10*/  VIADD R90, R6.reuse, 0x38 ;  /* 0x00000038065a7836 */ /* 0x040fe20000000000 */
[----:B------:R-:W-:Y:S01]  /*50c20*/  LOP3.LUT R19, R19, 0xffffefff, RZ, 0xc0, !PT ;  /* 0xffffefff13137812 */ /* 0x000fe200078ec0ff */
[C---:B------:R-:W-:Y:S01]  /*50c30*/  VIADD R157, R6.reuse, 0x3e ;  /* 0x0000003e069d7836 */ /* 0x040fe20000000000 */
[----:B------:R-:W-:Y:S01]  /*50c40*/  ULDC UR55, c[0x0][0x22c] ;  /* 0x00008b0000377ab9 */ /* 0x000fe20000000800 */
[----:B------:R-:W-:Y:S01]  /*50c50*/  VIADD R158, R6, 0x3f ;  /* 0x0000003f069e7836 */ /* 0x000fe20000000000 */
[----:B------:R-:W-:-:S07]  /*50c60*/  ULDC UR54, c[0x0][0x22c] ;  /* 0x00008b0000367ab9 */ /* 0x000fce0000000800 */
[----:B------:R-:W-:Y:S02]  /*50c70*/  @P1 LOP3.LUT R19, R19, 0x1000, RZ, 0xfc, !PT ;  /* 0x0000100013131812 */ /* 0x000fe400078efcff */
[----:B------:R-:W-:Y:S01]  /*50c80*/  ISETP.LT.AND P1, PT, R48, UR53, !P0 ;  /* 0x0000003530007c0c */ /* 0x000fe2000c721270 */
[C---:B------:R-:W-:Y:S01]  /*50c90*/  VIADD R159, R6.reuse, 0x40 ;  /* 0x00000040069f7836 */ /* 0x040fe20000000000 */
[----:B------:R-:W-:Y:S01]  /*50ca0*/  LOP3.LUT R19, R19, 0xfffff7ff, RZ, 0xc0, !PT ;  /* 0xfffff7ff13137812 */ /* 0x000fe200078ec0ff */
[----:B------:R-:W-:Y:S01]  /*50cb0*/  VIADD R160, R6, 0x41 ;  /* 0x0000004106a07836 */ /* 0x000fe20000000000 */
[----:B------:R-:W-:-:S09]  /*50cc0*/  ULDC UR53, c[0x0][0x22c] ;  /* 0x00008b0000357ab9 */ /* 0x000fd20000000800 */
[----:B------:R-:W-:Y:S02]  /*50cd0*/  @P1 LOP3.LUT R19, R19, 0x800, RZ, 0xfc, !PT ;  /* 0x0000080013131812 */ /* 0x000fe400078efcff */
[----:B------:R-:W-:Y:S01]  /*50ce0*/  ISETP.LT.AND P1, PT, R49, UR52, !P0 ;  /* 0x0000003431007c0c */ /* 0x000fe2000c721270 */
[C---:B------:R-:W-:Y:S01]  /*50cf0*/  VIADD R161, R6.reuse, 0x42 ;  /* 0x0000004206a17836 */ /* 0x040fe20000000000 */
[----:B------:R-:W-:Y:S01]  /*50d00*/  LOP3.LUT R19, R19, 0xfffffbff, RZ, 0xc0, !PT ;  /* 0xfffffbff13137812 */ /* 0x000fe200078ec0ff */
[C---:B------:R-:W-:Y:S01]  /*50d10*/  VIADD R162, R6.reuse, 0x43 ;  /* 0x0000004306a27836 */ /* 0x040fe20000000000 */
[C---:B------:R-:W-:Y:S01]  /*50d20*/  IADD3 R167, R6.reuse, 0x48, RZ ;  /* 0x0000004806a77810 */ /* 0x040fe20007ffe0ff */
        /* <DEDUP_REMOVED lines=22> */
[----:B------:R-:W-:Y:S01]  /*50e90*/  VIADD R171, R6, 0x4c ;  /* 0x0000004c06ab7836 */ /* 0x000fe20000000000 */
[----:B------:R-:W-:Y:S01]  /*50ea0*/  LOP3.LUT R19, R19, 0xffffffbf, RZ, 0xc0, !PT ;  /* 0xffffffbf13137812 */ /* 0x000fe200078ec0ff */
[----:B------:R-:W-:-:S10]  /*50eb0*/  ULDC UR48, c[0x0][0x22c] ;  /* 0x00008b0000307ab9 */ /* 0x000fd40000000800 */
        /* <DEDUP_REMOVED lines=33> */
[----:B------:R-:W-:-:S11]  /*510d0*/  ULDC UR41, c[0x0][0x22c] ;  /* 0x00008b0000297ab9 */ /* 0x000fd60000000800 */
[----:B------:R-:W-:Y:S02]  /*510e0*/  @P1 LOP3.LUT R23, R23, 0x80000000, RZ, 0xfc, !PT ;  /* 0x8000000017171812 */ /* 0x000fe400078efcff */
[----:B------:R-:W-:Y:S01]  /*510f0*/  ISETP.LT.AND P1, PT, R61, UR40, !P0 ;  /* 0x000000283d007c0c */ /* 0x000fe2000c721270 */
[----:B------:R-:W-:Y:S01]  /*51100*/  ULDC UR40, c[0x0][0x22c] ;  /* 0x00008b0000287ab9 */ /* 0x000fe20000000800 */
[----:B------:R-:W-:-:S11]  /*51110*/  LOP3.LUT R23, R23, 0xbfffffff, RZ, 0xc0, !PT ;  /* 0xbfffffff17177812 */ /* 0x000fd600078ec0ff */
        /* <DEDUP_REMOVED lines=41> */
[----:B------:R-:W-:Y:S02]  /*513b0*/  ISETP.LT.AND P1, PT, R70, UR31, !P0 ;  /* 0x0000001f46007c0c */ /* 0x000fe4000c721270 */
[----:B------:R-:W-:Y:S01]  /*513c0*/  LOP3.LUT R16, R16, 0x7fffffff, RZ, 0xc0, !PT ;  /* 0x7fffffff10107812 */ /* 0x000fe200078ec0ff */
[----:B------:R-:W-:Y:S01]  /*513d0*/  VIADD R123, R6, 0x5d ;  /* 0x0000005d067b7836 */ /* 0x000fe20000000000 */
[----:B------:R-:W-:Y:S01]  /*513e0*/  LOP3.LUT R23, R23, 0xffdfffff, RZ, 0xc0, !PT ;  /* 0xffdfffff17177812 */ /* 0x000fe200078ec0ff */
[----:B------:R-:W-:-:S08]  /*513f0*/  ULDC UR31, c[0x0][0x22c] ;  /* 0x00008b00001f7ab9 */ /* 0x000fd00000000800 */
        /* <DEDUP_REMOVED lines=74> */
[----:B------:R-:W-:Y:S02]  /*518a0*/  ISETP.LT.AND P1, PT, R86, UR15, !P0 ;  /* 0x0000000f56007c0c */ /* 0x000fe4000c721270 */
[C---:B------:R-:W-:Y:S01]  /*518b0*/  IADD3 R108, R6.reuse, 0x6c, RZ ;  /* 0x0000006c066c7810 */ /* 0x040fe20007ffe0ff */
        /* <DEDUP_REMOVED lines=30> */
[C---:B------:R-:W-:Y:S01]  /*51aa0*/  VIADD R99, R6.reuse, 0x73 ;  /* 0x0000007306637836 */ /* 0x040fe20000000000 */
[----:B------:R-:W-:Y:S01]  /*51ab0*/  IADD3 R132, R6, 0x54, RZ ;  /* 0x0000005406847810 */ /* 0x000fe20007ffe0ff */
        /* <DEDUP_REMOVED lines=34> */
[----:B------:R-:W-:Y:S01]  /*51ce0*/  ULDC UR58, c[0x0][0x22c] ;  /* 0x00008b00003a7ab9 */ /* 0x000fe20000000800 */
[----:B------:R-:W-:-:S11]  /*51cf0*/  LOP3.LUT R18, R18, 0xfeffffff, RZ, 0xc0, !PT ;  /* 0xfeffffff12127812 */ /* 0x000fd600078ec0ff */
        /* <DEDUP_REMOVED lines=169> */
[----:B------:R-:W-:Y:S02]  /*52790*/  LOP3.LUT R24, R24, 0x7fffffff, RZ, 0xc0, !PT ;  /* 0x7fffffff18187812 */ /* 0x000fe400078ec0ff */
[C---:B------:R-:W-:Y:S01]  /*527a0*/  IADD3 R76, R6.reuse, 0x9c, RZ ;  /* 0x0000009c064c7810 */ /* 0x040fe20007ffe0ff */
[----:B------:R-:W-:Y:S01]  /*527b0*/  VIADD R77, R6, 0x9d ;  /* 0x0000009d064d7836 */ /* 0x000fe20000000000 */
[----:B------:R-:W-:Y:S01]  /*527c0*/  LOP3.LUT R16, R16, 0xffdfffff, RZ, 0xc0, !PT ;  /* 0xffdfffff10107812 */ /* 0x000fe200078ec0ff */
[----:B------:R-:W-:-:S06]  /*527d0*/  ULDC UR23, c[0x0][0x22c] ;  /* 0x00008b0000177ab9 */ /* 0x000fcc0000000800 */
        /* <DEDUP_REMOVED lines=99> */
[C---:B------:R-:W-:Y:S01]  /*52e10*/  VIADD R159, R6.reuse, 0xb1 ;  /* 0x000000b1069f7836 */ /* 0x040fe20000000000 */
[----:B------:R-:W-:Y:S01]  /*52e20*/  ISETP.LT.AND P2, PT, R157, UR61, !P0 ;  /* 0x0000003d9d007c0c */ /* 0x000fe2000c741270 */
[----:B------:R-:W-:Y:S01]  /*52e30*/  ULDC UR59, c[0x0][0x22c] ;  /* 0x00008b00003b7ab9 */ /* 0x000fe20000000800 */
[C---:B------:R-:W-:Y:S02]  /*52e40*/  VIADD R160, R6.reuse, 0xb2 ;  /* 0x000000b206a07836 */ /* 0x040fe40000000000 */
[----:B------:R-:W-:-:S02]  /*52e50*/  VIADD R161, R6, 0xb3 ;  /* 0x000000b306a17836 */ /* 0x000fc40000000000 */
[C---:B------:R-:W-:Y:S02]  /*52e60*/  VIADD R162, R6.reuse, 0xb4 ;  /* 0x000000b406a27836 */ /* 0x040fe40000000000 */
[----:B------:R-:W-:Y:S01]  /*52e70*/  VIADD R163, R6, 0xb5 ;  /* 0x000000b506a37836 */ /* 0x000fe20000000000 */
[----:B------:R-:W-:Y:S01]  /*52e80*/  @P1 LOP3.LUT R16, R16, 0x2, RZ, 0xfc, !PT ;  /* 0x0000000210101812 */ /* 0x000fe200078efcff */
[----:B------:R-:W-:Y:S01]  /*52e90*/  VIADD R164, R6, 0xb6 ;  /* 0x000000b606a47836 */ /* 0x000fe20000000000 */
[----:B------:R-:W-:Y:S01]  /*52ea0*/  ISETP.LT.AND P1, PT, R44, UR58, !P0 ;  /* 0x0000003a2c007c0c */ /* 0x000fe2000c721270 */
[----:B------:R-:W-:Y:S01]  /*52eb0*/  VIADD R44, R6, 0x7b ;  /* 0x0000007b062c7836 */ /* 0x000fe20000000000 */
[----:B------:R-:W-:Y:S01]  /*52ec0*/  LOP3.LUT R16, R16, 0xfffffffe, RZ, 0xc0, !PT ;  /* 0xfffffffe10107812 */ /* 0x000fe200078ec0ff */
[----:B------:R-:W-:Y:S01]  /*52ed0*/  ULDC UR58, c[0x0][0x22c] ;  /* 0x00008b00003a7ab9 */ /* 0x000fe20000000800 */
[C---:B------:R-:W-:Y:S02]  /*52ee0*/  VIADD R165, R6.reuse, 0xb7 ;  /* 0x000000b706a57836 */ /* 0x040fe40000000000 */
[----:B------:R-:W-:-:S02]  /*52ef0*/  VIADD R166, R6, 0xb8 ;  /* 0x000000b806a67836 */ /* 0x000fc40000000000 */
[C---:B------:R-:W-:Y:S02]  /*52f00*/  VIADD R167, R6.reuse, 0xb9 ;  /* 0x000000b906a77836 */ /* 0x040fe40000000000 */
[C---:B------:R-:W-:Y:S02]  /*52f10*/  VIADD R168, R6.reuse, 0xba ;  /* 0x000000ba06a87836 */ /* 0x040fe40000000000 */
[----:B------:R-:W-:Y:S01]  /*52f20*/  VIADD R169, R6, 0xbb ;  /* 0x000000bb06a97836 */ /* 0x000fe20000000000 */
[----:B------:R-:W-:Y:S01]  /*52f30*/  @P1 LOP3.LUT R16, R16, 0x1, RZ, 0xfc, !PT ;  /* 0x0000000110101812 */ /* 0x000fe200078efcff */
[----:B------:R-:W-:Y:S01]  /*52f40*/  VIADD R170, R6, 0xbc ;  /* 0x000000bc06aa7836 */ /* 0x000fe20000000000 */
[----:B------:R-:W-:Y:S01]  /*52f50*/  ISETP.LT.AND P1, PT, R44, UR57, !P0 ;  /* 0x000000392c007c0c */ /* 0x000fe2000c721270 */
[----:B------:R-:W-:Y:S01]  /*52f60*/  VIADD R44, R6, 0x7c ;  /* 0x0000007c062c7836 */ /* 0x000fe20000000000 */
[----:B------:R-:W-:Y:S01]  /*52f70*/  ULDC UR57, c[0x0][0x22c] ;  /* 0x00008b0000397ab9 */ /* 0x000fe20000000800 */
[----:B------:R-:W-:Y:S01]  /*52f80*/  LOP3.LUT R20, R20, 0x7fffffff, RZ, 0xc0, !PT ;  /* 0x7fffffff14147812 */ /* 0x000fe200078ec0ff */
[----:B------:R-:W-:-:S02]  /*52f90*/  VIADD R171, R6, 0xbd ;  /* 0x000000bd06ab7836 */ /* 0x000fc40000000000 */
[C---:B------:R-:W-:Y:S02]  /*52fa0*/  VIADD R252, R6.reuse, 0xbe ;  /* 0x000000be06fc7836 */ /* 0x040fe40000000000 */
[C---:B------:R-:W-:Y:S02]  /*52fb0*/  VIADD R245, R6.reuse, 0xbf ;  /* 0x000000bf06f57836 */ /* 0x040fe40000000000 */
[C---:B------:R-:W-:Y:S02]  /*52fc0*/  VIADD R246, R6.reuse, 0xc0 ;  /* 0x000000c006f67836 */ /* 0x040fe40000000000 */
[C---:B------:R-:W-:Y:S01]  /*52fd0*/  VIADD R247, R6.reuse, 0xc1 ;  /* 0x000000c106f77836 */ /* 0x040fe20000000000 */
[----:B------:R-:W-:Y:S01]  /*52fe0*/  @P1 LOP3.LUT R7, R7, 0x80000000, RZ, 0xfc, !PT ;  /* 0x8000000007071812 */ /* 0x000fe200078efcff */
[----:B------:R-:W-:Y:S01]  /*52ff0*/  VIADD R248, R6, 0xc2 ;  /* 0x000000c206f87836 */ /* 0x000fe20000000000 */
[----:B------:R-:W-:Y:S01]  /*53000*/  ISETP.LT.AND P1, PT, R44, UR56, !P0 ;  /* 0x000000382c007c0c */ /* 0x000fe2000c721270 */
[----:B------:R-:W-:Y:S01]  /*53010*/  ULDC UR56, c[0x0][0x22c] ;  /* 0x00008b0000387ab9 */ /* 0x000fe20000000800 */
[----:B------:R-:W-:Y:S01]  /*53020*/  LOP3.LUT R7, R7, 0xbfffffff, RZ, 0xc0, !PT ;  /* 0xbfffffff07077812 */ /* 0x000fe200078ec0ff */
[----:B------:R-:W-:-:S02]  /*53030*/  VIADD R249, R6, 0xc3 ;  /* 0x000000c306f97836 */ /* 0x000fc40000000000 */
[C---:B------:R-:W-:Y:S02]  /*53040*/  VIADD R250, R6.reuse, 0xc4 ;  /* 0x000000c406fa7836 */ /* 0x040fe40000000000 */
        /* <DEDUP_REMOVED lines=8> */
[----:B------:R-:W-:-:S02]  /*530d0*/  LOP3.LUT R7, R7, 0xdfffffff, RZ, 0xc0, !PT ;  /* 0xdfffffff07077812 */ /* 0x000fc400078ec0ff */
[C---:B------:R-:W-:Y:S01]  /*530e0*/  IADD3 R22, R6.reuse, 0xca, RZ ;  /* 0x000000ca06167810 */ /* 0x040fe20007ffe0ff */
        /* <DEDUP_REMOVED lines=14> */
[C---:B------:R-:W-:Y:S01]  /*531d0*/  VIADD R146, R6.reuse, 0xd5 ;  /* 0x000000d506927836 */ /* 0x040fe20000000000 */
[C---:B------:R-:W-:Y:S01]  /*531e0*/  IADD3 R145, R6.reuse, 0xd6, RZ ;  /* 0x000000d606917810 */ /* 0x040fe20007ffe0ff */
[C---:B------:R-:W-:Y:S01]  /*531f0*/  VIADD R144, R6.reuse, 0xd7 ;  /* 0x000000d706907836 */ /* 0x040fe20000000000 */
[----:B------:R-:W-:Y:S01]  /*53200*/  @P1 LOP3.LUT R7, R7, 0x10000000, RZ, 0xfc, !PT ;  /* 0x1000000007071812 */ /* 0x000fe200078efcff */
[C---:B------:R-:W-:Y:S01]  /*53210*/  VIADD R143, R6.reuse, 0xd8 ;  /* 0x000000d8068f7836 */ /* 0x040fe20000000000 */
        /* <DEDUP_REMOVED lines=15> */
[C---:B------:R-:W-:Y:S01]  /*53310*/  VIADD R134, R6.reuse, 0xe1 ;  /* 0x000000e106867836 */ /* 0x040fe20000000000 */
[C---:B------:R-:W-:Y:S01]  /*53320*/  IADD3 R133, R6.reuse, 0xe2, RZ ;  /* 0x000000e206857810 */ /* 0x040fe20007ffe0ff */
[----:B------:R-:W-:Y:S01]  /*53330*/  VIADD R132, R6, 0xe3 ;  /* 0x000000e306847836 */ /* 0x000fe20000000000 */
[----:B------:R-:W-:-:S05]  /*53340*/  ULDC UR61, c[0x0][0x22c] ;  /* 0x00008b00003d7ab9 */ /* 0x000fca0000000800 */
        /* <DEDUP_REMOVED lines=106> */
[----:B------:R-:W-:-:S12]  /*539f0*/  ULDC UR25, c[0x0][0x22c] ;  /* 0x00008b0000197ab9 */ /* 0x000fd80000000800 */
        /* <DEDUP_REMOVED lines=83> */
[----:B------:R-:W-:Y:S01]  /*53f30*/  VIADD R127, R6, 0xe8 ;  /* 0x000000e8067f7836 */ /* 0x000fe20000000000 */
[----:B------:R-:W-:Y:S02]  /*53f40*/  ULDC UR60, c[0x0][0x22c] ;  /* 0x00008b00003c7ab9 */ /* 0x000fe40000000800 */
[----:B------:R-:W-:Y:S02]  /*53f50*/  @P2 LOP3.LUT R24, R24, 0x800, RZ, 0xfc, !PT ;  /* 0x0000080018182812 */ /* 0x000fe400078efcff */
[----:B------:R-:W-:Y:S01]  /*53f60*/  ISETP.LT.AND P2, PT, R159, UR59, !P0 ;  /* 0x0000003b9f007c0c */ /* 0x000fe2000c741270 */
[----:B------:R-:W-:Y:S01]  /*53f70*/  VIADD R126, R6, 0xe9 ;  /* 0x000000e9067e7836 */ /* 0x000fe20000000000 */
[----:B------:R-:W-:Y:S01]  /*53f80*/  LOP3.LUT R24, R24, 0xfffffbff, RZ, 0xc0, !PT ;  /* 0xfffffbff18187812 */ /* 0x000fe200078ec0ff */
[----:B------:R-:W-:-:S02]  /*53f90*/  VIADD R125, R6, 0xea ;  /* 0x000000ea067d7836 */ /* 0x000fc40000000000 */
[----:B------:R-:W-:Y:S01]  /*53fa0*/  VIADD R124, R6, 0xeb ;  /* 0x000000eb067c7836 */ /* 0x000fe20000000000 */
[----:B------:R-:W-:Y:S01]  /*53fb0*/  @P1 LOP3.LUT R24, R24, 0x400, RZ, 0xfc, !PT ;  /* 0x0000040018181812 */ /* 0x000fe200078efcff */
[----:B------:R-:W-:Y:S01]  /*53fc0*/  VIADD R123, R6, 0xec ;  /* 0x000000ec067b7836 */ /* 0x000fe20000000000 */
[----:B------:R-:W-:Y:S01]  /*53fd0*/  ISETP.LT.AND P1, PT, R160, UR58, !P0 ;  /* 0x0000003aa0007c0c */ /* 0x000fe2000c721270 */
[----:B------:R-:W-:Y:S01]  /*53fe0*/  VIADD R122, R6, 0xed ;  /* 0x000000ed067a7836 */ /* 0x000fe20000000000 */
[----:B------:R-:W-:Y:S02]  /*53ff0*/  LOP3.LUT R24, R24, 0xfffffdff, RZ, 0xc0, !PT ;  /* 0xfffffdff18187812 */ /* 0x000fe400078ec0ff */
[C---:B------:R-:W-:Y:S01]  /*54000*/  IADD3 R121, R6.reuse, 0xee, RZ ;  /* 0x000000ee06797810 */ /* 0x040fe20007ffe0ff */
[----:B------:R-:W-:Y:S01]  /*54010*/  VIADD R120, R6, 0xef ;  /* 0x000000ef06787836 */ /* 0x000fe20000000000 */
[----:B------:R-:W-:Y:S01]  /*54020*/  @P2 LOP3.LUT R24, R24, 0x200, RZ, 0xfc, !PT ;  /* 0x0000020018182812 */ /* 0x000fe200078efcff */
[C---:B------:R-:W-:Y:S01]  /*54030*/  VIADD R119, R6.reuse, 0xf0 ;  /* 0x000000f006777836 */ /* 0x040fe20000000000 */
        /* <DEDUP_REMOVED lines=9> */
[----:B------:R-:W-:Y:S01]  /*540d0*/  LOP3.LUT R24, R24, 0xffffff7f, RZ, 0xc0, !PT ;  /* 0xffffff7f18187812 */ /* 0x000fe200078ec0ff */
[C---:B------:R-:W-:Y:S02]  /*540e0*/  VIADD R113, R6.reuse, 0xf6 ;  /* 0x000000f606717836 */ /* 0x040fe40000000000 */
        /* <DEDUP_REMOVED lines=8> */
[----:B------:R-:W-:Y:S02]  /*54170*/  @P1 LOP3.LUT R24, R24, 0x40, RZ, 0xfc, !PT ;  /* 0x0000004018181812 */ /* 0x000fe400078efcff */
[C---:B------:R-:W-:Y:S01]  /*54180*/  IADD3 R109, R6.reuse, 0xfa, RZ ;  /* 0x000000fa066d7810 */ /* 0x040fe20007ffe0ff */
        /* <DEDUP_REMOVED lines=15> */
[----:B------:R-:W-:Y:S02]  /*54280*/  ISETP.LT.AND P1, PT, R166, UR52, !P0 ;  /* 0x00000034a6007c0c */ /* 0x000fe4000c721270 */
[C---:B------:R-:W-:Y:S01]  /*54290*/  IADD3 R91, R6.reuse, 0x106, RZ ;  /* 0x00000106065b7810 */ /* 0x040fe20007ffe0ff */
[----:B------:R-:W-:Y:S01]  /*542a0*/  VIADD R89, R6, 0x107 ;  /* 0x0000010706597836 */ /* 0x000fe20000000000 */
[----:B------:R-:W-:Y:S01]  /*542b0*/  LOP3.LUT R24, R24, 0xfffffff7, RZ, 0xc0, !PT ;  /* 0xfffffff718187812 */ /* 0x000fe200078ec0ff */
[C---:B------:R-:W-:Y:S01]  /*542c0*/  VIADD R2, R6.reuse, 0x108 ;  /* 0x0000010806027836 */ /* 0x040fe20000000000 */
[----:B------:R-:W-:Y:S01]  /*542d0*/  ULDC UR59, c[0x0][0x22c] ;  /* 0x00008b00003b7ab9 */ /* 0x000fe20000000800 */
[----:B------:R-:W-:Y:S01]  /*542e0*/  VIADD R26, R6, 0x109 ;  /* 0x00000109061a7836 */ /* 0x000fe20000000000 */
[----:B------:R-:W-:Y:S01]  /*542f0*/  @P2 LOP3.LUT R24, R24, 0x8, RZ, 0xfc, !PT ;  /* 0x0000000818182812 */ /* 0x000fe200078efcff */
[----:B------:R-:W-:Y:S01]  /*54300*/  ULDC UR58, c[0x0][0x22c] ;  /* 0x00008b00003a7ab9 */ /* 0x000fe20000000800 */
[----:B------:R-:W-:Y:S01]  /*54310*/  ISETP.LT.AND P2, PT, R167, UR51, !P0 ;  /* 0x00000033a7007c0c */ /* 0x000fe2000c741270 */
[----:B------:R-:W-:Y:S01]  /*54320*/  VIADD R27, R6, 0x10a ;  /* 0x0000010a061b7836 */ /* 0x000fe20000000000 */
[----:B------:R-:W-:Y:S01]  /*54330*/  LOP3.LUT R24, R24, 0xfffffffb, RZ, 0xc0, !PT ;  /* 0xfffffffb18187812 */ /* 0x000fe200078ec0ff */
[----:B------:R-:W-:Y:S01]  /*54340*/  ULDC UR57, c[0x0][0x22c] ;  /* 0x00008b0000397ab9 */ /* 0x000fe20000000800 */
[----:B------:R-:W-:Y:S01]  /*54350*/  VIADD R44, R6, 0x10b ;  /* 0x0000010b062c7836 */ /* 0x000fe20000000000 */
[----:B------:R-:W-:Y:S01]  /*54360*/  ULDC UR56, c[0x0][0x22c] ;  /* 0x00008b0000387ab9 */ /* 0x000fe20000000800 */
[----:B------:R-:W-:Y:S01]  /*54370*/  @P1 LOP3.LUT R24, R24, 0x4, RZ, 0xfc, !PT ;  /* 0x0000000418181812 */ /* 0x000fe200078efcff */
[----:B------:R-:W-:Y:S01]  /*54380*/  VIADD R45, R6, 0x10c ;  /* 0x0000010c062d7836 */ /* 0x000fe20000000000 */
[----:B------:R-:W-:Y:S01]  /*54390*/  ISETP.LT.AND P1, PT, R168, UR50, !P0 ;  /* 0x00000032a8007c0c */ /* 0x000fe2000c721270 */
[----:B------:R-:W-:Y:S01]  /*543a0*/  ULDC UR55, c[0x0][0x22c] ;  /* 0x00008b0000377ab9 */ /* 0x000fe20000000800 */
        /* <DEDUP_REMOVED lines=24> */
[----:B------:R-:W-:-:S03]  /*54530*/  ULDC UR47, c[0x0][0x22c] ;  /* 0x00008b00002f7ab9 */ /* 0x000fc60000000800 */
[----:B------:R-:W-:Y:S02]  /*54540*/  @P1 LOP3.LUT R20, R20, 0x40000000, RZ, 0xfc, !PT ;  /* 0x4000000014141812 */ /* 0x000fe400078efcff */
        /* <DEDUP_REMOVED lines=8> */
[----:B------:R-:W3:Y:S01]  /*545d0*/  LDL.LU R245, [R1+0x1974] ;  /* 0x0019740001f57983 */ /* 0x000ee20000300800 */
[----:B------:R-:W-:Y:S02]  /*545e0*/  ULDC UR45, c[0x0][0x22c] ;  /* 0x00008b00002d7ab9 */ /* 0x000fe40000000800 */
[----:B------:R-:W-:Y:S02]  /*545f0*/  @P1 LOP3.LUT R20, R20, 0x10000000, RZ, 0xfc, !PT ;  /* 0x1000000014141812 */ /* 0x000fe400078efcff */
[----:B------:R-:W-:Y:S01]  /*54600*/  ISETP.LT.AND P1, PT, R246, UR44, !P0 ;  /* 0x0000002cf6007c0c */ /* 0x000fe2000c721270 */
[----:B------:R-:W-:Y:S01]  /*54610*/  VIADD R56, R6, 0x117 ;  /* 0x0000011706387836 */ /* 0x000fe20000000000 */
[----:B------:R-:W-:Y:S01]  /*54620*/  LOP3.LUT R20, R20, 0xf7ffffff, RZ, 0xc0, !PT ;  /* 0xf7ffffff14147812 */ /* 0x000fe200078ec0ff */
[----:B------:R-:W3:Y:S01]  /*54630*/  LDL.LU R246, [R1+0x1970] ;  /* 0x0019700001f67983 */ /* 0x000ee20000300800 */
[----:B------:R-:W-:-:S02]  /*54640*/  ULDC UR44, c[0x0][0x22c] ;  /* 0x00008b00002c7ab9 */ /* 0x000fc40000000800 */
        /* <DEDUP_REMOVED lines=34> */
[----:B------:R-:W4:Y:S01]  /*54870*/  LDL.LU R25, [R1+0x1958] ;  /* 0x0019580001197983 */ /* 0x000f220000300800 */
[----:B------:R-:W-:-:S02]  /*54880*/  ULDC UR38, c[0x0][0x22c] ;  /* 0x00008b0000267ab9 */ /* 0x000fc40000000800 */
[----:B------:R-:W-:Y:S02]  /*54890*/  @P2 LOP3.LUT R20, R20, 0x200000, RZ, 0xfc, !PT ;  /* 0x0020000014142812 */ /* 0x000fe400078efcff */
[----:B------:R-:W-:Y:S01]  /*548a0*/  ISETP.LT.AND P2, PT, R92, UR37, !P0 ;  /* 0x000000255c007c0c */ /* 0x000fe2000c741270 */
[----:B------:R-:W-:Y:S01]  /*548b0*/  VIADD R63, R6, 0x11e ;  /* 0x0000011e063f7836 */ /* 0x000fe20000000000 */
[----:B------:R-:W-:Y:S01]  /*548c0*/  LOP3.LUT R20, R20, 0xffefffff, RZ, 0xc0, !PT ;  /* 0xffefffff14147812 */ /* 0x000fe200078ec0ff */
[----:B------:R-:W2:Y:S01]  /*548d0*/  LDL.LU R92, [R1+0x1954] ;  /* 0x00195400015c7983 */ /* 0x000ea20000300800 */
[----:B------:R-:W-:Y:S02]  /*548e0*/  ULDC UR37, c[0x0][0x22c] ;  /* 0x00008b0000257ab9 */ /* 0x000fe40000000800 */
[----:B------:R-:W-:-:S04]  /*548f0*/  @P1 LOP3.LUT R20, R20, 0x100000, RZ, 0xfc, !PT ;  /* 0x0010000014141812 */ /* 0x000fc800078efcff */
[----:B------:R-:W-:Y:S02]  /*54900*/  LOP3.LUT R20, R20, 0xfff7ffff, RZ, 0xc0, !PT ;  /* 0xfff7ffff14147812 */ /* 0x000fe400078ec0ff */
[----:B------:R-:W-:Y:S01]  /*54910*/  ISETP.LT.AND P1, PT, R94, UR36, !P0 ;  /* 0x000000245e007c0c */ /* 0x000fe2000c721270 */
[----:B------:R-:W-:Y:S01]  /*54920*/  VIADD R64, R6, 0x11f ;  /* 0x0000011f06407836 */ /* 0x000fe20000000000 */
[----:B------:R-:W-:Y:S01]  /*54930*/  @P2 LOP3.LUT R20, R20, 0x80000, RZ, 0xfc, !PT ;  /* 0x0008000014142812 */ /* 0x000fe200078efcff */
[----:B------:R-:W3:Y:S01]  /*54940*/  LDL.LU R94, [R1+0x1950] ;  /* 0x00195000015e7983 */ /* 0x000ee20000300800 */
[----:B------:R-:W-:Y:S01]  /*54950*/  ISETP.LT.AND P2, PT, R21, UR35, !P0 ;  /* 0x0000002315007c0c */ /* 0x000fe2000c741270 */
[----:B------:R-:W-:Y:S01]  /*54960*/  ULDC UR36, c[0x0][0x22c] ;  /* 0x00008b0000247ab9 */ /* 0x000fe20000000800 */
[----:B------:R-:W-:Y:S01]  /*54970*/  LOP3.LUT R20, R20, 0xfffbffff, RZ, 0xc0, !PT ;  /* 0xfffbffff14147812 */ /* 0x000fe200078ec0ff */
[----:B------:R-:W4:Y:S01]  /*54980*/  LDL.LU R21, [R1+0x194c] ;  /* 0x00194c0001157983 */ /* 0x000f220000300800 */
[----:B------:R-:W-:Y:S01]  /*54990*/  VIADD R65, R6, 0x120 ;  /* 0x0000012006417836 */ /* 0x000fe20000000000 */
[----:B------:R-:W-:-:S04]  /*549a0*/  ULDC UR35, c[0x0][0x22c] ;  /* 0x00008b0000237ab9 */ /* 0x000fc80000000800 */
[----:B------:R-:W-:Y:S02]  /*549b0*/  @P1 LOP3.LUT R20, R20, 0x40000, RZ, 0xfc, !PT ;  /* 0x0004000014141812 */ /* 0x000fe400078efcff */
[----:B------:R-:W-:Y:S01]  /*549c0*/  ISETP.LT.AND P1, PT, R22, UR34, !P0 ;  /* 0x0000002216007c0c */ /* 0x000fe2000c721270 */
[----:B------:R-:W-:Y:S01]  /*549d0*/  VIADD R66, R6, 0x121 ;  /* 0x0000012106427836 */ /* 0x000fe20000000000 */
[----:B------:R-:W-:Y:S01]  /*549e0*/  LOP3.LUT R20, R20, 0xfffdffff, RZ, 0xc0, !PT ;  /* 0xfffdffff14147812 */ /* 0x000fe200078ec0ff */
[----:B------:R-:W2:Y:S01]  /*549f0*/  LDL.LU R22, [R1+0x1948] ;  /* 0x0019480001167983 */ /* 0x000ea20000300800 */
        /* <DEDUP_REMOVED lines=11> */
[----:B------:R-:W-:-:S03]  /*54ab0*/  ULDC UR32, c[0x0][0x22c] ;  /* 0x00008b0000207ab9 */ /* 0x000fc60000000800 */
[----:B------:R-:W-:-:S04]  /*54ac0*/  @P2 LOP3.LUT R20, R20, 0x8000, RZ, 0xfc, !PT ;  /* 0x0000800014142812 */ /* 0x000fc800078efcff */
[----:B------:R-:W-:-:S04]  /*54ad0*/  LOP3.LUT R20, R20, 0xffffbfff, RZ, 0xc0, !PT ;  /* 0xffffbfff14147812 */ /* 0x000fc800078ec0ff */
        /* <DEDUP_REMOVED lines=19> */
[----:B------:R-:W-:Y:S01]  /*54c10*/  ULDC UR28, c[0x0][0x22c] ;  /* 0x00008b00001c7ab9 */ /* 0x000fe20000000800 */
[----:B------:R-:W-:Y:S01]  /*54c20*/  MOV R96, UR5 ;  /* 0x0000000500607c02 */ /* 0x000fe20008000f00 */
[----:B------:R-:W-:Y:S01]  /*54c30*/  ULDC UR5, c[0x0][0x22c] ;  /* 0x00008b0000057ab9 */ /* 0x000fe20000000800 */
[----:B------:R-:W-:Y:S01]  /*54c40*/  MOV R102, UR60 ;  /* 0x0000003c00667c02 */ /* 0x000fe20008000f00 */
[----:B------:R-:W-:Y:S01]  /*54c50*/  ULDC UR60, c[0x0][0x22c] ;  /* 0x00008b00003c7ab9 */ /* 0x000fe20000000800 */
[----:B------:R-:W-:Y:S01]  /*54c60*/  MOV R100, UR61 ;  /* 0x0000003d00647c02 */ /* 0x000fe20008000f00 */
[----:B------:R-:W-:Y:S01]  /*54c70*/  ULDC UR61, c[0x0][0x22c] ;  /* 0x00008b00003d7ab9 */ /* 0x000fe20000000800 */
[----:B------:R-:W-:Y:S01]  /*54c80*/  MOV R98, UR4 ;  /* 0x0000000400627c02 */ /* 0x000fe20008000f00 */
[----:B------:R-:W-:Y:S01]  /*54c90*/  ULDC UR4, c[0x0][0x22c] ;  /* 0x00008b0000047ab9 */ /* 0x000fe20000000800 */
[----:B------:R-:W-:Y:S01]  /*54ca0*/  VIADD R73, R6, 0x128 ;  /* 0x0000012806497836 */ /* 0x000fe20000000000 */
        /* <DEDUP_REMOVED lines=40> */
[C---:B------:R-:W-:Y:S01]  /*54f30*/  VIADD R160, R6.reuse, 0x141 ;  /* 0x0000014106a07836 */ /* 0x040fe20000000000 */
[C---:B------:R-:W-:Y:S01]  /*54f40*/  IADD3 R161, R6.reuse, 0x142, RZ ;  /* 0x0000014206a17810 */ /* 0x040fe20007ffe0ff */
[----:B------:R-:W-:Y:S01]  /*54f50*/  VIADD R162, R6, 0x143 ;  /* 0x0000014306a27836 */ /* 0x000fe20000000000 */
[----:B------:R-:W3:Y:S03]  /*54f60*/  LDL.LU R151, [R1+0x1940] ;  /* 0x0019400001977983 */ /* 0x000ee60000300800 */
[----:B------:R-:W-:Y:S01]  /*54f70*/  @P1 LOP3.LUT R20, R20, 0x40, RZ, 0xfc, !PT ;  /* 0x0000004014141812 */ /* 0x000fe200078efcff */
[----:B------:R-:W-:Y:S01]  /*54f80*/  VIADD R163, R6, 0x144 ;  /* 0x0000014406a37836 */ /* 0x000fe20000000000 */
[----:B------:R-:W-:Y:S01]  /*54f90*/  ISETP.LT.AND P1, PT, R146, UR23, !P0 ;  /* 0x0000001792007c0c */ /* 0x000fe2000c721270 */
[----:B------:R-:W-:Y:S01]  /*54fa0*/  ULDC UR23, c[0x0][0x22c] ;  /* 0x00008b0000177ab9 */ /* 0x000fe20000000800 */
[----:B------:R-:W-:Y:S01]  /*54fb0*/  LOP3.LUT R20, R20, 0xffffffdf, RZ, 0xc0, !PT ;  /* 0xffffffdf14147812 */ /* 0x000fe200078ec0ff */
[C---:B------:R-:W-:Y:S01]  /*54fc0*/  VIADD R164, R6.reuse, 0x145 ;  /* 0x0000014506a47836 */ /* 0x040fe20000000000 */
[----:B----4-:R-:W-:Y:S01]  /*54fd0*/  LOP3.LUT R21, R21, 0x7fffffff, RZ, 0xc0, !PT ;  /* 0x7fffffff15157812 */ /* 0x010fe200078ec0ff */
[----:B------:R-:W-:-:S08]  /*54fe0*/  VIADD R165, R6, 0x146 ;  /* 0x0000014606a57836 */ /* 0x000fd00000000000 */
[----:B------:R-:W-:Y:S01]  /*54ff0*/  @P1 LOP3.LUT R20, R20, 0x20, RZ, 0xfc, !PT ;  /* 0x0000002014141812 */ /* 0x000fe200078efcff */
[----:B------:R-:W4:Y:S01]  /*55000*/  LDL.LU R150, [R1+0x193c] ;  /* 0x00193c0001967983 */ /* 0x000f220000300800 */
[----:B------:R-:W-:Y:S01]  /*55010*/  ISETP.LT.AND P1, PT, R145, UR22, !P0 ;  /* 0x0000001691007c0c */ /* 0x000fe2000c721270 */
[----:B------:R-:W-:Y:S01]  /*55020*/  ULDC UR22, c[0x0][0x22c] ;  /* 0x00008b0000167ab9 */ /* 0x000fe20000000800 */
[----:B------:R-:W-:Y:S01]  /*55030*/  LOP3.LUT R20, R20, 0xffffffef, RZ, 0xc0, !PT ;  /* 0xffffffef14147812 */ /* 0x000fe200078ec0ff */
[----:B------:R-:W4:Y:S01]  /*55040*/  LDL.LU R149, [R1+0x1938] ;  /* 0x0019380001957983 */ /* 0x000f220000300800 */
[----:B------:R-:W-:Y:S01]  /*55050*/  ISETP.LT.AND P3, PT, R126, UR61, !P0 ;  /* 0x0000003d7e007c0c */ /* 0x000fe2000c761270 */
[----:B------:R-:W-:Y:S01]  /*55060*/  ULDC UR61, c[0x0][0x22c] ;  /* 0x00008b00003d7ab9 */ /* 0x000fe20000000800 */
[----:B------:R-:W-:Y:S01]  /*55070*/  ISETP.LT.AND P2, PT, R125, UR4, !P0 ;  /* 0x000000047d007c0c */ /* 0x000fe2000c741270 */
[----:B------:R-:W-:Y:S01]  /*55080*/  ULDC UR4, c[0x0][0x22c] ;  /* 0x00008b0000047ab9 */ /* 0x000fe20000000800 */
[----:B--2---:R-:W-:Y:S01]  /*55090*/  LOP3.LUT R22, R22, 0x7fffffff, RZ, 0xc0, !PT ;  /* 0x7fffffff16167812 */ /* 0x004fe200078ec0ff */
[----:B------:R-:W2:Y:S04]  /*550a0*/  LDL.LU R148, [R1+0x1934] ;  /* 0x0019340001947983 */ /* 0x000ea80000300800 */
[----:B------:R-:W-:Y:S01]  /*550b0*/  @P1 LOP3.LUT R20, R20, 0x10, RZ, 0xfc, !PT ;  /* 0x0000001014141812 */ /* 0x000fe200078efcff */
[----:B------:R-:W4:Y:S01]  /*550c0*/  LDL.LU R147, [R1+0x1930] ;  /* 0x0019300001937983 */ /* 0x000f220000300800 */
[----:B------:R-:W-:Y:S01]  /*550d0*/  ISETP.LT.AND P1, PT, R144, UR21, !P0 ;  /* 0x0000001590007c0c */ /* 0x000fe2000c721270 */
[----:B------:R-:W-:Y:S01]  /*550e0*/  ULDC UR21, c[0x0][0x22c] ;  /* 0x00008b0000157ab9 */ /* 0x000fe20000000800 */
[----:B------:R-:W-:Y:S01]  /*550f0*/  LOP3.LUT R20, R20, 0xfffffff7, RZ, 0xc0, !PT ;  /* 0xfffffff714147812 */ /* 0x000fe200078ec0ff */
[----:B------:R-:W2:Y:S01]  /*55100*/  LDL.LU R146, [R1+0x192c] ;  /* 0x00192c0001927983 */ /* 0x000ea20000300800 */
[----:B------:R-:W-:-:S02]  /*55110*/  LOP3.LUT R25, R25, 0x7fffffff, RZ, 0xc0, !PT ;  /* 0x7fffffff19197812 */ /* 0x000fc400078ec0ff */
[----:B---3--:R-:W-:Y:S01]  /*55120*/  LOP3.LUT R17, R17, 0x7fffffff, RZ, 0xc0, !PT ;  /* 0x7fffffff11117812 */ /* 0x008fe200078ec0ff */
[----:B------:R-:W-:Y:S01]  /*55130*/  VIADD R166, R6, 0x147 ;  /* 0x0000014706a67836 */ /* 0x000fe20000000000 */
[----:B------:R-:W3:Y:S04]  /*55140*/  LDL.LU R145, [R1+0x1928] ;  /* 0x0019280001917983 */ /* 0x000ee80000300800 */
[----:B------:R-:W2:Y:S01]  /*55150*/  LDL.LU R144, [R1+0x1924] ;  /* 0x0019240001907983 */ /* 0x000ea20000300800 */
[----:B------:R-:W-:Y:S02]  /*55160*/  @P1 LOP3.LUT R20, R20, 0x8, RZ, 0xfc, !PT ;  /* 0x0000000814141812 */ /* 0x000fe400078efcff */
[----:B------:R-:W-:Y:S01]  /*55170*/  ISETP.LT.AND P1, PT, R143, UR20, !P0 ;  /* 0x000000148f007c0c */ /* 0x000fe2000c721270 */
[----:B------:R-:W-:Y:S01]  /*55180*/  ULDC UR20, c[0x0][0x22c] ;  /* 0x00008b0000147ab9 */ /* 0x000fe20000000800 */
[----:B------:R-:W-:Y:S01]  /*55190*/  LOP3.LUT R20, R20, 0xfffffffb, RZ, 0xc0, !PT ;  /* 0xfffffffb14147812 */ /* 0x000fe200078ec0ff */
[----:B------:R-:W4:Y:S10]  /*551a0*/  LDL.LU R143, [R1+0x1920] ;  /* 0x00192000018f7983 */ /* 0x000f340000300800 */
[----:B------:R-:W-:-:S02]  /*551b0*/  @P1 LOP3.LUT R20, R20, 0x4, RZ, 0xfc, !PT ;  /* 0x0000000414141812 */ /* 0x000fc400078efcff */
[----:B------:R-:W-:Y:S01]  /*551c0*/  ISETP.LT.AND P1, PT, R142, UR19, !P0 ;  /* 0x000000138e007c0c */ /* 0x000fe2000c721270 */
[----:B------:R-:W-:Y:S01]  /*551d0*/  ULDC UR19, c[0x0][0x22c] ;  /* 0x00008b0000137ab9 */ /* 0x000fe20000000800 */
[----:B------:R-:W-:Y:S01]  /*551e0*/  LOP3.LUT R20, R20, 0xfffffffd, RZ, 0xc0, !PT ;  /* 0xfffffffd14147812 */ /* 0x000fe200078ec0ff */
[----:B------:R-:W2:Y:S10]  /*551f0*/  LDL.LU R142, [R1+0x191c] ;  /* 0x00191c00018e7983 */ /* 0x000eb40000300800 */
[----:B------:R-:W-:-:S02]  /*55200*/  @P1 LOP3.LUT R20, R20, 0x2, RZ, 0xfc, !PT ;  /* 0x0000000214141812 */ /* 0x000fc400078efcff */
[----:B------:R-:W-:Y:S01]  /*55210*/  ISETP.LT.AND P1, PT, R141, UR18, !P0 ;  /* 0x000000128d007c0c */ /* 0x000fe2000c721270 */
[----:B------:R-:W-:Y:S01]  /*55220*/  ULDC UR18, c[0x0][0x22c] ;  /* 0x00008b0000127ab9 */ /* 0x000fe20000000800 */
[----:B------:R-:W-:Y:S01]  /*55230*/  LOP3.LUT R20, R20, 0xfffffffe, RZ, 0xc0, !PT ;  /* 0xfffffffe14147812 */ /* 0x000fe200078ec0ff */
[----:B------:R-:W3:Y:S10]  /*55240*/  LDL.LU R141, [R1+0x1918] ;  /* 0x00191800018d7983 */ /* 0x000ef40000300800 */
[----:B------:R-:W-:-:S02]  /*55250*/  @P1 LOP3.LUT R20, R20, 0x1, RZ, 0xfc, !PT ;  /* 0x0000000114141812 */ /* 0x000fc400078efcff */
[----:B------:R-:W-:Y:S01]  /*55260*/  ISETP.LT.AND P1, PT, R140, UR17, !P0 ;  /* 0x000000118c007c0c */ /* 0x000fe2000c721270 */
[----:B------:R-:W-:Y:S01]  /*55270*/  ULDC UR17, c[0x0][0x22c] ;  /* 0x00008b0000117ab9 */ /* 0x000fe20000000800 */
[----:B------:R-:W2:Y:S11]  /*55280*/  LDL.LU R140, [R1+0x1914] ;  /* 0x00191400018c7983 */ /* 0x000eb60000300800 */
[----:B------:R-:W-:-:S02]  /*55290*/  @P1 LOP3.LUT R21, R21, 0x80000000, RZ, 0xfc, !PT ;  /* 0x8000000015151812 */ /* 0x000fc400078efcff */
        /* <DEDUP_REMOVED lines=52> */
[----:B------:R-:W-:Y:S02]  /*555e0*/  LOP3.LUT R21, R21, 0xffefffff, RZ, 0xc0, !PT ;  /* 0xffefffff15157812 */ /* 0x000fe400078ec0ff */
[C---:B------:R-:W-:Y:S01]  /*555f0*/  IADD3 R167, R6.reuse, 0x148, RZ ;  /* 0x0000014806a77810 */ /* 0x040fe20007ffe0ff */
[----:B------:R-:W-:Y:S01]  /*55600*/  VIADD R168, R6, 0x149 ;  /* 0x0000014906a87836 */ /* 0x000fe20000000000 */
[----:B------:R-:W2:Y:S07]  /*55610*/  LDL.LU R129, [R1+0x18e8] ;  /* 0x0018e80001817983 */ /* 0x000eae0000300800 */
        /* <DEDUP_REMOVED lines=9> */
[----:B------:R-:W2:Y:S04]  /*556b0*/  LDL.LU R127, [R1+0x18e0] ;  /* 0x0018e000017f7983 */ /* 0x000ea80000300800 */
[----:B------:R-:W2:Y:S04]  /*556c0*/  LDL.LU R126, [R1+0x18dc] ;  /* 0x0018dc00017e7983 */ /* 0x000ea80000300800 */
[----:B------:R-:W2:Y:S02]  /*556d0*/  LDL.LU R125, [R1+0x18d8] ;  /* 0x0018d800017d7983 */ /* 0x000ea40000300800 */
[----:B------:R-:W-:-:S04]  /*556e0*/  @P1 LOP3.LUT R21, R21, 0x40000, RZ, 0xfc, !PT ;  /* 0x0004000015151812 */ /* 0x000fc800078efcff */
[----:B------:R-:W-:-:S04]  /*556f0*/  LOP3.LUT R21, R21, 0xfffdffff, RZ, 0xc0, !PT ;  /* 0xfffdffff15157812 */ /* 0x000fc800078ec0ff */
[----:B------:R-:W-:Y:S02]  /*55700*/  @P3 LOP3.LUT R21, R21, 0x20000, RZ, 0xfc, !PT ;  /* 0x0002000015153812 */ /* 0x000fe400078efcff */
[----:B------:R-:W-:Y:S01]  /*55710*/  ISETP.LT.AND P1, PT, R124, UR5, !P0 ;  /* 0x000000057c007c0c */ /* 0x000fe2000c721270 */
[----:B------:R-:W-:Y:S01]  /*55720*/  ULDC UR5, c[0x0][0x22c] ;  /* 0x00008b0000057ab9 */ /* 0x000fe20000000800 */
[----:B------:R-:W-:Y:S01]  /*55730*/  LOP3.LUT R21, R21, 0xfffeffff, RZ, 0xc0, !PT ;  /* 0xfffeffff15157812 */ /* 0x000fe200078ec0ff */
[----:B------:R-:W2:Y:S03]  /*55740*/  LDL.LU R124, [R1+0x18d4] ;  /* 0x0018d400017c7983 */ /* 0x000ea60000300800 */
[----:B------:R-:W-:-:S04]  /*55750*/  @P2 LOP3.LUT R21, R21, 0x10000, RZ, 0xfc, !PT ;  /* 0x0001000015152812 */ /* 0x000fc800078efcff */
[----:B------:R-:W-:-:S04]  /*55760*/  LOP3.LUT R21, R21, 0xffff7fff, RZ, 0xc0, !PT ;  /* 0xffff7fff15157812 */ /* 0x000fc800078ec0ff */
[----:B------:R-:W-:Y:S02]  /*55770*/  @P1 LOP3.LUT R21, R21, 0x8000, RZ, 0xfc, !PT ;  /* 0x0000800015151812 */ /* 0x000fe400078efcff */
[----:B------:R-:W-:Y:S01]  /*55780*/  ISETP.LT.AND P1, PT, R123, UR60, !P0 ;  /* 0x0000003c7b007c0c */ /* 0x000fe2000c721270 */
[----:B------:R-:W-:Y:S01]  /*55790*/  ULDC UR60, c[0x0][0x22c] ;  /* 0x00008b00003c7ab9 */ /* 0x000fe20000000800 */
[----:B------:R-:W-:Y:S01]  /*557a0*/  ISETP.LT.AND P3, PT, R122, UR61, !P0 ;  /* 0x0000003d7a007c0c */ /* 0x000fe2000c761270 */
[----:B------:R-:W-:Y:S01]  /*557b0*/  ULDC UR61, c[0x0][0x22c] ;  /* 0x00008b00003d7ab9 */ /* 0x000fe20000000800 */
[----:B------:R-:W-:Y:S01]  /*557c0*/  LOP3.LUT R21, R21, 0xffffbfff, RZ, 0xc0, !PT ;  /* 0xffffbfff15157812 */ /* 0x000fe200078ec0ff */
[----:B------:R-:W2:Y:S01]  /*557d0*/  LDL.LU R123, [R1+0x18d0] ;  /* 0x0018d000017b7983 */ /* 0x000ea20000300800 */
[----:B------:R-:W-:Y:S01]  /*557e0*/  ISETP.LT.AND P2, PT, R121, UR4, !P0 ;  /* 0x0000000479007c0c */ /* 0x000fe2000c741270 */
[----:B------:R-:W-:Y:S01]  /*557f0*/  ULDC UR4, c[0x0][0x22c] ;  /* 0x00008b0000047ab9 */ /* 0x000fe20000000800 */
[----:B------:R-:W-:Y:S01]  /*55800*/  VIADD R169, R6, 0x14a ;  /* 0x0000014a06a97836 */ /* 0x000fe20000000000 */
[----:B------:R-:W2:Y:S04]  /*55810*/  LDL.LU R122, [R1+0x18cc] ;  /* 0x0018cc00017a7983 */ /* 0x000ea80000300800 */
[----:B------:R-:W-:Y:S01]  /*55820*/  @P1 LOP3.LUT R21, R21, 0x4000, RZ, 0xfc, !PT ;  /* 0x0000400015151812 */ /* 0x000fe200078efcff */
[----:B------:R-:W2:Y:S03]  /*55830*/  LDL.LU R121, [R1+0x18c8] ;  /* 0x0018c80001797983 */ /* 0x000ea60000300800 */
        /* <DEDUP_REMOVED lines=16> */
[----:B------:R-:W-:Y:S02]  /*55940*/  ULDC UR4, c[0x0][0x22c] ;  /* 0x00008b0000047ab9 */ /* 0x000fe40000000800 */
        /* <DEDUP_REMOVED lines=41> */
[----:B------:R-:W2:Y:S04]  /*55be0*/  LDL.LU R110, [R1+0x189c] ;  /* 0x00189c00016e7983 */ /* 0x000ea80000300800 */
[----:B------:R-:W3:Y:S01]  /*55bf0*/  LDL.LU R109, [R1+0x1898] ;  /* 0x00189800016d7983 */ /* 0x000ee20000300800 */
        /* <DEDUP_REMOVED lines=8> */
[----:B------:R-:W-:Y:S01]  /*55c80*/  @P3 LOP3.LUT R21, R21, 0x2, RZ, 0xfc, !PT ;  /* 0x0000000215153812 */ /* 0x000fe200078efcff */
[----:B------:R-:W4:Y:S01]  /*55c90*/  LDL.LU R107, [R1+0x1890] ;  /* 0x00189000016b7983 */ /* 0x000f220000300800 */
[----:B------:R-:W-:Y:S01]  /*55ca0*/  ISETP.LT.AND P3, PT, R106, UR61, !P0 ;  /* 0x0000003d6a007c0c */ /* 0x000fe2000c761270 */
[----:B------:R-:W-:Y:S01]  /*55cb0*/  ULDC UR61, c[0x0][0x22c] ;  /* 0x00008b00003d7ab9 */ /* 0x000fe20000000800 */
[----:B------:R-:W-:Y:S01]  /*55cc0*/  LOP3.LUT R22, R22, 0xbfffffff, RZ, 0xc0, !PT ;  /* 0xbfffffff16167812 */ /* 0x000fe200078ec0ff */
[----:B------:R-:W2:Y:S01]  /*55cd0*/  LDL.LU R106, [R1+0x188c] ;  /* 0x00188c00016a7983 */ /* 0x000ea20000300800 */
[----:B------:R-:W-:-:S05]  /*55ce0*/  LOP3.LUT R21, R21, 0xfffffffe, RZ, 0xc0, !PT ;  /* 0xfffffffe15157812 */ /* 0x000fca00078ec0ff */
[----:B------:R-:W-:Y:S02]  /*55cf0*/  @P1 LOP3.LUT R22, R22, 0x40000000, RZ, 0xfc, !PT ;  /* 0x4000000016161812 */ /* 0x000fe400078efcff */
[----:B------:R-:W-:Y:S02]  /*55d00*/  @P2 LOP3.LUT R21, R21, 0x1, RZ, 0xfc, !PT ;  /* 0x0000000115152812 */ /* 0x000fe400078efcff */
[----:B------:R-:W-:Y:S01]  /*55d10*/  ISETP.LT.AND P2, PT, R105, UR4, !P0 ;  /* 0x0000000469007c0c */ /* 0x000fe2000c741270 */
[----:B------:R-:W-:Y:S01]  /*55d20*/  ULDC UR4, c[0x0][0x22c] ;  /* 0x00008b0000047ab9 */ /* 0x000fe20000000800 */
[----:B------:R-:W-:Y:S01]  /*55d30*/  LOP3.LUT R22, R22, 0xdfffffff, RZ, 0xc0, !PT ;  /* 0xdfffffff16167812 */ /* 0x000fe200078ec0ff */
[----:B------:R-:W-:Y:S01]  /*55d40*/  VIADD R171, R6, 0x14c ;  /* 0x0000014c06ab7836 */ /* 0x000fe20000000000 */
[----:B------:R-:W-:Y:S01]  /*55d50*/  ISETP.LT.AND P1, PT, R104, UR5, !P0 ;  /* 0x0000000568007c0c */ /* 0x000fe2000c721270 */
[----:B------:R-:W-:Y:S01]  /*55d60*/  ULDC UR5, c[0x0][0x22c] ;  /* 0x00008b0000057ab9 */ /* 0x000fe20000000800 */
[----:B------:R-:W-:Y:S01]  /*55d70*/  @P3 LOP3.LUT R22, R22, 0x20000000, RZ, 0xfc, !PT ;  /* 0x2000000016163812 */ /* 0x000fe200078efcff */
[----:B------:R-:W3:Y:S03]  /*55d80*/  LDL.LU R105, [R1+0x1888] ;  /* 0x0018880001697983 */ /* 0x000ee60000300800 */
[----:B------:R-:W-:Y:S01]  /*55d90*/  LOP3.LUT R22, R22, 0xefffffff, RZ, 0xc0, !PT ;  /* 0xefffffff16167812 */ /* 0x000fe200078ec0ff */
[----:B------:R-:W2:Y:S03]  /*55da0*/  LDL.LU R104, [R1+0x1884] ;  /* 0x0018840001687983 */ /* 0x000ea60000300800 */
[----:B------:R-:W-:-:S02]  /*55db0*/  @P2 LOP3.LUT R22, R22, 0x10000000, RZ, 0xfc, !PT ;  /* 0x1000000016162812 */ /* 0x000fc400078efcff */
[----:B------:R-:W-:Y:S02]  /*55dc0*/  ISETP.LT.AND P2, PT, R103, UR60, !P0 ;  /* 0x0000003c67007c0c */ /* 0x000fe4000c741270 */
[----:B------:R-:W-:Y:S01]  /*55dd0*/  LOP3.LUT R22, R22, 0xf7ffffff, RZ, 0xc0, !PT ;  /* 0xf7ffffff16167812 */ /* 0x000fe200078ec0ff */
[----:B------:R-:W4:Y:S03]  /*55de0*/  LDL.LU R103, [R1+0x1880] ;  /* 0x0018800001677983 */ /* 0x000f260000300800 */
[----:B------:R-:W-:Y:S02]  /*55df0*/  @P1 LOP3.LUT R22, R22, 0x8000000, RZ, 0xfc, !PT ;  /* 0x0800000016161812 */ /* 0x000fe400078efcff */
[----:B------:R-:W-:Y:S02]  /*55e00*/  ISETP.LT.AND P1, PT, R101, UR61, !P0 ;  /* 0x0000003d65007c0c */ /* 0x000fe4000c721270 */
[----:B------:R-:W-:-:S04]  /*55e10*/  LOP3.LUT R22, R22, 0xfbffffff, RZ, 0xc0, !PT ;  /* 0xfbffffff16167812 */ /* 0x000fc800078ec0ff */
[----:B------:R-:W-:-:S04]  /*55e20*/  @P2 LOP3.LUT R22, R22, 0x4000000, RZ, 0xfc, !PT ;  /* 0x0400000016162812 */ /* 0x000fc800078efcff */
[----:B------:R-:W-:Y:S02]  /*55e30*/  LOP3.LUT R22, R22, 0xfdffffff, RZ, 0xc0, !PT ;  /* 0xfdffffff16167812 */ /* 0x000fe400078ec0ff */
[----:B------:R-:W-:Y:S02]  /*55e40*/  ISETP.LT.AND P2, PT, R99, UR4, !P0 ;  /* 0x0000000463007c0c */ /* 0x000fe4000c741270 */
[----:B------:R-:W-:Y:S02]  /*55e50*/  @P1 LOP3.LUT R22, R22, 0x2000000, RZ, 0xfc, !PT ;  /* 0x0200000016161812 */ /* 0x000fe400078efcff */
[----:B------:R-:W-:Y:S02]  /*55e60*/  ISETP.LT.AND P1, PT, R97, UR5, !P0 ;  /* 0x0000000561007c0c */ /* 0x000fe4000c721270 */
[----:B------:R-:W-:Y:S02]  /*55e70*/  R2UR UR5, R96 ;  /* 0x00000000600572ca */ /* 0x000fe400000e0000 */
[----:B------:R-:W-:-:S02]  /*55e80*/  LOP3.LUT R22, R22, 0xfeffffff, RZ, 0xc0, !PT ;  /* 0xfeffffff16167812 */ /* 0x000fc400078ec0ff */
[----:B------:R-:W-:-:S03]  /*55e90*/  R2UR UR4, R98 ;  /* 0x00000000620472ca */ /* 0x000fc600000e0000 */
[----:B------:R-:W-:Y:S02]  /*55ea0*/  @P2 LOP3.LUT R22, R22, 0x1000000, RZ, 0xfc, !PT ;  /* 0x0100000016162812 */ /* 0x000fe400078efcff */
[----:B------:R-:W-:Y:S02]  /*55eb0*/  R2UR UR61, R100 ;  /* 0x00000000643d72ca */ /* 0x000fe400000e0000 */
[----:B------:R-:W-:Y:S02]  /*55ec0*/  LOP3.LUT R22, R22, 0xff7fffff, RZ, 0xc0, !PT ;  /* 0xff7fffff16167812 */ /* 0x000fe400078ec0ff */
[----:B------:R-:W-:Y:S02]  /*55ed0*/  ISETP.LT.AND P2, PT, R95, UR5, !P0 ;  /* 0x000000055f007c0c */ /* 0x000fe4000c741270 */
[----:B------:R-:W-:Y:S02]  /*55ee0*/  @P1 LOP3.LUT R22, R22, 0x800000, RZ, 0xfc, !PT ;  /* 0x0080000016161812 */ /* 0x000fe400078efcff */
[----:B------:R-:W-:-:S02]  /*55ef0*/  ISETP.LT.AND P1, PT, R93, UR4, !P0 ;  /* 0x000000045d007c0c */ /* 0x000fc4000c721270 */
[----:B------:R-:W-:Y:S02]  /*55f00*/  LOP3.LUT R22, R22, 0xffbfffff, RZ, 0xc0, !PT ;  /* 0xffbfffff16167812 */ /* 0x000fe400078ec0ff */
[----:B------:R-:W-:Y:S02]  /*55f10*/  R2UR UR60, R102 ;  /* 0x00000000663c72ca */ /* 0x000fe400000e0000 */
[----:B------:R-:W2:Y:S03]  /*55f20*/  LDL.LU R102, [R1+0x187c] ;  /* 0x00187c0001667983 */ /* 0x000ea60000300800 */
[----:B------:R-:W-:Y:S01]  /*55f30*/  @P2 LOP3.LUT R22, R22, 0x400000, RZ, 0xfc, !PT ;  /* 0x0040000016162812 */ /* 0x000fe200078efcff */
[----:B------:R-:W3:Y:S01]  /*55f40*/  LDL.LU R101, [R1+0x1878] ;  /* 0x0018780001657983 */ /* 0x000ee20000300800 */
[----:B------:R-:W-:Y:S01]  /*55f50*/  ISETP.LT.AND P2, PT, R91, UR61, !P0 ;  /* 0x0000003d5b007c0c */ /* 0x000fe2000c741270 */
[----:B------:R-:W-:Y:S01]  /*55f60*/  VIADD R252, R6, 0x14d ;  /* 0x0000014d06fc7836 */ /* 0x000fe20000000000 */
[----:B------:R-:W-:Y:S01]  /*55f70*/  LOP3.LUT R22, R22, 0xffdfffff, RZ, 0xc0, !PT ;  /* 0xffdfffff16167812 */ /* 0x000fe200078ec0ff */
[----:B------:R-:W2:Y:S01]  /*55f80*/  LDL.LU R100, [R1+0x1874] ;  /* 0x0018740001647983 */ /* 0x000ea20000300800 */
[----:B------:R-:W-:Y:S01]  /*55f90*/  R2UR UR5, R94 ;  /* 0x000000005e0572ca */ /* 0x000fe200000e0000 */
[----:B------:R-:W-:Y:S01]  /*55fa0*/  ULDC UR61, c[0x0][0x22c] ;  /* 0x00008b00003d7ab9 */ /* 0x000fe20000000800 */
[----:B------:R-:W-:Y:S01]  /*55fb0*/  @P1 LOP3.LUT R22, R22, 0x200000, RZ, 0xfc, !PT ;  /* 0x0020000016161812 */ /* 0x000fe200078efcff */
[----:B------:R-:W4:Y:S01]  /*55fc0*/  LDL.LU R99, [R1+0x1870] ;  /* 0x0018700001637983 */ /* 0x000f220000300800 */
[----:B------:R-:W-:Y:S01]  /*55fd0*/  ISETP.LT.AND P1, PT, R89, UR60, !P0 ;  /* 0x0000003c59007c0c */ /* 0x000fe2000c721270 */
[----:B------:R-:W-:Y:S01]  /*55fe0*/  ULDC UR60, c[0x0][0x22c] ;  /* 0x00008b00003c7ab9 */ /* 0x000fe20000000800 */
[----:B------:R-:W-:Y:S01]  /*55ff0*/  LOP3.LUT R22, R22, 0xffefffff, RZ, 0xc0, !PT ;  /* 0xffefffff16167812 */ /* 0x000fe200078ec0ff */
[----:B------:R-:W2:Y:S03]  /*56000*/  LDL.LU R98, [R1+0x186c] ;  /* 0x00186c0001627983 */ /* 0x000ea60000300800 */
[----:B------:R-:W-:Y:S01]  /*56010*/  @P2 LOP3.LUT R22, R22, 0x100000, RZ, 0xfc, !PT ;  /* 0x0010000016162812 */ /* 0x000fe200078efcff */
[----:B------:R-:W3:Y:S01]  /*56020*/  LDL.LU R97, [R1+0x1868] ;  /* 0x0018680001617983 */ /* 0x000ee20000300800 */
[----:B------:R-:W-:Y:S01]  /*56030*/  ISETP.LT.AND P2, PT, R2, UR59, !P0 ;  /* 0x0000003b02007c0c */ /* 0x000fe2000c741270 */
[----:B------:R-:W-:Y:S01]  /*56040*/  ULDC UR59, c[0x0][0x22c] ;  /* 0x00008b00003b7ab9 */ /* 0x000fe20000000800 */
[----:B------:R-:W-:Y:S01]  /*56050*/  LOP3.LUT R22, R22, 0xfff7ffff, RZ, 0xc0, !PT ;  /* 0xfff7ffff16167812 */ /* 0x000fe200078ec0ff */
[----:B------:R-:W2:Y:S03]  /*56060*/  LDL.LU R96, [R1+0x1864] ;  /* 0x0018640001607983 */ /* 0x000ea60000300800 */
[----:B------:R-:W-:Y:S01]  /*56070*/  @P1 LOP3.LUT R22, R22, 0x80000, RZ, 0xfc, !PT ;  /* 0x0008000016161812 */ /* 0x000fe200078efcff */
[----:B------:R-:W4:Y:S01]  /*56080*/  LDL.LU R95, [R1+0x1860] ;  /* 0x00186000015f7983 */ /* 0x000f220000300800 */
[----:B------:R-:W-:-:S02]  /*56090*/  ISETP.LT.AND P1, PT, R26, UR58, !P0 ;  /* 0x0000003a1a007c0c */ /* 0x000fc4000c721270 */
[----:B------:R-:W-:Y:S01]  /*560a0*/  LOP3.LUT R22, R22, 0xfffbffff, RZ, 0xc0, !PT ;  /* 0xfffbffff16167812 */ /* 0x000fe200078ec0ff */
[----:B------:R-:W2:Y:S01]  /*560b0*/  LDL.LU R94, [R1+0x185c] ;  /* 0x00185c00015e7983 */ /* 0x000ea20000300800 */
[----:B------:R-:W-:Y:S01]  /*560c0*/  R2UR UR4, R92 ;  /* 0x000000005c0472ca */ /* 0x000fe200000e0000 */
[----:B------:R-:W-:Y:S01]  /*560d0*/  VIADD R26, R6, 0x14f ;  /* 0x0000014f061a7836 */ /* 0x000fe20000000000 */
[----:B------:R-:W-:Y:S01]  /*560e0*/  @P2 LOP3.LUT R22, R22, 0x40000, RZ, 0xfc, !PT ;  /* 0x0004000016162812 */ /* 0x000fe200078efcff */
[----:B------:R-:W3:Y:S01]  /*560f0*/  LDL.LU R93, [R1+0x1858] ;  /* 0x00185800015d7983 */ /* 0x000ee20000300800 */
[----:B------:R-:W-:Y:S01]  /*56100*/  ISETP.LT.AND P2, PT, R27, UR57, !P0 ;  /* 0x000000391b007c0c */ /* 0x000fe2000c741270 */
[----:B------:R-:W-:Y:S01]  /*56110*/  ULDC UR58, c[0x0][0x22c] ;  /* 0x00008b00003a7ab9 */ /* 0x000fe20000000800 */
[----:B------:R-:W-:Y:S01]  /*56120*/  LOP3.LUT R22, R22, 0xfffdffff, RZ, 0xc0, !PT ;  /* 0xfffdffff16167812 */ /* 0x000fe200078ec0ff */
[----:B------:R-:W2:Y:S01]  /*56130*/  LDL.LU R92, [R1+0x1854] ;  /* 0x00185400015c7983 */ /* 0x000ea20000300800 */
[----:B------:R-:W-:Y:S01]  /*56140*/  VIADD R27, R6, 0x14e ;  /* 0x0000014e061b7836 */ /* 0x000fe20000000000 */
[----:B------:R-:W-:Y:S01]  /*56150*/  LOP3.LUT R3, R3, 0x7fffffff, RZ, 0xc0, !PT ;  /* 0x7fffffff03037812 */ /* 0x000fe200078ec0ff */
[----:B------:R-:W-:Y:S01]  /*56160*/  ULDC UR57, c[0x0][0x22c] ;  /* 0x00008b0000397ab9 */ /* 0x000fe20000000800 */
[----:B------:R-:W-:Y:S01]  /*56170*/  @P1 LOP3.LUT R22, R22, 0x20000, RZ, 0xfc, !PT ;  /* 0x0002000016161812 */ /* 0x000fe200078efcff */
[----:B------:R-:W4:Y:S01]  /*56180*/  LDL.LU R91, [R1+0x1850] ;  /* 0x00185000015b7983 */ /* 0x000f220000300800 */
[----:B------:R-:W-:Y:S01]  /*56190*/  ISETP.LT.AND P1, PT, R44, UR56, !P0 ;  /* 0x000000382c007c0c */ /* 0x000fe2000c721270 */
[----:B------:R-:W-:Y:S01]  /*561a0*/  ULDC UR56, c[0x0][0x22c] ;  /* 0x00008b0000387ab9 */ /* 0x000fe20000000800 */
[----:B------:R-:W-:Y:S01]  /*561b0*/  LOP3.LUT R22, R22, 0xfffeffff, RZ, 0xc0, !PT ;  /* 0xfffeffff16167812 */ /* 0x000fe200078ec0ff */
[----:B------:R-:W3:Y:S03]  /*561c0*/  LDL.LU R89, [R1+0x184c] ;  /* 0x00184c0001597983 */ /* 0x000ee60000300800 */
[----:B------:R-:W-:-:S02]  /*561d0*/  @P2 LOP3.LUT R22, R22, 0x10000, RZ, 0xfc, !PT ;  /* 0x0001000016162812 */ /* 0x000fc400078efcff */
[----:B------:R-:W-:Y:S01]  /*561e0*/  ISETP.LT.AND P2, PT, R45, UR55, !P0 ;  /* 0x000000372d007c0c */ /* 0x000fe2000c741270 */
[----:B------:R-:W-:Y:S01]  /*561f0*/  ULDC UR55, c[0x0][0x22c] ;  /* 0x00008b0000377ab9 */ /* 0x000fe20000000800 */
[----:B------:R-:W-:-:S04]  /*56200*/  LOP3.LUT R22, R22, 0xffff7fff, RZ, 0xc0, !PT ;  /* 0xffff7fff16167812 */ /* 0x000fc800078ec0ff */
[----:B------:R-:W-:Y:S02]  /*56210*/  @P1 LOP3.LUT R22, R22, 0x8000, RZ, 0xfc, !PT ;  /* 0x0000800016161812 */ /* 0x000fe400078efcff */
        /* <DEDUP_REMOVED lines=61> */
[----:B------:R-:W-:-:S04]  /*565f0*/  ULDC UR39, c[0x0][0x22c] ;  /* 0x00008b0000277ab9 */ /* 0x000fc80000000800 */
        /* <DEDUP_REMOVED lines=136> */
[----:B------:R-:W-:Y:S02]  /*56e80*/  ISETP.LT.AND P3, PT, R158, UR7, !P0 ;  /* 0x000000079e007c0c */ /* 0x000fe4000c761270 */
        /* <DEDUP_REMOVED lines=48> */
[----:B------:R-:W-:Y:S02]  /*57190*/  LOP3.LUT R17, R17, 0xffffefff, RZ, 0xc0, !PT ;  /* 0xffffefff11117812 */ /* 0x000fe400078ec0ff */
[----:B------:R-:W-:Y:S02]  /*571a0*/  IADD3 R27, R6, 0x150, RZ ;  /* 0x00000150061b7810 */ /* 0x000fe40007ffe0ff */
[----:B------:R-:W-:Y:S02]  /*571b0*/  @P3 LOP3.LUT R17, R17, 0x1000, RZ, 0xfc, !PT ;  /* 0x0000100011113812 */ /* 0x000fe400078efcff */
[----:B------:R-:W-:-:S02]  /*571c0*/  ISETP.LT.AND P2, PT, R27, UR24, !P0 ;  /* 0x000000181b007c0c */ /* 0x000fc4000c741270 */
[----:B------:R-:W-:Y:S01]  /*571d0*/  LOP3.LUT R17, R17, 0xfffff7ff, RZ, 0xc0, !PT ;  /* 0xfffff7ff11117812 */ /* 0x000fe200078ec0ff */
[----:B------:R-:W-:-:S03]  /*571e0*/  VIADD R26, R6, 0x151 ;  /* 0x00000151061a7836 */ /* 0x000fc60000000000 */
[----:B------:R-:W-:Y:S02]  /*571f0*/  @P1 LOP3.LUT R17, R17, 0x800, RZ, 0xfc, !PT ;  /* 0x0000080011111812 */ /* 0x000fe400078efcff */
[----:B------:R-:W-:Y:S02]  /*57200*/  ISETP.LT.AND P3, PT, R26, UR25, !P0 ;  /* 0x000000191a007c0c */ /* 0x000fe4000c761270 */
        /* <DEDUP_REMOVED lines=31> */
[----:B------:R-:W-:Y:S01]  /*57400*/  ISETP.LT.AND P2, PT, R26, UR33, !P0 ;  /* 0x000000211a007c0c */ /* 0x000fe2000c741270 */
[C---:B------:R-:W-:Y:S01]  /*57410*/  VIADD R26, R6.reuse, 0x15b ;  /* 0x0000015b061a7836 */ /* 0x040fe20000000000 */
[----:B------:R-:W-:Y:S01]  /*57420*/  LOP3.LUT R17, R17, 0xfffffffb, RZ, 0xc0, !PT ;  /* 0xfffffffb11117812 */ /* 0x000fe200078ec0ff */
[----:B------:R-:W-:-:S03]  /*57430*/  VIADD R27, R6, 0x15a ;  /* 0x0000015a061b7836 */ /* 0x000fc60000000000 */
[----:B------:R-:W-:Y:S02]  /*57440*/  @P1 LOP3.LUT R17, R17, 0x4, RZ, 0xfc, !PT ;  /* 0x0000000411111812 */ /* 0x000fe400078efcff */
[----:B------:R-:W-:Y:S02]  /*57450*/  ISETP.LT.AND P1, PT, R26, UR35, !P0 ;  /* 0x000000231a007c0c */ /* 0x000fe4000c721270 */
[----:B------:R-:W-:Y:S02]  /*57460*/  ISETP.LT.AND P3, PT, R27, UR34, !P0 ;  /* 0x000000221b007c0c */ /* 0x000fe4000c761270 */
[----:B------:R-:W-:Y:S02]  /*57470*/  LOP3.LUT R17, R17, 0xfffffffd, RZ, 0xc0, !PT ;  /* 0xfffffffd11117812 */ /* 0x000fe400078ec0ff */
[----:B------:R-:W-:Y:S02]  /*57480*/  IADD3 R27, R6, 0x15c, RZ ;  /* 0x0000015c061b7810 */ /* 0x000fe40007ffe0ff */
[----:B------:R-:W-:-:S02]  /*57490*/  @P2 LOP3.LUT R17, R17, 0x2, RZ, 0xfc, !PT ;  /* 0x0000000211112812 */ /* 0x000fc400078efcff */
[----:B------:R-:W-:Y:S01]  /*574a0*/  ISETP.LT.AND P2, PT, R27, UR36, !P0 ;  /* 0x000000241b007c0c */ /* 0x000fe2000c741270 */
[----:B------:R-:W-:Y:S01]  /*574b0*/  VIADD R26, R6, 0x15d ;  /* 0x0000015d061a7836 */ /* 0x000fe20000000000 */
[----:B------:R-:W-:Y:S02]  /*574c0*/  LOP3.LUT R17, R17, 0xfffffffe, RZ, 0xc0, !PT ;  /* 0xfffffffe11117812 */ /* 0x000fe400078ec0ff */
[----:B------:R-:W-:Y:S02]  /*574d0*/  @P1 LOP3.LUT R3, R3, 0x80000000, RZ, 0xfc, !PT ;  /* 0x8000000003031812 */ /* 0x000fe400078efcff */
        /* <DEDUP_REMOVED lines=78> */
[----:B------:R-:W-:-:S04]  /*579c0*/  LOP3.LUT R3, R3, 0xfffff7ff, RZ, 0xc0, !PT ;  /* 0xfffff7ff03037812 */ /* 0x000fc800078ec0ff */
[----:B------:R-:W-:-:S04]  /*579d0*/  @P3 LOP3.LUT R3, R3, 0x800, RZ, 0xfc, !PT ;  /* 0x0000080003033812 */ /* 0x000fc800078efcff */
[----:B------:R-:W-:-:S04]  /*579e0*/  LOP3.LUT R3, R3, 0xfffffbff, RZ, 0xc0, !PT ;  /* 0xfffffbff03037812 */ /* 0x000fc800078ec0ff */
[----:B------:R-:W-:Y:S02]  /*579f0*/  @P1 LOP3.LUT R3, R3, 0x400, RZ, 0xfc, !PT ;  /* 0x0000040003031812 */ /* 0x000fe400078efcff */
[C---:B------:R-:W-:Y:S01]  /*57a00*/  ISETP.LT.AND P1, PT, R6.reuse, UR6, !P0 ;  /* 0x0000000606007c0c */ /* 0x040fe2000c721270 */
[C---:B------:R-:W-:Y:S02]  /*57a10*/  VIADD R26, R6.reuse, 0x172 ;  /* 0x00000172061a7836 */ /* 0x040fe40000000000 */
[C---:B------:R-:W-:Y:S01]  /*57a20*/  VIADD R27, R6.reuse, 0x171 ;  /* 0x00000171061b7836 */ /* 0x040fe20000000000 */
[----:B------:R-:W-:Y:S01]  /*57a30*/  LOP3.LUT R3, R3, 0xfffffdff, RZ, 0xc0, !PT ;  /* 0xfffffdff03037812 */ /* 0x000fe200078ec0ff */
[----:B------:R-:W-:Y:S01]  /*57a40*/  VIADD R44, R6, 0x173 ;  /* 0x00000173062c7836 */ /* 0x000fe20000000000 */
[----:B------:R-:W-:Y:S01]  /*57a50*/  ISETP.LT.AND P3, PT, R26, UR58, !P0 ;  /* 0x0000003a1a007c0c */ /* 0x000fe2000c761270 */
[----:B------:R-:W-:Y:S01]  /*57a60*/  VIADD R26, R6, 0x175 ;  /* 0x00000175061a7836 */ /* 0x000fe20000000000 */
[----:B------:R-:W-:-:S02]  /*57a70*/  ISETP.LT.AND P2, PT, R27, UR57, !P0 ;  /* 0x000000391b007c0c */ /* 0x000fc4000c741270 */
[----:B------:R-:W-:Y:S02]  /*57a80*/  IADD3 R27, R6, 0x174, RZ ;  /* 0x00000174061b7810 */ /* 0x000fe40007ffe0ff */
[----:B------:R-:W-:Y:S02]  /*57a90*/  ISETP.LT.AND P4, PT, R44, UR59, !P0 ;  /* 0x0000003b2c007c0c */ /* 0x000fe4000c781270 */
[----:B------:R-:W-:Y:S02]  /*57aa0*/  @P1 LOP3.LUT R3, R3, 0x200, RZ, 0xfc, !PT ;  /* 0x0000020003031812 */ /* 0x000fe400078efcff */
[----:B------:R-:W-:Y:S02]  /*57ab0*/  ISETP.LT.AND P5, PT, R27, UR60, !P0 ;  /* 0x0000003c1b007c0c */ /* 0x000fe4000c7a1270 */
[----:B------:R-:W-:Y:S02]  /*57ac0*/  ISETP.LT.AND P6, PT, R26, UR61, !P0 ;  /* 0x0000003d1a007c0c */ /* 0x000fe4000c7c1270 */
[----:B------:R-:W-:Y:S01]  /*57ad0*/  LOP3.LUT P1, RZ, R5, 0x8000, RZ, 0xc0, !PT ;  /* 0x0000800005ff7812 */ /* 0x000fe2000782c0ff */
[----:B------:R-:W2:Y:S01]  /*57ae0*/  LDL.LU R26, [R1+0x7d0] ;  /* 0x0007d000011a7983 */ /* 0x000ea20000300800 */
[----:B------:R-:W-:Y:S01]  /*57af0*/  BAR.SYNC.DEFER_BLOCKING 0x0 ;  /* 0x0000000000007b1d */ /* 0x000fe20000010000 */
[----:B---3--:R-:W-:-:S02]  /*57b00*/  IMAD.MOV.U32 R46, RZ, RZ, R89 ;  /* 0x000000ffff2e7224 */ /* 0x008fc400078e0059 */
[----:B----4-:R-:W-:Y:S02]  /*57b10*/  IMAD.MOV.U32 R47, RZ, RZ, R91 ;  /* 0x000000ffff2f7224 */ /* 0x010fe400078e005b */
[----:B------:R-:W-:Y:S02]  /*57b20*/  IMAD.MOV.U32 R54, RZ, RZ, R93 ;  /* 0x000000ffff367224 */ /* 0x000fe400078e005d */
[----:B------:R-:W-:Y:S01]  /*57b30*/  IMAD.MOV.U32 R55, RZ, RZ, R95 ;  /* 0x000000ffff377224 */ /* 0x000fe200078e005f */
[----:B------:R3:W-:Y:S01]  /*57b40*/  STL.64 [R1+0x1928], R202 ;  /* 0x001928ca01007387 */ /* 0x0007e20000100a00 */
[----:B------:R-:W-:Y:S02]  /*57b50*/  IMAD.MOV.U32 R62, RZ, RZ, R97 ;  /* 0x000000ffff3e7224 */ /* 0x000fe400078e0061 */
[----:B------:R-:W-:Y:S02]  /*57b60*/  IMAD.MOV.U32 R63, RZ, RZ, R99 ;  /* 0x000000ffff3f7224 */ /* 0x000fe400078e0063 */
[----:B------:R-:W-:-:S02]  /*57b70*/  IMAD.MOV.U32 R70, RZ, RZ, R101 ;  /* 0x000000ffff467224 */ /* 0x000fc400078e0065 */
[----:B------:R-:W-:Y:S02]  /*57b80*/  IMAD.MOV.U32 R71, RZ, RZ, R103 ;  /* 0x000000ffff477224 */ /* 0x000fe400078e0067 */
[----:B------:R-:W-:Y:S02]  /*57b90*/  IMAD.MOV.U32 R78, RZ, RZ, R105 ;  /* 0x000000ffff4e7224 */ /* 0x000fe400078e0069 */
[----:B------:R-:W-:Y:S01]  /*57ba0*/  IMAD.MOV.U32 R79, RZ, RZ, R107 ;  /* 0x000000ffff4f7224 */ /* 0x000fe200078e006b */
[----:B---3--:R-:W3:Y:S01]  /*57bb0*/  LDL.LU.64 R202, [R1+0x17e0] ;  /* 0x0017e00001ca7983 */ /* 0x008ee20000300a00 */
[----:B------:R-:W-:Y:S01]  /*57bc0*/  IMAD.MOV.U32 R86, RZ, RZ, R109 ;  /* 0x000000ffff567224 */ /* 0x000fe200078e006d */
[----:B------:R-:W-:Y:S01]  /*57bd0*/  LOP3.LUT R5, R5, 0xffffffdf, RZ, 0xc0, !PT ;  /* 0xffffffdf05057812 */ /* 0x000fe200078ec0ff */
[----:B------:R-:W-:Y:S01]  /*57be0*/  IMAD.MOV.U32 R87, RZ, RZ, R111 ;  /* 0x000000ffff577224 */ /* 0x000fe200078e006f */
[----:B------:R-:W-:Y:S01]  /*57bf0*/  STL.64 [R1+0x1920], R198 ;  /* 0x001920c601007387 */ /* 0x000fe20000100a00 */
[----:B------:R-:W-:Y:S01]  /*57c00*/  IMAD.MOV.U32 R154, RZ, RZ, R133 ;  /* 0x000000ffff9a7224 */ /* 0x000fe200078e0085 */
[----:B------:R-:W-:Y:S01]  /*57c10*/  @P0 LOP3.LUT R5, R5, 0x20, RZ, 0xfc, !PT ;  /* 0x0000002005050812 */ /* 0x000fe200078efcff */
[----:B------:R-:W-:Y:S01]  /*57c20*/  IMAD.MOV.U32 R155, RZ, RZ, R135 ;  /* 0x000000ffff9b7224 */ /* 0x000fe200078e0087 */
[----:B------:R-:W-:Y:S01]  /*57c30*/  STL.64 [R1+0x1918], R192 ;  /* 0x001918c001007387 */ /* 0x000fe20000100a00 */
[----:B------:R-:W-:Y:S01]  /*57c40*/  IMAD.MOV.U32 R158, RZ, RZ, R137 ;  /* 0x000000ffff9e7224 */ /* 0x000fe200078e0089 */
[----:B------:R-:W-:Y:S01]  /*57c50*/  LOP3.LUT P0, RZ, R3, 0x200, RZ, 0xc0, !PT ;  /* 0x0000020003ff7812 */ /* 0x000fe2000780c0ff */
[----:B------:R-:W-:Y:S01]  /*57c60*/  IMAD.MOV.U32 R159, RZ, RZ, R139 ;  /* 0x000000ffff9f7224 */ /* 0x000fe200078e008b */
[----:B------:R-:W-:Y:S01]  /*57c70*/  STL.64 [R1+0x1910], R188 ;  /* 0x001910bc01007387 */ /* 0x000fe20000100a00 */
[----:B------:R-:W-:Y:S01]  /*57c80*/  IMAD.MOV.U32 R162, RZ, RZ, R141 ;  /* 0x000000ffffa27224 */ /* 0x000fe200078e008d */
[----:B------:R-:W-:Y:S01]  /*57c90*/  LOP3.LUT R19, R19, 0xfff7ffff, RZ, 0xc0, !PT ;  /* 0xfff7ffff13137812 */ /* 0x000fe200078ec0ff */
[----:B------:R-:W-:Y:S01]  /*57ca0*/  IMAD.MOV.U32 R163, RZ, RZ, R143 ;  /* 0x000000ffffa37224 */ /* 0x000fe200078e008f */
[----:B------:R-:W-:Y:S01]  /*57cb0*/  STL.64 [R1+0x1908], R194 ;  /* 0x001908c201007387 */ /* 0x000fe20000100a00 */
[----:B------:R-:W-:Y:S01]  /*57cc0*/  IMAD.MOV.U32 R166, RZ, RZ, R145 ;  /* 0x000000ffffa67224 */ /* 0x000fe200078e0091 */
[----:B------:R-:W-:Y:S01]  /*57cd0*/  @P2 LOP3.LUT R19, R19, 0x80000, RZ, 0xfc, !PT ;  /* 0x0008000013132812 */ /* 0x000fe200078efcff */
[----:B------:R-:W-:Y:S01]  /*57ce0*/  IMAD.MOV.U32 R167, RZ, RZ, R147 ;  /* 0x000000ffffa77224 */ /* 0x000fe200078e0093 */
[----:B------:R-:W-:Y:S01]  /*57cf0*/  STL [R1+0x1900], R191 ;  /* 0x001900bf01007387 */ /* 0x000fe20000100800 */
[----:B------:R-:W-:Y:S01]  /*57d00*/  IMAD.MOV.U32 R170, RZ, RZ, R149 ;  /* 0x000000ffffaa7224 */ /* 0x000fe200078e0095 */
[----:B------:R-:W-:Y:S01]  /*57d10*/  LOP3.LUT R19, R19, 0xfffbffff, RZ, 0xc0, !PT ;  /* 0xfffbffff13137812 */ /* 0x000fe200078ec0ff */
[----:B------:R-:W-:Y:S01]  /*57d20*/  IMAD.MOV.U32 R171, RZ, RZ, R151 ;  /* 0x000000ffffab7224 */ /* 0x000fe200078e0097 */
[----:B------:R-:W-:Y:S01]  /*57d30*/  STL.64 [R1+0x18f8], R184 ;  /* 0x0018f8b801007387 */ /* 0x000fe20000100a00 */
[----:B------:R-:W-:Y:S01]  /*57d40*/  LOP3.LUT R2, R2, 0xefffffff, RZ, 0xc0, !PT ;  /* 0xefffffff02027812 */ /* 0x000fe200078ec0ff */
[----:B------:R-:W-:Y:S01]  /*57d50*/  ULDC UR6, c[0x0][0x22c] ;  /* 0x00008b0000067ab9 */ /* 0x000fe20000000800 */
[----:B------:R-:W-:Y:S01]  /*57d60*/  ULDC UR7, c[0x0][0x22c] ;  /* 0x00008b0000077ab9 */ /* 0x000fe20000000800 */
[----:B------:R-:W-:Y:S04]  /*57d70*/  STL [R1+0x18f0], R186 ;  /* 0x0018f0ba01007387 */ /* 0x000fe80000100800 */
[----:B------:R-:W4:Y:S01]  /*57d80*/  LDS.128 R48, [R0] ;  /* 0x0000000000307984 */ /* 0x000f220000000c00 */
[----:B--2---:R-:W-:Y:S01]  /*57d90*/  IMAD.MOV.U32 R95, RZ, RZ, R115 ;  /* 0x000000ffff5f7224 */ /* 0x004fe200078e0073 */
[----:B------:R-:W-:-:S02]  /*57da0*/  @P3 LOP3.LUT R19, R19, 0x40000, RZ, 0xfc, !PT ;  /* 0x0004000013133812 */ /* 0x000fc400078efcff */
[----:B------:R-:W-:Y:S01]  /*57db0*/  STL.64 [R1+0x18e8], R180 ;  /* 0x0018e8b401007387 */ /* 0x000fe20000100a00 */
[----:B------:R-:W-:Y:S02]  /*57dc0*/  IMAD.MOV.U32 R103, RZ, RZ, R119 ;  /* 0x000000ffff677224 */ /* 0x000fe400078e0077 */
[----:B------:R-:W-:Y:S01]  /*57dd0*/  IMAD.MOV.U32 R111, RZ, RZ, R123 ;  /* 0x000000ffff6f7224 */ /* 0x000fe200078e007b */
[----:B------:R-:W-:Y:S01]  /*57de0*/  STL [R1+0x18e0], R187 ;  /* 0x0018e0bb01007387 */ /* 0x000fe20000100800 */
[----:B------:R-:W-:Y:S02]  /*57df0*/  LOP3.LUT R5, R5, 0xffffffbf, RZ, 0xc0, !PT ;  /* 0xffffffbf05057812 */ /* 0x000fe400078ec0ff */
[----:B------:R-:W-:Y:S01]  /*57e00*/  LOP3.LUT R19, R19, 0xfffdffff, RZ, 0xc0, !PT ;  /* 0xfffdffff13137812 */ /* 0x000fe200078ec0ff */
[----:B------:R-:W-:Y:S01]  /*57e10*/  STL.64 [R1+0x18d8], R182 ;  /* 0x0018d8b601007387 */ /* 0x000fe20000100a00 */
[----:B------:R-:W-:Y:S01]  /*57e20*/  BAR.SYNC.DEFER_BLOCKING 0x0 ;  /* 0x0000000000007b1d */ /* 0x000fe20000010000 */
[----:B------:R-:W-:Y:S01]  /*57e30*/  IMAD.MOV.U32 R119, RZ, RZ, R127 ;  /* 0x000000ffff777224 */ /* 0x000fe200078e007f */
[----:B------:R-:W-:-:S04]  /*57e40*/  @P4 LOP3.LUT R19, R19, 0x20000, RZ, 0xfc, !PT ;  /* 0x0002000013134812 */ /* 0x000fc800078efcff */
[----:B------:R-:W-:Y:S01]  /*57e50*/  STL [R1+0x18d0], R172 ;  /* 0x0018d0ac01007387 */ /* 0x000fe20000100800 */
[----:B------:R-:W-:Y:S01]  /*57e60*/  IMAD.MOV.U32 R127, RZ, RZ, R131 ;  /* 0x000000ffff7f7224 */ /* 0x000fe200078e0083 */
[----:B------:R-:W-:Y:S02]  /*57e70*/  LOP3.LUT R19, R19, 0xfffeffff, RZ, 0xc0, !PT ;  /* 0xfffeffff13137812 */ /* 0x000fe400078ec0ff */
[----:B------:R-:W-:Y:S02]  /*57e80*/  STL.64 [R1+0x18c8], R176 ;  /* 0x0018c8b001007387 */ /* 0x000fe40000100a00 */
[----:B------:R-:W-:Y:S02]  /*57e90*/  @P5 LOP3.LUT R19, R19, 0x10000, RZ, 0xfc, !PT ;  /* 0x0001000013135812 */ /* 0x000fe400078efcff */
[----:B------:R-:W-:Y:S02]  /*57ea0*/  STL [R1+0x18c0], R173 ;  /* 0x0018c0ad01007387 */ /* 0x000fe40000100800 */
[----:B------:R-:W-:-:S02]  /*57eb0*/  LOP3.LUT R19, R19, 0xffff7fff, RZ, 0xc0, !PT ;  /* 0xffff7fff13137812 */ /* 0x000fc400078ec0ff */
[----:B------:R-:W-:Y:S02]  /*57ec0*/  STL.64 [R1+0x18b8], R178 ;  /* 0x0018b8b201007387 */ /* 0x000fe40000100a00 */
[----:B------:R-:W-:Y:S02]  /*57ed0*/  @P6 LOP3.LUT R19, R19, 0x8000, RZ, 0xfc, !PT ;  /* 0x0000800013136812 */ /* 0x000fe400078efcff */
        /* <DEDUP_REMOVED lines=10> */
[----:B-1----:R-:W-:Y:S04]  /*57f80*/  STL.64 [R1+0x1860], R36 ;  /* 0x0018602401007387 */ /* 0x002fe80000100a00 */
[----:B------:R-:W-:Y:S04]  /*57f90*/  STL.64 [R1+0x1858], R42 ;  /* 0x0018582a01007387 */ /* 0x000fe80000100a00 */
[----:B------:R-:W-:Y:S04]  /*57fa0*/  STL.64 [R1+0x1850], R38 ;  /* 0x0018502601007387 */ /* 0x000fe80000100a00 */
[----:B------:R-:W2:Y:S04]  /*57fb0*/  LDL.LU R44, [R1+0x304] ;  /* 0x00030400012c7983 */ /* 0x000ea80000300800 */
[----:B------:R-:W2:Y:S04]  /*57fc0*/  LDL.LU R45, [R1+0x30c] ;  /* 0x00030c00012d7983 */ /* 0x000ea80000300800 */
[----:B--2---:R1:W-:Y:S01]  /*57fd0*/  STSM.16.M88.4 [R4], R44 ;  /* 0x0000002c04007844 */ /* 0x0043e20000000200 */
[----:B------:R-:W-:Y:S06]  /*57fe0*/  BAR.SYNC.DEFER_BLOCKING 0x0 ;  /* 0x0000000000007b1d */ /* 0x000fec0000010000 */
[----:B-1----:R-:W2:Y:S04]  /*57ff0*/  LDL.LU R44, [R1+0x310] ;  /* 0x00031000012c7983 */ /* 0x002ea80000300800 */
[----:B------:R-:W2:Y:S01]  /*58000*/  LDL.LU R45, [R1+0x318] ;  /* 0x00031800012d7983 */ /* 0x000ea20000300800 */
[----:B------:R-:W-:-:S02]  /*58010*/  IMAD.MOV.U32 R46, RZ, RZ, R92 ;  /* 0x000000ffff2e7224 */ /* 0x000fc400078e005c */
[----:B------:R-:W-:Y:S01]  /*58020*/  IMAD.MOV.U32 R47, RZ, RZ, R94 ;  /* 0x000000ffff2f7224 */ /* 0x000fe200078e005e */
[----:B------:R-:W4:Y:S04]  /*58030*/  LDL.LU R52, [R1+0x314] ;  /* 0x0003140001347983 */ /* 0x000f280000300800 */
[----:B------:R-:W4:Y:S04]  /*58040*/  LDL.LU R53, [R1+0x31c] ;  /* 0x00031c0001357983 */ /* 0x000f280000300800 */
[----:B------:R-:W1:Y:S01]  /*58050*/  LDS.128 R56, [R0] ;  /* 0x0000000000387984 */ /* 0x000e620000000c00 */
[----:B------:R-:W-:Y:S06]  /*58060*/  BAR.SYNC.DEFER_BLOCKING 0x0 ;  /* 0x0000000000007b1d */ /* 0x000fec0000010000 */
[----:B--2---:R-:W-:Y:S02]  /*58070*/  STSM.16.M88.4 [R4], R44 ;  /* 0x0000002c04007844 */ /* 0x004fe40000000200 */
[----:B------:R-:W-:Y:S06]  /*58080*/  BAR.SYNC.DEFER_BLOCKING 0x0 ;  /* 0x0000000000007b1d */ /* 0x000fec0000010000 */
[----:B------:R-:W2:Y:S02]  /*58090*/  LDS.128 R44, [R0] ;  /* 0x00000000002c7984 */ /* 0x000ea40000000c00 */
[----:B------:R-:W-:Y:S06]  /*580a0*/  BAR.SYNC.DEFER_BLOCKING 0x0 ;  /* 0x0000000000007b1d */ /* 0x000fec0000010000 */
[----:B----4-:R4:W-:Y:S02]  /*580b0*/  STSM.16.M88.4 [R4], R52 ;  /* 0x0000003404007844 */ /* 0x0109e40000000200 */
[----:B------:R-:W-:Y:S06]  /*580c0*/  BAR.SYNC.DEFER_BLOCKING 0x0 ;  /* 0x0000000000007b1d */ /* 0x000fec0000010000 */
[----:B----4-:R-:W4:Y:S04]  /*580d0*/  LDL.LU R52, [R1+0x320] ;  /* 0x0003200001347983 */ /* 0x010f280000300800 */
[----:B------:R-:W4:Y:S01]  /*580e0*/  LDL.LU R53, [R1+0x328] ;  /* 0x0003280001357983 */ /* 0x000f220000300800 */
[----:B------:R-:W-:-:S02]  /*580f0*/  IMAD.MOV.U32 R54, RZ, RZ, R96 ;  /* 0x000000ffff367224 */ /* 0x000fc400078e0060 */
[----:B------:R-:W-:Y:S01]  /*58100*/  IMAD.MOV.U32 R55, RZ, RZ, R98 ;  /* 0x000000ffff377224 */ /* 0x000fe200078e0062 */
[----:B------:R-:W3:Y:S04]  /*58110*/  LDL.LU R60, [R1+0x324] ;  /* 0x00032400013c7983 */ /* 0x000ee80000300800 */
[----:B------:R-:W3:Y:S04]  /*58120*/  LDL.LU R61, [R1+0x32c] ;  /* 0x00032c00013d7983 */ /* 0x000ee80000300800 */
[----:B------:R-:W2:Y:S01]  /*58130*/  LDS.128 R64, [R0] ;  /* 0x0000000000407984 */ /* 0x000ea20000000c00 */
[----:B------:R-:W-:Y:S06]  /*58140*/  BAR.SYNC.DEFER_BLOCKING 0x0 ;  /* 0x0000000000007b1d */ /* 0x000fec0000010000 */
[----:B----4-:R-:W-:Y:S02]  /*58150*/  STSM.16.M88.4 [R4], R52 ;  /* 0x0000003404007844 */ /* 0x010fe40000000200 */
[----:B------:R-:W-:Y:S06]  /*58160*/  BAR.SYNC.DEFER_BLOCKING 0x0 ;  /* 0x0000000000007b1d */ /* 0x000fec0000010000 */
[----:B------:R-:W4:Y:S02]  /*58170*/  LDS.128 R52, [R0] ;  /* 0x0000000000347984 */ /* 0x000f240000000c00 */
[----:B------:R-:W-:Y:S06]  /*58180*/  BAR.SYNC.DEFER_BLOCKING 0x0 ;  /* 0x0000000000007b1d */ /* 0x000fec0000010000 */
[----:B---3--:R3:W-:Y:S02]  /*58190*/  STSM.16.M88.4 [R4], R60 ;  /* 0x0000003c04007844 */ /* 0x0087e40000000200 */
[----:B------:R-:W-:Y:S06]  /*581a0*/  BAR.SYNC.DEFER_BLOCKING 0x0 ;  /* 0x0000000000007b1d */ /* 0x000fec0000010000 */
[----:B---3--:R-:W3:Y:S04]  /*581b0*/  LDL.LU R60, [R1+0x330] ;  /* 0x00033000013c7983 */ /* 0x008ee80000300800 */
[----:B------:R-:W3:Y:S01]  /*581c0*/  LDL.LU R61, [R1+0x338] ;  /* 0x00033800013d7983 */ /* 0x000ee20000300800 */
[----:B------:R-:W-:Y:S01]  /*581d0*/  MOV R62, R100 ;  /* 0x00000064003e7202 */ /* 0x000fe20000000f00 */
[----:B------:R-:W-:-:S02]  /*581e0*/  IMAD.MOV.U32 R63, RZ, RZ, R102 ;  /* 0x000000ffff3f7224 */ /* 0x000fc400078e0066 */
[----:B------:R-:W2:Y:S04]  /*581f0*/  LDL.LU R68, [R1+0x334] ;  /* 0x0003340001447983 */ /* 0x000ea80000300800 */
[----:B------:R-:W2:Y:S04]  /*58200*/  LDL.LU R69, [R1+0x33c] ;  /* 0x00033c0001457983 */ /* 0x000ea80000300800 */
[----:B------:R-:W4:Y:S01]  /*58210*/  LDS.128 R72, [R0] ;  /* 0x0000000000487984 */ /* 0x000f220000000c00 */
[----:B------:R-:W-:Y:S06]  /*58220*/  BAR.SYNC.DEFER_BLOCKING 0x0 ;  /* 0x0000000000007b1d */ /* 0x000fec0000010000 */
[----:B---3--:R-:W-:Y:S02]  /*58230*/  STSM.16.M88.4 [R4], R60 ;  /* 0x0000003c04007844 */ /* 0x008fe40000000200 */
[----:B------:R-:W-:Y:S06]  /*58240*/  BAR.SYNC.DEFER_BLOCKING 0x0 ;  /* 0x0000000000007b1d */ /* 0x000fec0000010000 */
[----:B------:R-:W3:Y:S02]  /*58250*/  LDS.128 R60, [R0] ;  /* 0x00000000003c7984 */ /* 0x000ee40000000c00 */
[----:B------:R-:W-:Y:S06]  /*58260*/  BAR.SYNC.DEFER_BLOCKING 0x0 ;  /* 0x0000000000007b1d */ /* 0x000fec0000010000 */
[----:B--2---:R2:W-:Y:S02]  /*58270*/  STSM.16.M88.4 [R4], R68 ;  /* 0x0000004404007844 */ /* 0x0045e40000000200 */
[----:B------:R-:W-:Y:S06]  /*58280*/  BAR.SYNC.DEFER_BLOCKING 0x0 ;  /* 0x0000000000007b1d */ /* 0x000fec0000010000 */
[----:B--2---:R-:W2:Y:S04]  /*58290*/  LDL.LU R68, [R1+0x340] ;  /* 0x0003400001447983 */ /* 0x004ea80000300800 */
[----:B------:R-:W2:Y:S01]  /*582a0*/  LDL.LU R69, [R1+0x348] ;  /* 0x0003480001457983 */ /* 0x000ea20000300800 */
[----:B------:R-:W-:-:S02]  /*582b0*/  IMAD.MOV.U32 R70, RZ, RZ, R104 ;  /* 0x000000ffff467224 */ /* 0x000fc400078e0068 */
[----:B------:R-:W-:Y:S01]  /*582c0*/  IMAD.MOV.U32 R71, RZ, RZ, R106 ;  /* 0x000000ffff477224 */ /* 0x000fe200078e006a */
[----:B------:R-:W4:Y:S04]  /*582d0*/  LDL.LU R76, [R1+0x344] ;  /* 0x00034400014c7983 */ /* 0x000f280000300800 */
[----:B------:R-:W4:Y:S04]  /*582e0*/  LDL.LU R77, [R1+0x34c] ;  /* 0x00034c00014d7983 */ /* 0x000f280000300800 */
[----:B------:R-:W3:Y:S01]  /*582f0*/  LDS.128 R80, [R0] ;  /* 0x0000000000507984 */ /* 0x000ee20000000c00 */
        /* <DEDUP_REMOVED lines=26> */
[----:B------:R-:W2:Y:S01]  /*584a0*/  LDL.LU R93, [R1+0x36c] ;  /* 0x00036c00015d7983 */ /* 0x000ea20000300800 */
[----:B------:R-:W-:-:S03]  /*584b0*/  IMAD.MOV.U32 R94, RZ, RZ, R113 ;  /* 0x000000ffff5e7224 */ /* 0x000fc600078e0071 */
        /* <DEDUP_REMOVED lines=13> */
[----:B------:R-:W4:Y:S01]  /*58590*/  LDL.LU R101, [R1+0x37c] ;  /* 0x00037c0001657983 */ /* 0x000f220000300800 */
[----:B------:R-:W-:-:S03]  /*585a0*/  IMAD.MOV.U32 R102, RZ, RZ, R117 ;  /* 0x000000ffff667224 */ /* 0x000fc600078e0075 */
        /* <DEDUP_REMOVED lines=13> */
[----:B------:R-:W3:Y:S01]  /*58680*/  LDL.LU R109, [R1+0x38c] ;  /* 0x00038c00016d7983 */ /* 0x000ee20000300800 */
[----:B------:R-:W-:-:S03]  /*58690*/  IMAD.MOV.U32 R110, RZ, RZ, R121 ;  /* 0x000000ffff6e7224 */ /* 0x000fc600078e0079 */
        /* <DEDUP_REMOVED lines=21> */
[----:B--2---:R2:W-:Y:S04]  /*587f0*/  STSM.16.M88.4 [R4], R116 ;  /* 0x0000007404007844 */ /* 0x0045e80000000200 */
[----:B--2---:R-:W2:Y:S04]  /*58800*/  LDL.LU R116, [R1+0x3a0] ;  /* 0x0003a00001747983 */ /* 0x004ea80000300800 */
[----:B------:R-:W2:Y:S01]  /*58810*/  LDL.LU R117, [R1+0x3a8] ;  /* 0x0003a80001757983 */ /* 0x000ea20000300800 */
[----:B------:R-:W-:-:S02]  /*58820*/  IMAD.MOV.U32 R118, RZ, RZ, R128 ;  /* 0x000000ffff767224 */ /* 0x000fc400078e0080 */
[----:B------:R-:W-:Y:S01]  /*58830*/  IMAD.MOV.U32 R119, RZ, RZ, R130 ;  /* 0x000000ffff777224 */ /* 0x000fe200078e0082 */
[----:B------:R-:W4:Y:S04]  /*58840*/  LDL.LU R124, [R1+0x3a4] ;  /* 0x0003a400017c7983 */ /* 0x000f280000300800 */
[----:B------:R-:W4:Y:S01]  /*58850*/  LDL.LU R125, [R1+0x3ac] ;  /* 0x0003ac00017d7983 */ /* 0x000f220000300800 */
[----:B------:R-:W-:Y:S01]  /*58860*/  IMAD.MOV.U32 R126, RZ, RZ, R129 ;  /* 0x000000ffff7e7224 */ /* 0x000fe200078e0081 */
[----:B------:R-:W-:Y:S06]  /*58870*/  BAR.SYNC.DEFER_BLOCKING 0x0 ;  /* 0x0000000000007b1d */ /* 0x000fec0000010000 */
[----:B------:R-:W3:Y:S02]  /*58880*/  LDS.128 R128, [R0] ;  /* 0x0000000000807984 */ /* 0x000ee40000000c00 */
[----:B------:R-:W-:Y:S06]  /*58890*/  BAR.SYNC.DEFER_BLOCKING 0x0 ;  /* 0x0000000000007b1d */ /* 0x000fec0000010000 */
[----:B--2---:R-:W-:Y:S02]  /*588a0*/  STSM.16.M88.4 [R4], R116 ;  /* 0x0000007404007844 */ /* 0x004fe40000000200 */
[----:B------:R-:W-:Y:S06]  /*588b0*/  BAR.SYNC.DEFER_BLOCKING 0x0 ;  /* 0x0000000000007b1d */ /* 0x000fec0000010000 */
[----:B------:R-:W2:Y:S02]  /*588c0*/  LDS.128 R116, [R0] ;  /* 0x0000000000747984 */ /* 0x000ea40000000c00 */
[----:B------:R-:W-:Y:S06]  /*588d0*/  BAR.SYNC.DEFER_BLOCKING 0x0 ;  /* 0x0000000000007b1d */ /* 0x000fec0000010000 */
[----:B----4-:R4:W-:Y:S04]  /*588e0*/  STSM.16.M88.4 [R4], R124 ;  /* 0x0000007c04007844 */ /* 0x0109e80000000200 */
[----:B----4-:R-:W4:Y:S04]  /*588f0*/  LDL.LU R124, [R1+0x3b0] ;  /* 0x0003b000017c7983 */ /* 0x010f280000300800 */
[----:B------:R-:W4:Y:S01]  /*58900*/  LDL.LU R125, [R1+0x3b8] ;  /* 0x0003b800017d7983 */ /* 0x000f220000300800 */
[----:B------:R-:W-:-:S02]  /*58910*/  IMAD.MOV.U32 R126, RZ, RZ, R132 ;  /* 0x000000ffff7e7224 */ /* 0x000fc400078e0084 */
[----:B------:R-:W-:Y:S01]  /*58920*/  IMAD.MOV.U32 R127, RZ, RZ, R134 ;  /* 0x000000ffff7f7224 */ /* 0x000fe200078e0086 */
[----:B------:R-:W3:Y:S04]  /*58930*/  LDL.LU R152, [R1+0x3b4] ;  /* 0x0003b40001987983 */ /* 0x000ee80000300800 */
[----:B------:R-:W3:Y:S01]  /*58940*/  LDL.LU R153, [R1+0x3bc] ;  /* 0x0003bc0001997983 */ /* 0x000ee20000300800 */
[----:B------:R-:W-:Y:S06]  /*58950*/  BAR.SYNC.DEFER_BLOCKING 0x0 ;  /* 0x0000000000007b1d */ /* 0x000fec0000010000 */
[----:B------:R-:W2:Y:S02]  /*58960*/  LDS.128 R132, [R0] ;  /* 0x0000000000847984 */ /* 0x000ea40000000c00 */
[----:B------:R-:W-:Y:S06]  /*58970*/  BAR.SYNC.DEFER_BLOCKING 0x0 ;  /* 0x0000000000007b1d */ /* 0x000fec0000010000 */
[----:B----4-:R-:W-:Y:S02]  /*58980*/  STSM.16.M88.4 [R4], R124 ;  /* 0x0000007c04007844 */ /* 0x010fe40000000200 */
[----:B------:R-:W-:Y:S06]  /*58990*/  BAR.SYNC.DEFER_BLOCKING 0x0 ;  /* 0x0000000000007b1d */ /* 0x000fec0000010000 */
[----:B------:R-:W4:Y:S02]  /*589a0*/  LDS.128 R124, [R0] ;  /* 0x00000000007c7984 */ /* 0x000f240000000c00 */
[----:B------:R-:W-:Y:S06]  /*589b0*/  BAR.SYNC.DEFER_BLOCKING 0x0 ;  /* 0x0000000000007b1d */ /* 0x000fec0000010000 */
[----:B---3--:R3:W-:Y:S04]  /*589c0*/  STSM.16.M88.4 [R4], R152 ;  /* 0x0000009804007844 */ /* 0x0087e80000000200 */
[----:B---3--:R-:W3:Y:S04]  /*589d0*/  LDL.LU R152, [R1+0x3c0] ;  /* 0x0003c00001987983 */ /* 0x008ee80000300800 */
[----:B------:R-:W3:Y:S01]  /*589e0*/  LDL.LU R153, [R1+0x3c8] ;  /* 0x0003c80001997983 */ /* 0x000ee20000300800 */
[----:B------:R-:W-:Y:S01]  /*589f0*/  MOV R154, R136 ;  /* 0x00000088009a7202 */ /* 0x000fe20000000f00 */
[----:B------:R-:W-:-:S02]  /*58a00*/  IMAD.MOV.U32 R155, RZ, RZ, R138 ;  /* 0x000000ffff9b7224 */ /* 0x000fc400078e008a */
[----:B------:R-:W2:Y:S04]  /*58a10*/  LDL.LU R156, [R1+0x3c4] ;  /* 0x0003c400019c7983 */ /* 0x000ea80000300800 */
[----:B------:R-:W2:Y:S01]  /*58a20*/  LDL.LU R157, [R1+0x3cc] ;  /* 0x0003cc00019d7983 */ /* 0x000ea20000300800 */
[----:B------:R-:W-:Y:S06]  /*58a30*/  BAR.SYNC.DEFER_BLOCKING 0x0 ;  /* 0x0000000000007b1d */ /* 0x000fec0000010000 */
[----:B------:R-:W4:Y:S02]  /*58a40*/  LDS.128 R136, [R0] ;  /* 0x0000000000887984 */ /* 0x000f240000000c00 */
        /* <DEDUP_REMOVED lines=39> */
[----:B------:R-:W2:Y:S04]  /*58cc0*/  LDL.LU R169, [R1+0x3fc] ;  /* 0x0003fc0001a97983 */ /* 0x000ea80000300800 */
[----:B------:R-:W4:Y:S04]  /*58cd0*/  LDL.LU.64 R174, [R1+0x17e8] ;  /* 0x0017e80001ae7983 */ /* 0x000f280000300a00 */
[----:B------:R-:W4:Y:S04]  /*58ce0*/  LDL.LU R173, [R1+0x7c0] ;  /* 0x0007c00001ad7983 */ /* 0x000f280000300800 */
[----:B------:R-:W4:Y:S04]  /*58cf0*/  LDL.LU.64 R178, [R1+0x17d8] ;  /* 0x0017d80001b27983 */ /* 0x000f280000300a00 */
[----:B------:R-:W4:Y:S01]  /*58d00*/  LDL.LU R172, [R1+0x7d4] ;  /* 0x0007d40001ac7983 */ /* 0x000f220000300800 */
[----:B------:R-:W-:Y:S06]  /*58d10*/  BAR.SYNC.DEFER_BLOCKING 0x0 ;  /* 0x0000000000007b1d */ /* 0x000fec0000010000 */
[----:B------:R-:W4:Y:S04]  /*58d20*/  LDL.LU.64 R176, [R1+0x17d0] ;  /* 0x0017d00001b07983 */ /* 0x000f280000300a00 */
[----:B------:R-:W4:Y:S04]  /*58d30*/  LDL.LU R187, [R1+0x7c4] ;  /* 0x0007c40001bb7983 */ /* 0x000f280000300800 */
[----:B------:R-:W4:Y:S04]  /*58d40*/  LDL.LU.64 R182, [R1+0x17c8] ;  /* 0x0017c80001b67983 */ /* 0x000f280000300a00 */
[----:B------:R-:W4:Y:S04]  /*58d50*/  LDL.LU R186, [R1+0x7d8] ;  /* 0x0007d80001ba7983 */ /* 0x000f280000300800 */
[----:B------:R-:W1:Y:S01]  /*58d60*/  LDS.128 R148, [R0] ;  /* 0x0000000000947984 */ /* 0x000e620000000c00 */
[----:B------:R-:W-:Y:S06]  /*58d70*/  BAR.SYNC.DEFER_BLOCKING 0x0 ;  /* 0x0000000000007b1d */ /* 0x000fec0000010000 */
[----:B------:R-:W4:Y:S04]  /*58d80*/  LDL.LU.64 R180, [R1+0x17c0] ;  /* 0x0017c00001b47983 */ /* 0x000f280000300a00 */
[----:B------:R-:W4:Y:S04]  /*58d90*/  LDL.LU R191, [R1+0x7c8] ;  /* 0x0007c80001bf7983 */ /* 0x000f280000300800 */
[----:B------:R-:W4:Y:S04]  /*58da0*/  LDL.LU.64 R184, [R1+0x17b8] ;  /* 0x0017b80001b87983 */ /* 0x000f280000300a00 */
[----:B------:R-:W4:Y:S04]  /*58db0*/  LDL.LU R188, [R1+0x7dc] ;  /* 0x0007dc0001bc7983 */ /* 0x000f280000300800 */
[----:B------:R-:W4:Y:S04]  /*58dc0*/  LDL.LU.64 R194, [R1+0x17b0] ;  /* 0x0017b00001c27983 */ /* 0x000f280000300a00 */
[----:B------:R-:W4:Y:S01]  /*58dd0*/  LDL.LU R189, [R1+0x7cc] ;  /* 0x0007cc0001bd7983 */ /* 0x000f220000300800 */
[----:B------:R-:W-:-:S03]  /*58de0*/  LOP3.LUT P6, RZ, R19, 0x8, RZ, 0xc0, !PT ;  /* 0x0000000813ff7812 */ /* 0x000fc600078cc0ff */
[----:B------:R-:W4:Y:S04]  /*58df0*/  LDL.LU.64 R192, [R1+0x17a8] ;  /* 0x0017a80001c07983 */ /* 0x000f280000300a00 */
[----:B------:R-:W4:Y:S04]  /*58e00*/  LDL.LU R252, [R1+0x7b0] ;  /* 0x0007b00001fc7983 */ /* 0x000f280000300800 */
[----:B------:R-:W4:Y:S02]  /*58e10*/  LDL.LU.64 R198, [R1+0x17a0] ;  /* 0x0017a00001c67983 */ /* 0x000f240000300a00 */
[----:B------:R-:W-:-:S02]  /*58e20*/  @P6 LOP3.LUT R2, R2, 0x10000000, RZ, 0xfc, !PT ;  /* 0x1000000002026812 */ /* 0x000fc400078efcff */
[----:B------:R-:W-:Y:S01]  /*58e30*/  LOP3.LUT P6, RZ, R19, 0x40, RZ, 0xc0, !PT ;  /* 0x0000004013ff7812 */ /* 0x000fe200078cc0ff */
[----:B------:R-:W4:Y:S01]  /*58e40*/  LDL.LU R27, [R1+0x7a0] ;  /* 0x0007a000011b7983 */ /* 0x000f220000300800 */
[----:B------:R-:W-:-:S11]  /*58e50*/  LOP3.LUT R2, R2, 0xdfffffff, RZ, 0xc0, !PT ;  /* 0xdfffffff02027812 */ /* 0x000fd600078ec0ff */
[----:B------:R-:W-:Y:S02]  /*58e60*/  @P6 LOP3.LUT R2, R2, 0x20000000, RZ, 0xfc, !PT ;  /* 0x2000000002026812 */ /* 0x000fe400078efcff */
[----:B------:R-:W-:Y:S02]  /*58e70*/  LOP3.LUT P6, RZ, R19, 0x80, RZ, 0xc0, !PT ;  /* 0x0000008013ff7812 */ /* 0x000fe400078cc0ff */
[----:B------:R-:W-:-:S11]  /*58e80*/  LOP3.LUT R2, R2, 0xbfffffff, RZ, 0xc0, !PT ;  /* 0xbfffffff02027812 */ /* 0x000fd600078ec0ff */
[----:B------:R-:W-:Y:S02]  /*58e90*/  @P6 LOP3.LUT R2, R2, 0x40000000, RZ, 0xfc, !PT ;  /* 0x4000000002026812 */ /* 0x000fe400078efcff */
[----:B------:R-:W-:Y:S02]  /*58ea0*/  LOP3.LUT P6, RZ, R19, 0x100, RZ, 0xc0, !PT ;  /* 0x0000010013ff7812 */ /* 0x000fe400078cc0ff */
[----:B------:R-:W-:Y:S01]  /*58eb0*/  LOP3.LUT R2, R2, 0x7fffffff, RZ, 0xc0, !PT ;  /* 0x7fffffff02027812 */ /* 0x000fe200078ec0ff */
[----:B---3--:R-:W-:Y:S01]  /*58ec0*/  STSM.16.M88.4 [R4], R164 ;  /* 0x000000a404007844 */ /* 0x008fe20000000200 */
[----:B------:R-:W-:Y:S06]  /*58ed0*/  BAR.SYNC.DEFER_BLOCKING 0x0 ;  /* 0x0000000000007b1d */ /* 0x000fec0000010000 */
[----:B------:R-:W3:Y:S02]  /*58ee0*/  LDS.128 R164, [R0] ;  /* 0x0000000000a47984 */ /* 0x000ee40000000c00 */
[----:B------:R-:W-:Y:S06]  /*58ef0*/  BAR.SYNC.DEFER_BLOCKING 0x0 ;  /* 0x0000000000007b1d */ /* 0x000fec0000010000 */
[----:B--2---:R-:W-:Y:S02]  /*58f00*/  STSM.16.M88.4 [R4], R168 ;  /* 0x000000a804007844 */ /* 0x004fe40000000200 */
[----:B------:R-:W-:Y:S06]  /*58f10*/  BAR.SYNC.DEFER_BLOCKING 0x0 ;  /* 0x0000000000007b1d */ /* 0x000fec0000010000 */
[----:B------:R2:W-:Y:S01]  /*58f20*/  @P0 STG.E desc[UR4][R202.64], R26 ;  /* 0x0000001aca000986 */ /* 0x0005e2000c101904 */
[----:B------:R-:W-:-:S03]  /*58f30*/  LOP3.LUT P0, RZ, R3, 0x80, RZ, 0xc0, !PT ;  /* 0x0000008003ff7812 */ /* 0x000fc6000780c0ff */
[----:B--2---:R-:W2:Y:S10]  /*58f40*/  LDL.LU.64 R202, [R1+0x1798] ;  /* 0x0017980001ca7983 */ /* 0x004eb40000300a00 */
[----:B------:R-:W-:-:S02]  /*58f50*/  @P0 LOP3.LUT R5, R5, 0x40, RZ, 0xfc, !PT ;  /* 0x0000004005050812 */ /* 0x000fc400078efcff */
[----:B------:R-:W-:Y:S01]  /*58f60*/  LOP3.LUT P0, RZ, R3, 0x40, RZ, 0xc0, !PT ;  /* 0x0000004003ff7812 */ /* 0x000fe2000780c0ff */
[----:B------:R-:W2:Y:S01]  /*58f70*/  LDL.LU R26, [R1+0x7b4] ;  /* 0x0007b400011a7983 */ /* 0x000ea20000300800 */
[----:B------:R-:W-:-:S03]  /*58f80*/  LOP3.LUT R5, R5, 0xffffff7f, RZ, 0xc0, !PT ;  /* 0xffffff7f05057812 */ /* 0x000fc600078ec0ff */
[----:B------:R-:W3:Y:S04]  /*58f90*/  LDL.LU R38, [R1+0x12f4] ;  /* 0x0012f40001267983 */ /* 0x000ee80000300800 */
[----:B------:R-:W3:Y:S04]  /*58fa0*/  LDL.LU.64 R42, [R1+0x1790] ;  /* 0x00179000012a7983 */ /* 0x000ee80000300a00 */
[----:B------:R-:W-:Y:S01]  /*58fb0*/  @P0 LOP3.LUT R5, R5, 0x80, RZ, 0xfc, !PT ;  /* 0x0000008005050812 */ /* 0x000fe200078efcff */
[----:B------:R-:W3:Y:S01]  /*58fc0*/  LDL.LU R40, [R1+0x7a4] ;  /* 0x0007a40001287983 */ /* 0x000ee20000300800 */
[----:B------:R-:W-:-:S02]  /*58fd0*/  LOP3.LUT P0, RZ, R3, 0x20, RZ, 0xc0, !PT ;  /* 0x0000002003ff7812 */ /* 0x000fc4000780c0ff */
[----:B------:R-:W-:Y:S01]  /*58fe0*/  LOP3.LUT R5, R5, 0xfffffeff, RZ, 0xc0, !PT ;  /* 0xfffffeff05057812 */ /* 0x000fe200078ec0ff */
[----:B------:R-:W3:Y:S04]  /*58ff0*/  LDL.LU.64 R36, [R1+0x1788] ;  /* 0x0017880001247983 */ /* 0x000ee80000300a00 */
[----:B------:R-:W3:Y:S01]  /*59000*/  LDL.LU R41, [R1+0x7b8] ;  /* 0x0007b80001297983 */ /* 0x000ee20000300800 */
[----:B------:R-:W-:-:S05]  /*59010*/  @P6 LOP3.LUT R2, R2, 0x80000000, RZ, 0xfc, !PT ;  /* 0x8000000002026812 */ /* 0x000fca00078efcff */
[----:B------:R-:W-:Y:S01]  /*59020*/  @P0 LOP3.LUT R5, R5, 0x100, RZ, 0xfc, !PT ;  /* 0x0000010005050812 */ /* 0x000fe200078efcff */
[----:B------:R-:W3:Y:S01]  /*59030*/  LDL.LU.64 R30, [R1+0x1780] ;  /* 0x00178000011e7983 */ /* 0x000ee20000300a00 */
[----:B------:R-:W-:Y:S02]  /*59040*/  LOP3.LUT P0, RZ, R3, 0x10, RZ, 0xc0, !PT ;  /* 0x0000001003ff7812 */ /* 0x000fe4000780c0ff */
[----:B------:R-:W-:Y:S01]  /*59050*/  LOP3.LUT R5, R5, 0xfffffdff, RZ, 0xc0, !PT ;  /* 0xfffffdff05057812 */ /* 0x000fe200078ec0ff */
[----:B------:R-:W3:Y:S01]  /*59060*/  LDL.LU R28, [R1+0x7a8] ;  /* 0x0007a800011c7983 */ /* 0x000ee20000300800 */
[----:B------:R-:W-:-:S03]  /*59070*/  LOP3.LUT P6, RZ, R19, 0x200, RZ, 0xc0, !PT ;  /* 0x0000020013ff7812 */ /* 0x000fc600078cc0ff */
[----:B------:R-:W3:Y:S04]  /*59080*/  LDL.LU.64 R34, [R1+0x1778] ;  /* 0x0017780001227983 */ /* 0x000ee80000300a00 */
[----:B------:R-:W3:Y:S02]  /*59090*/  LDL.LU R29, [R1+0x7bc] ;  /* 0x0007bc00011d7983 */ /* 0x000ee40000300800 */
[----:B------:R-:W-:Y:S02]  /*590a0*/  @P0 LOP3.LUT R5, R5, 0x200, RZ, 0xfc, !PT ;  /* 0x0000020005050812 */ /* 0x000fe400078efcff */
[----:B------:R-:W-:Y:S01]  /*590b0*/  LOP3.LUT P0, RZ, R3, 0x8, RZ, 0xc0, !PT ;  /* 0x0000000803ff7812 */ /* 0x000fe2000780c0ff */
[----:B------:R-:W3:Y:S01]  /*590c0*/  LDL.LU.64 R32, [R1+0x1770] ;  /* 0x0017700001207983 */ /* 0x000ee20000300a00 */
[----:B------:R-:W-:-:S03]  /*590d0*/  LOP3.LUT R5, R5, 0xfffffbff, RZ, 0xc0, !PT ;  /* 0xfffffbff05057812 */ /* 0x000fc600078ec0ff */
[----:B------:R-:W3:Y:S04]  /*590e0*/  LDL.LU R14, [R1+0x7ac] ;  /* 0x0007ac00010e7983 */ /* 0x000ee80000300800 */
[----:B------:R-:W3:Y:S04]  /*590f0*/  LDL.LU.64 R10, [R1+0x1768] ;  /* 0x00176800010a7983 */ /* 0x000ee80000300a00 */
[----:B------:R-:W-:Y:S01]  /*59100*/  @P0 LOP3.LUT R5, R5, 0x400, RZ, 0xfc, !PT ;  /* 0x0000040005050812 */ /* 0x000fe200078efcff */
[----:B------:R-:W3:Y:S01]  /*59110*/  LDL.LU R15, [R1+0x790] ;  /* 0x00079000010f7983 */ /* 0x000ee20000300800 */
[----:B------:R-:W-:-:S02]  /*59120*/  LOP3.LUT P0, RZ, R3, 0x4, RZ, 0xc0, !PT ;  /* 0x0000000403ff7812 */ /* 0x000fc4000780c0ff */
[----:B------:R-:W-:Y:S01]  /*59130*/  LOP3.LUT R5, R5, 0xfffff7ff, RZ, 0xc0, !PT ;  /* 0xfffff7ff05057812 */ /* 0x000fe200078ec0ff */
[----:B----4-:R4:W-:Y:S04]  /*59140*/  @P1 STG.E desc[UR4][R174.64], R173 ;  /* 0x000000adae001986 */ /* 0x0109e8000c101904 */
[----:B------:R-:W3:Y:S06]  /*59150*/  LDL.LU.64 R8, [R1+0x1760] ;  /* 0x0017600001087983 */ /* 0x000eec0000300a00 */
[----:B------:R-:W-:-:S02]  /*59160*/  @P0 LOP3.LUT R5, R5, 0x800, RZ, 0xfc, !PT ;  /* 0x0000080005050812 */ /* 0x000fc400078efcff */
[----:B------:R-:W-:Y:S01]  /*59170*/  LOP3.LUT P0, RZ, R3, 0x2, RZ, 0xc0, !PT ;  /* 0x0000000203ff7812 */ /* 0x000fe2000780c0ff */
[----:B----4-:R-:W4:Y:S01]  /*59180*/  LDL.LU R174, [R1+0x780] ;  /* 0x0007800001ae7983 */ /* 0x010f220000300800 */
[----:B------:R-:W-:-:S03]  /*59190*/  LOP3.LUT R5, R5, 0xffffefff, RZ, 0xc0, !PT ;  /* 0xffffefff05057812 */ /* 0x000fc600078ec0ff */
[----:B------:R-:W4:Y:S04]  /*591a0*/  LDL.LU.64 R12, [R1+0x1758] ;  /* 0x00175800010c7983 */ /* 0x000f280000300a00 */
[----:B------:R-:W4:Y:S04]  /*591b0*/  LDL.LU R175, [R1+0x794] ;  /* 0x0007940001af7983 */ /* 0x000f280000300800 */
[----:B------:R-:W-:-:S04]  /*591c0*/  @P0 LOP3.LUT R5, R5, 0x1000, RZ, 0xfc, !PT ;  /* 0x0000100005050812 */ /* 0x000fc800078efcff */
[----:B------:R-:W-:-:S04]  /*591d0*/  LOP3.LUT R5, R5, 0xfffffffe, RZ, 0xc0, !PT ;  /* 0xfffffffe05057812 */ /* 0x000fc800078ec0ff */
[----:B------:R-:W-:Y:S02]  /*591e0*/  @P6 LOP3.LUT R5, R5, 0x1, RZ, 0xfc, !PT ;  /* 0x0000000105056812 */ /* 0x000fe400078efcff */
[----:B------:R-:W-:Y:S02]  /*591f0*/  LOP3.LUT P6, RZ, R19, 0x400, RZ, 0xc0, !PT ;  /* 0x0000040013ff7812 */ /* 0x000fe400078cc0ff */
[----:B------:R-:W-:-:S11]  /*59200*/  LOP3.LUT R5, R5, 0xfffffffd, RZ, 0xc0, !PT ;  /* 0xfffffffd05057812 */ /* 0x000fd600078ec0ff */
[----:B------:R-:W-:Y:S02]  /*59210*/  @P6 LOP3.LUT R5, R5, 0x2, RZ, 0xfc, !PT ;  /* 0x0000000205056812 */ /* 0x000fe400078efcff */
[----:B------:R-:W-:Y:S02]  /*59220*/  LOP3.LUT P6, RZ, R19, 0x800, RZ, 0xc0, !PT ;  /* 0x0000080013ff7812 */ /* 0x000fe400078cc0ff */
[----:B------:R-:W-:-:S11]  /*59230*/  LOP3.LUT R5, R5, 0xfffffffb, RZ, 0xc0, !PT ;  /* 0xfffffffb05057812 */ /* 0x000fd600078ec0ff */
[----:B------:R-:W-:Y:S02]  /*59240*/  @P6 LOP3.LUT R5, R5, 0x4, RZ, 0xfc, !PT ;  /* 0x0000000405056812 */ /* 0x000fe400078efcff */
[----:B------:R-:W-:Y:S02]  /*59250*/  LOP3.LUT P6, RZ, R19, 0x1000, RZ, 0xc0, !PT ;  /* 0x0000100013ff7812 */ /* 0x000fe400078cc0ff */
[----:B------:R-:W-:Y:S02]  /*59260*/  LOP3.LUT R5, R5, 0xfffffff7, RZ, 0xc0, !PT ;  /* 0xfffffff705057812 */ /* 0x000fe400078ec0ff */
[----:B------:R-:W-:-:S09]  /*59270*/  LOP3.LUT P0, RZ, R3, 0x1, RZ, 0xc0, !PT ;  /* 0x0000000103ff7812 */ /* 0x000fd2000780c0ff */
[----:B------:R-:W-:Y:S02]  /*59280*/  @P6 LOP3.LUT R5, R5, 0x8, RZ, 0xfc, !PT ;  /* 0x0000000805056812 */ /* 0x000fe400078efcff */
[----:B------:R-:W-:Y:S02]  /*59290*/  LOP3.LUT P6, RZ, R19, 0x2000, RZ, 0xc0, !PT ;  /* 0x0000200013ff7812 */ /* 0x000fe400078cc0ff */
[----:B------:R-:W-:Y:S01]  /*592a0*/  LOP3.LUT R5, R5, 0xffffffef, RZ, 0xc0, !PT ;  /* 0xffffffef05057812 */ /* 0x000fe200078ec0ff */
[----:B------:R1:W-:Y:S10]  /*592b0*/  @P0 STG.E desc[UR4][R178.64], R172 ;  /* 0x000000acb2000986 */ /* 0x0003f4000c101904 */
[----:B------:R-:W-:Y:S01]  /*592c0*/  @P6 LOP3.LUT R5, R5, 0x10, RZ, 0xfc, !PT ;  /* 0x0000001005056812 */ /* 0x000fe200078efcff */
[----:B-1----:R-:W4:Y:S03]  /*592d0*/  LDL.LU.64 R178, [R1+0x1750] ;  /* 0x0017500001b27983 */ /* 0x002f260000300a00 */
[----:B------:R-:W-:Y:S01]  /*592e0*/  LOP3.LUT P0, RZ, R5, 0x1000, RZ, 0xc0, !PT ;  /* 0x0000100005ff7812 */ /* 0x000fe2000780c0ff */
[----:B------:R-:W4:-:S12]  /*592f0*/  LDL.LU R173, [R1+0x784] ;  /* 0x0007840001ad7983 */ /* 0x000f180000300800 */
[----:B------:R1:W-:Y:S01]  /*59300*/  @P0 STG.E desc[UR4][R176.64], R187 ;  /* 0x000000bbb0000986 */ /* 0x0003e2000c101904 */
[----:B------:R-:W-:-:S03]  /*59310*/  LOP3.LUT P0, RZ, R5, 0x800, RZ, 0xc0, !PT ;  /* 0x0000080005ff7812 */ /* 0x000fc6000780c0ff */
[----:B-1----:R-:W4:Y:S10]  /*59320*/  LDL.LU.64 R176, [R1+0x1748] ;  /* 0x0017480001b07983 */ /* 0x002f340000300a00 */
[----:B------:R1:W-:Y:S04]  /*59330*/  @P0 STG.E desc[UR4][R182.64], R186 ;  /* 0x000000bab6000986 */ /* 0x0003e8000c101904 */
[----:B------:R-:W4:Y:S04]  /*59340*/  LDL.LU R172, [R1+0x798] ;  /* 0x0007980001ac7983 */ /* 0x000f280000300800 */
[----:B-1----:R-:W4:Y:S04]  /*59350*/  LDL.LU.64 R182, [R1+0x1740] ;  /* 0x0017400001b67983 */ /* 0x002f280000300a00 */
[----:B------:R-:W4:Y:S01]  /*59360*/  LDL.LU R187, [R1+0x788] ;  /* 0x0007880001bb7983 */ /* 0x000f220000300800 */
[----:B------:R-:W-:-:S13]  /*59370*/  LOP3.LUT P0, RZ, R5, 0x400, RZ, 0xc0, !PT ;  /* 0x0000040005ff7812 */ /* 0x000fda000780c0ff */
[----:B------:R1:W-:Y:S01]  /*59380*/  @P0 STG.E desc[UR4][R180.64], R191 ;  /* 0x000000bfb4000986 */ /* 0x0003e2000c101904 */
[----:B------:R-:W-:Y:S02]  /*59390*/  LOP3.LUT P0, RZ, R5, 0x200, RZ, 0xc0, !PT ;  /* 0x0000020005ff7812 */ /* 0x000fe4000780c0ff */
[----:B------:R-:W-:Y:S02]  /*593a0*/  LOP3.LUT P1, RZ, R3, 0x100, RZ, 0xc0, !PT ;  /* 0x0000010003ff7812 */ /* 0x000fe4000782c0ff */
[----:B------:R-:W-:Y:S01]  /*593b0*/  LOP3.LUT P6, RZ, R19, 0x4000, RZ, 0xc0, !PT ;  /* 0x0000400013ff7812 */ /* 0x000fe200078cc0ff */
[----:B-1----:R-:W4:Y:S08]  /*593c0*/  LDL.LU.64 R180, [R1+0x1738] ;  /* 0x0017380001b47983 */ /* 0x002f300000300a00 */
[----:B------:R1:W-:Y:S01]  /*593d0*/  @P0 STG.E desc[UR4][R184.64], R188 ;  /* 0x000000bcb8000986 */ /* 0x0003e2000c101904 */
[----:B------:R-:W-:-:S03]  /*593e0*/  LOP3.LUT P0, RZ, R5, 0x100, RZ, 0xc0, !PT ;  /* 0x0000010005ff7812 */ /* 0x000fc6000780c0ff */
[----:B------:R-:W4:Y:S04]  /*593f0*/  LDL.LU R186, [R1+0x79c] ;  /* 0x00079c0001ba7983 */ /* 0x000f280000300800 */
[----:B-1----:R-:W4:Y:S06]  /*59400*/  LDL.LU.64 R184, [R1+0x1730] ;  /* 0x0017300001b87983 */ /* 0x002f2c0000300a00 */
[----:B------:R1:W-:Y:S01]  /*59410*/  @P0 STG.E desc[UR4][R194.64], R189 ;  /* 0x000000bdc2000986 */ /* 0x0003e2000c101904 */
[----:B------:R-:W-:-:S03]  /*59420*/  LOP3.LUT P0, RZ, R5, 0x80, RZ, 0xc0, !PT ;  /* 0x0000008005ff7812 */ /* 0x000fc6000780c0ff */
[----:B------:R-:W4:Y:S04]  /*59430*/  LDL.LU R191, [R1+0x78c] ;  /* 0x00078c0001bf7983 */ /* 0x000f280000300800 */
[----:B-1----:R-:W4:Y:S06]  /*59440*/  LDL.LU.64 R194, [R1+0x1728] ;  /* 0x0017280001c27983 */ /* 0x002f2c0000300a00 */
[----:B------:R1:W-:Y:S01]  /*59450*/  @P0 STG.E desc[UR4][R192.64], R252 ;  /* 0x000000fcc0000986 */ /* 0x0003e2000c101904 */
[----:B------:R-:W-:-:S03]  /*59460*/  LOP3.LUT P0, RZ, R5, 0x40, RZ, 0xc0, !PT ;  /* 0x0000004005ff7812 */ /* 0x000fc6000780c0ff */
[----:B-1----:R-:W4:Y:S10]  /*59470*/  LDL.LU R192, [R1+0x770] ;  /* 0x0007700001c07983 */ /* 0x002f340000300800 */
[----:B------:R1:W-:Y:S01]  /*59480*/  @P0 STG.E desc[UR4][R198.64], R27 ;  /* 0x0000001bc6000986 */ /* 0x0003e2000c101904 */
[----:B------:R-:W-:-:S03]  /*59490*/  LOP3.LUT P0, RZ, R5, 0x20, RZ, 0xc0, !PT ;  /* 0x0000002005ff7812 */ /* 0x000fc6000780c0ff */
[----:B------:R-:W4:Y:S04]  /*594a0*/  LDL.LU.64 R188, [R1+0x1720] ;  /* 0x0017200001bc7983 */ /* 0x000f280000300a00 */
[----:B------:R-:W4:Y:S04]  /*594b0*/  LDL.LU R193, [R1+0x760] ;  /* 0x0007600001c17983 */ /* 0x000f280000300800 */
[----:B-1----:R-:W4:Y:S04]  /*594c0*/  LDL.LU.64 R198, [R1+0x1718] ;  /* 0x0017180001c67983 */ /* 0x002f280000300a00 */
[----:B------:R-:W4:Y:S04]  /*594d0*/  LDL.LU R252, [R1+0x774] ;  /* 0x0007740001fc7983 */ /* 0x000f280000300800 */
[----:B--2---:R1:W-:Y:S02]  /*594e0*/  @P1 STG.E desc[UR4][R202.64], R26 ;  /* 0x0000001aca001986 */ /* 0x0043e4000c101904 */
[----:B-1----:R-:W-:-:S02]  /*594f0*/  VIADD R26, R6, 0xb ;  /* 0x0000000b061a7836 */ /* 0x002fc40000000000 */
[----:B------:R-:W2:Y:S03]  /*59500*/  LDL.LU.64 R202, [R1+0x1710] ;  /* 0x0017100001ca7983 */ /* 0x000ea60000300a00 */
[----:B---3--:R-:W-:Y:S01]  /*59510*/  ISETP.LT.AND P1, PT, R26, R38, !P0 ;  /* 0x000000261a00720c */ /* 0x008fe20004721270 */
[----:B------:R-:W2:-:S12]  /*59520*/  LDL.LU R27, [R1+0x764] ;  /* 0x00076400011b7983 */ /* 0x000e980000300800 */
[----:B------:R-:W-:Y:S04]  /*59530*/  @P1 STG.E desc[UR4][R42.64], R40 ;  /* 0x000000282a001986 */ /* 0x000fe8000c101904 */
[----:B------:R-:W-:Y:S01]  /*59540*/  @P6 STG.E desc[UR4][R36.64], R41 ;  /* 0x0000002924006986 */ /* 0x000fe2000c101904 */
[----:B------:R-:W-:-:S13]  /*59550*/  LOP3.LUT P6, RZ, R5, 0x10, RZ, 0xc0, !PT ;  /* 0x0000001005ff7812 */ /* 0x000fda00078cc0ff */
[----:B------:R-:W-:Y:S01]  /*59560*/  @P6 STG.E desc[UR4][R30.64], R28 ;  /* 0x0000001c1e006986 */ /* 0x000fe2000c101904 */
[----:B------:R-:W-:-:S13]  /*59570*/  LOP3.LUT P6, RZ, R5, 0x8, RZ, 0xc0, !PT ;  /* 0x0000000805ff7812 */ /* 0x000fda00078cc0ff */
[----:B------:R-:W-:Y:S01]  /*59580*/  @P6 STG.E desc[UR4][R34.64], R29 ;  /* 0x0000001d22006986 */ /* 0x000fe2000c101904 */
[----:B------:R-:W-:-:S13]  /*59590*/  LOP3.LUT P6, RZ, R5, 0x4, RZ, 0xc0, !PT ;  /* 0x0000000405ff7812 */ /* 0x000fda00078cc0ff */
[----:B------:R-:W-:Y:S01]  /*595a0*/  @P6 STG.E desc[UR4][R32.64], R14 ;  /* 0x0000000e20006986 */ /* 0x000fe2000c101904 */
[----:B------:R-:W-:-:S13]  /*595b0*/  LOP3.LUT P6, RZ, R5, 0x2, RZ, 0xc0, !PT ;  /* 0x0000000205ff7812 */ /* 0x000fda00078cc0ff */
[----:B------:R1:W-:Y:S01]  /*595c0*/  @P6 STG.E desc[UR4][R10.64], R15 ;  /* 0x0000000f0a006986 */ /* 0x0003e2000c101904 */
[----:B------:R-:W-:Y:S02]  /*595d0*/  LOP3.LUT P6, RZ, R5, 0x1, RZ, 0xc0, !PT ;  /* 0x0000000105ff7812 */ /* 0x000fe400078cc0ff */
[C---:B------:R-:W-:Y:S02]  /*595e0*/  LOP3.LUT P5, RZ, R19.reuse, 0x4, RZ, 0xc0, !PT ;  /* 0x0000000413ff7812 */ /* 0x040fe400078ac0ff */
[C---:B------:R-:W-:Y:S02]  /*595f0*/  LOP3.LUT P4, RZ, R19.reuse, 0x2, RZ, 0xc0, !PT ;  /* 0x0000000213ff7812 */ /* 0x040fe4000788c0ff */
[----:B------:R-:W-:Y:S01]  /*59600*/  LOP3.LUT P3, RZ, R19, 0x1, RZ, 0xc0, !PT ;  /* 0x0000000113ff7812 */ /* 0x000fe2000786c0ff */
[----:B-1----:R-:W3:Y:S06]  /*59610*/  LDL.LU.64 R10, [R1+0x1708] ;  /* 0x00170800010a7983 */ /* 0x002eec0000300a00 */
[----:B----4-:R1:W-:Y:S01]  /*59620*/  @P6 STG.E desc[UR4][R8.64], R174 ;  /* 0x000000ae08006986 */ /* 0x0103e2000c101904 */
[----:B------:R-:W-:-:S02]  /*59630*/  LOP3.LUT P6, RZ, R2, 0x80000000, RZ, 0xc0, !PT ;  /* 0x8000000002ff7812 */ /* 0x000fc400078cc0ff */
[----:B------:R-:W-:Y:S01]  /*59640*/  LOP3.LUT R19, R19, 0xffefffff, RZ, 0xc0, !PT ;  /* 0xffefffff13137812 */ /* 0x000fe200078ec0ff */
[----:B------:R-:W3:Y:S10]  /*59650*/  LDL.LU R15, [R1+0x778] ;  /* 0x00077800010f7983 */ /* 0x000ef40000300800 */
[----:B------:R4:W-:Y:S01]  /*59660*/  @P6 STG.E desc[UR4][R12.64], R175 ;  /* 0x000000af0c006986 */ /* 0x0009e2000c101904 */
[----:B------:R-:W-:-:S02]  /*59670*/  LOP3.LUT P6, RZ, R2, 0x40000000, RZ, 0xc0, !PT ;  /* 0x4000000002ff7812 */ /* 0x000fc400078cc0ff */
[----:B------:R-:W-:Y:S01]  /*59680*/  @P0 LOP3.LUT R19, R19, 0x100000, RZ, 0xfc, !PT ;  /* 0x0010000013130812 */ /* 0x000fe200078efcff */
[----:B-1----:R-:W3:Y:S03]  /*59690*/  LDL.LU.64 R8, [R1+0x1700] ;  /* 0x0017000001087983 */ /* 0x002ee60000300a00 */
[----:B------:R-:W-:Y:S01]  /*596a0*/  LOP3.LUT P1, RZ, R19, 0x20, RZ, 0xc0, !PT ;  /* 0x0000002013ff7812 */ /* 0x000fe2000782c0ff */
[----:B------:R-:W3:Y:S04]  /*596b0*/  LDL.LU R174, [R1+0x768] ;  /* 0x0007680001ae7983 */ /* 0x000ee80000300800 */
[----:B----4-:R-:W4:Y:S04]  /*596c0*/  LDL.LU.64 R12, [R1+0x16f8] ;  /* 0x0016f800010c7983 */ /* 0x010f280000300a00 */
[----:B------:R-:W4:Y:S04]  /*596d0*/  LDL.LU R175, [R1+0x77c] ;  /* 0x00077c0001af7983 */ /* 0x000f280000300800 */
[----:B------:R1:W-:Y:S01]  /*596e0*/  @P6 STG.E desc[UR4][R178.64], R173 ;  /* 0x000000adb2006986 */ /* 0x0003e2000c101904 */
[----:B------:R-:W-:-:S03]  /*596f0*/  LOP3.LUT P6, RZ, R2, 0x20000000, RZ, 0xc0, !PT ;  /* 0x2000000002ff7812 */ /* 0x000fc600078cc0ff */
[----:B-1----:R-:W4:Y:S04]  /*59700*/  LDL.LU.64 R178, [R1+0x16f0] ;  /* 0x0016f00001b27983 */ /* 0x002f280000300a00 */
[----:B------:R-:W4:Y:S06]  /*59710*/  LDL.LU R173, [R1+0x76c] ;  /* 0x00076c0001ad7983 */ /* 0x000f2c0000300800 */
[----:B------:R1:W-:Y:S01]  /*59720*/  @P6 STG.E desc[UR4][R176.64], R172 ;  /* 0x000000acb0006986 */ /* 0x0003e2000c101904 */
[----:B------:R-:W-:-:S03]  /*59730*/  LOP3.LUT P6, RZ, R2, 0x10000000, RZ, 0xc0, !PT ;  /* 0x1000000002ff7812 */ /* 0x000fc600078cc0ff */
[----:B------:R1:W-:Y:S01]  /*59740*/  @P1 STG.E desc[UR4][R182.64], R187 ;  /* 0x000000bbb6001986 */ /* 0x0003e2000c101904 */
[----:B------:R-:W-:Y:S02]  /*59750*/  LOP3.LUT P1, RZ, R23, 0x40, RZ, 0xc0, !PT ;  /* 0x0000004017ff7812 */ /* 0x000fe4000782c0ff */
[----:B------:R-:W-:Y:S01]  /*59760*/  LOP3.LUT R2, R2, 0xffffffef, RZ, 0xc0, !PT ;  /* 0xffffffef02027812 */ /* 0x000fe200078ec0ff */
[----:B-1----:R-:W4:Y:S04]  /*59770*/  LDL.LU.64 R176, [R1+0x16e8] ;  /* 0x0016e80001b07983 */ /* 0x002f280000300a00 */
        /* <DEDUP_REMOVED lines=35> */
[C---:B------:R-:W-:Y:S02]  /*599b0*/  LOP3.LUT P1, RZ, R23.reuse, 0x20000, RZ, 0xc0, !PT ;  /* 0x0002000017ff7812 */ /* 0x040fe4000782c0ff */
[----:B------:R-:W-:Y:S01]  /*599c0*/  LOP3.LUT R2, R2, 0xffff7fff, RZ, 0xc0, !PT ;  /* 0xffff7fff02027812 */ /* 0x000fe200078ec0ff */
[----:B------:R1:W-:Y:S10]  /*599d0*/  @P0 STG.E desc[UR4][R180.64], R186 ;  /* 0x000000bab4000986 */ /* 0x0003f4000c101904 */
[----:B------:R-:W-:Y:S01]  /*599e0*/  @P1 LOP3.LUT R2, R2, 0x8000, RZ, 0xfc, !PT ;  /* 0x0000800002021812 */ /* 0x000fe200078efcff */
[----:B-1----:R-:W4:Y:S01]  /*599f0*/  LDL.LU.64 R180, [R1+0x16d8] ;  /* 0x0016d80001b47983 */ /* 0x002f220000300a00 */
[----:B------:R-:W-:-:S03]  /*59a00*/  LOP3.LUT P1, RZ, R23, 0x40000, RZ, 0xc0, !PT ;  /* 0x0004000017ff7812 */ /* 0x000fc6000782c0ff */
[----:B------:R-:W4:Y:S01]  /*59a10*/  LDL.LU R186, [R1+0x754] ;  /* 0x0007540001ba7983 */ /* 0x000f220000300800 */
[----:B------:R-:W-:-:S03]  /*59a20*/  LOP3.LUT R2, R2, 0xfffeffff, RZ, 0xc0, !PT ;  /* 0xfffeffff02027812 */ /* 0x000fc600078ec0ff */
[----:B------:R1:W-:Y:S06]  /*59a30*/  @P6 STG.E desc[UR4][R184.64], R191 ;  /* 0x000000bfb8006986 */ /* 0x0003ec000c101904 */
[----:B------:R-:W-:Y:S02]  /*59a40*/  @P1 LOP3.LUT R2, R2, 0x10000, RZ, 0xfc, !PT ;  /* 0x0001000002021812 */ /* 0x000fe400078efcff */
[----:B------:R-:W-:Y:S01]  /*59a50*/  LOP3.LUT P1, RZ, R23, 0x80000, RZ, 0xc0, !PT ;  /* 0x0008000017ff7812 */ /* 0x000fe2000782c0ff */
[----:B-1----:R-:W4:Y:S04]  /*59a60*/  LDL.LU.64 R184, [R1+0x16d0] ;  /* 0x0016d00001b87983 */ /* 0x002f280000300a00 */
[----:B------:R-:W4:Y:S01]  /*59a70*/  LDL.LU R191, [R1+0x744] ;  /* 0x0007440001bf7983 */ /* 0x000f220000300800 */
[----:B------:R-:W-:-:S03]  /*59a80*/  LOP3.LUT R2, R2, 0xfffdffff, RZ, 0xc0, !PT ;  /* 0xfffdffff02027812 */ /* 0x000fc600078ec0ff */
[----:B------:R1:W-:Y:S04]  /*59a90*/  @P5 STG.E desc[UR4][R194.64], R192 ;  /* 0x000000c0c2005986 */ /* 0x0003e8000c101904 */
        /* <DEDUP_REMOVED lines=10> */
[----:B------:R-:W-:-:S02]  /*59b40*/  LOP3.LUT R2, R2, 0xfff7ffff, RZ, 0xc0, !PT ;  /* 0xfff7ffff02027812 */ /* 0x000fc400078ec0ff */
[C---:B------:R-:W-:Y:S01]  /*59b50*/  LOP3.LUT P2, RZ, R23.reuse, 0x80000000, RZ, 0xc0, !PT ;  /* 0x8000000017ff7812 */ /* 0x040fe2000784c0ff */
[----:B------:R1:W-:Y:S04]  /*59b60*/  @P3 STG.E desc[UR4][R198.64], R252 ;  /* 0x000000fcc6003986 */ /* 0x0003e8000c101904 */
[----:B------:R-:W-:Y:S02]  /*59b70*/  @P1 LOP3.LUT R2, R2, 0x80000, RZ, 0xfc, !PT ;  /* 0x0008000002021812 */ /* 0x000fe400078efcff */
[----:B------:R-:W-:Y:S01]  /*59b80*/  LOP3.LUT P1, RZ, R23, 0x400000, RZ, 0xc0, !PT ;  /* 0x0040000017ff7812 */ /* 0x000fe2000782c0ff */
[----:B-1----:R-:W4:Y:S04]  /*59b90*/  LDL.LU.64 R198, [R1+0x16b8] ;  /* 0x0016b80001c67983 */ /* 0x002f280000300a00 */
[----:B------:R-:W4:Y:S01]  /*59ba0*/  LDL.LU R252, [R1+0x75c] ;  /* 0x00075c0001fc7983 */ /* 0x000f220000300800 */
[----:B------:R-:W-:-:S03]  /*59bb0*/  LOP3.LUT R2, R2, 0xffefffff, RZ, 0xc0, !PT ;  /* 0xffefffff02027812 */ /* 0x000fc600078ec0ff */
[----:B--2---:R1:W-:Y:S04]  /*59bc0*/  @P2 STG.E desc[UR4][R202.64], R27 ;  /* 0x0000001bca002986 */ /* 0x0043e8000c101904 */
[----:B------:R-:W-:Y:S02]  /*59bd0*/  @P1 LOP3.LUT R2, R2, 0x100000, RZ, 0xfc, !PT ;  /* 0x0010000002021812 */ /* 0x000fe400078efcff */
[----:B------:R-:W-:Y:S01]  /*59be0*/  LOP3.LUT P1, RZ, R23, 0x800000, RZ, 0xc0, !PT ;  /* 0x0080000017ff7812 */ /* 0x000fe2000782c0ff */
[----:B-1----:R-:W2:Y:S04]  /*59bf0*/  LDL.LU.64 R202, [R1+0x16b0] ;  /* 0x0016b00001ca7983 */ /* 0x002ea80000300a00 */
[----:B------:R-:W2:Y:S01]  /*59c00*/  LDL.LU R27, [R1+0x74c] ;  /* 0x00074c00011b7983 */ /* 0x000ea20000300800 */
[----:B------:R-:W-:-:S03]  /*59c10*/  LOP3.LUT R2, R2, 0xffdfffff, RZ, 0xc0, !PT ;  /* 0xffdfffff02027812 */ /* 0x000fc600078ec0ff */
[----:B------:R-:W2:Y:S04]  /*59c20*/  LDL.LU.64 R168, [R1+0x16a8] ;  /* 0x0016a80001a87983 */ /* 0x000ea80000300a00 */
[----:B------:R-:W-:Y:S02]  /*59c30*/  @P1 LOP3.LUT R2, R2, 0x200000, RZ, 0xfc, !PT ;  /* 0x0020000002021812 */ /* 0x000fe400078efcff */
[----:B------:R-:W-:Y:S01]  /*59c40*/  LOP3.LUT P1, RZ, R23, 0x1000000, RZ, 0xc0, !PT ;  /* 0x0100000017ff7812 */ /* 0x000fe2000782c0ff */
[----:B------:R-:W2:Y:S01]  /*59c50*/  LDL.LU R38, [R1+0x730] ;  /* 0x0007300001267983 */ /* 0x000ea20000300800 */
[----:B------:R-:W-:-:S03]  /*59c60*/  LOP3.LUT R2, R2, 0xffbfffff, RZ, 0xc0, !PT ;  /* 0xffbfffff02027812 */ /* 0x000fc600078ec0ff */
[----:B------:R-:W2:Y:S04]  /*59c70*/  LDL.LU.64 R170, [R1+0x16a0] ;  /* 0x0016a00001aa7983 */ /* 0x000ea80000300a00 */
[----:B------:R-:W2:Y:S04]  /*59c80*/  LDL.LU R39, [R1+0x720] ;  /* 0x0007200001277983 */ /* 0x000ea80000300800 */
[----:B------:R-:W-:Y:S01]  /*59c90*/  @P1 LOP3.LUT R2, R2, 0x400000, RZ, 0xfc, !PT ;  /* 0x0040000002021812 */ /* 0x000fe200078efcff */
[----:B------:R-:W2:Y:S01]  /*59ca0*/  LDL.LU.64 R42, [R1+0x1698] ;  /* 0x00169800012a7983 */ /* 0x000ea20000300a00 */
[----:B------:R-:W-:-:S02]  /*59cb0*/  LOP3.LUT P1, RZ, R23, 0x2000000, RZ, 0xc0, !PT ;  /* 0x0200000017ff7812 */ /* 0x000fc4000782c0ff */
[----:B------:R-:W-:Y:S01]  /*59cc0*/  LOP3.LUT R2, R2, 0xff7fffff, RZ, 0xc0, !PT ;  /* 0xff7fffff02027812 */ /* 0x000fe200078ec0ff */
[----:B------:R-:W2:Y:S04]  /*59cd0*/  LDL.LU R40, [R1+0x734] ;  /* 0x0007340001287983 */ /* 0x000ea80000300800 */
[----:B------:R-:W2:Y:S04]  /*59ce0*/  LDL.LU.64 R36, [R1+0x1690] ;  /* 0x0016900001247983 */ /* 0x000ea80000300a00 */
[----:B------:R-:W2:Y:S02]  /*59cf0*/  LDL.LU R41, [R1+0x724] ;  /* 0x0007240001297983 */ /* 0x000ea40000300800 */
[----:B------:R-:W-:-:S02]  /*59d00*/  @P1 LOP3.LUT R2, R2, 0x800000, RZ, 0xfc, !PT ;  /* 0x0080000002021812 */ /* 0x000fc400078efcff */
[----:B------:R-:W-:Y:S01]  /*59d10*/  LOP3.LUT P1, RZ, R23, 0x4000000, RZ, 0xc0, !PT ;  /* 0x0400000017ff7812 */ /* 0x000fe2000782c0ff */
[----:B------:R-:W2:Y:S01]  /*59d20*/  LDL.LU.64 R30, [R1+0x1688] ;  /* 0x00168800011e7983 */ /* 0x000ea20000300a00 */
[----:B------:R-:W-:-:S03]  /*59d30*/  LOP3.LUT R2, R2, 0xfeffffff, RZ, 0xc0, !PT ;  /* 0xfeffffff02027812 */ /* 0x000fc600078ec0ff */
[----:B------:R-:W2:Y:S04]  /*59d40*/  LDL.LU R28, [R1+0x738] ;  /* 0x00073800011c7983 */ /* 0x000ea80000300800 */
[----:B------:R-:W2:Y:S04]  /*59d50*/  LDL.LU.64 R34, [R1+0x1680] ;  /* 0x0016800001227983 */ /* 0x000ea80000300a00 */
[----:B------:R-:W-:Y:S01]  /*59d60*/  @P1 LOP3.LUT R2, R2, 0x1000000, RZ, 0xfc, !PT ;  /* 0x0100000002021812 */ /* 0x000fe200078efcff */
[----:B------:R-:W2:Y:S01]  /*59d70*/  LDL.LU R29, [R1+0x728] ;  /* 0x00072800011d7983 */ /* 0x000ea20000300800 */
[----:B------:R-:W-:-:S02]  /*59d80*/  LOP3.LUT P1, RZ, R23, 0x8000000, RZ, 0xc0, !PT ;  /* 0x0800000017ff7812 */ /* 0x000fc4000782c0ff */
[----:B------:R-:W-:Y:S01]  /*59d90*/  LOP3.LUT R2, R2, 0xfdffffff, RZ, 0xc0, !PT ;  /* 0xfdffffff02027812 */ /* 0x000fe200078ec0ff */
[----:B------:R-:W2:Y:S04]  /*59da0*/  LDL.LU.64 R32, [R1+0x1678] ;  /* 0x0016780001207983 */ /* 0x000ea80000300a00 */
[----:B------:R-:W2:Y:S06]  /*59db0*/  LDL.LU R14, [R1+0x73c] ;  /* 0x00073c00010e7983 */ /* 0x000eac0000300800 */
[----:B------:R-:W-:-:S02]  /*59dc0*/  @P1 LOP3.LUT R2, R2, 0x2000000, RZ, 0xfc, !PT ;  /* 0x0200000002021812 */ /* 0x000fc400078efcff */
[----:B------:R-:W-:Y:S02]  /*59dd0*/  LOP3.LUT P1, RZ, R23, 0x10000000, RZ, 0xc0, !PT ;  /* 0x1000000017ff7812 */ /* 0x000fe4000782c0ff */
[----:B------:R-:W-:-:S11]  /*59de0*/  LOP3.LUT R2, R2, 0xfbffffff, RZ, 0xc0, !PT ;  /* 0xfbffffff02027812 */ /* 0x000fd600078ec0ff */
[----:B------:R-:W-:Y:S02]  /*59df0*/  @P1 LOP3.LUT R2, R2, 0x4000000, RZ, 0xfc, !PT ;  /* 0x0400000002021812 */ /* 0x000fe400078efcff */
[----:B------:R-:W-:Y:S02]  /*59e00*/  LOP3.LUT P1, RZ, R23, 0x20000000, RZ, 0xc0, !PT ;  /* 0x2000000017ff7812 */ /* 0x000fe4000782c0ff */
[----:B------:R-:W-:-:S11]  /*59e10*/  LOP3.LUT R2, R2, 0xf7ffffff, RZ, 0xc0, !PT ;  /* 0xf7ffffff02027812 */ /* 0x000fd600078ec0ff */
[----:B------:R-:W-:Y:S02]  /*59e20*/  @P1 LOP3.LUT R2, R2, 0x8000000, RZ, 0xfc, !PT ;  /* 0x0800000002021812 */ /* 0x000fe400078efcff */
[----:B------:R-:W-:-:S13]  /*59e30*/  LOP3.LUT P1, RZ, R23, 0x40000000, RZ, 0xc0, !PT ;  /* 0x4000000017ff7812 */ /* 0x000fda000782c0ff */
[----:B---3--:R1:W-:Y:S01]  /*59e40*/  @P1 STG.E desc[UR4][R10.64], R15 ;  /* 0x0000000f0a001986 */ /* 0x0083e2000c101904 */
[----:B------:R-:W-:-:S03]  /*59e50*/  LOP3.LUT P1, RZ, R2, 0x8000000, RZ, 0xc0, !PT ;  /* 0x0800000002ff7812 */ /* 0x000fc6000782c0ff */
[----:B-1----:R-:W3:Y:S04]  /*59e60*/  LDL.LU.64 R10, [R1+0x1670] ;  /* 0x00167000010a7983 */ /* 0x002ee80000300a00 */
[----:B------:R-:W3:Y:S06]  /*59e70*/  LDL.LU R15, [R1+0x72c] ;  /* 0x00072c00010f7983 */ /* 0x000eec0000300800 */
[----:B------:R1:W-:Y:S01]  /*59e80*/  @P1 STG.E desc[UR4][R8.64], R174 ;  /* 0x000000ae08001986 */ /* 0x0003e2000c101904 */
[----:B------:R-:W-:-:S03]  /*59e90*/  LOP3.LUT P1, RZ, R2, 0x4000000, RZ, 0xc0, !PT ;  /* 0x0400000002ff7812 */ /* 0x000fc6000782c0ff */
[----:B-1----:R-:W3:Y:S04]  /*59ea0*/  LDL.LU.64 R8, [R1+0x1668] ;  /* 0x0016680001087983 */ /* 0x002ee80000300a00 */
[----:B------:R-:W3:Y:S06]  /*59eb0*/  LDL.LU R174, [R1+0x710] ;  /* 0x0007100001ae7983 */ /* 0x000eec0000300800 */
[----:B----4-:R1:W-:Y:S01]  /*59ec0*/  @P1 STG.E desc[UR4][R12.64], R175 ;  /* 0x000000af0c001986 */ /* 0x0103e2000c101904 */
[----:B------:R-:W-:-:S03]  /*59ed0*/  LOP3.LUT P1, RZ, R2, 0x2000000, RZ, 0xc0, !PT ;  /* 0x0200000002ff7812 */ /* 0x000fc6000782c0ff */
[----:B-1----:R-:W4:Y:S04]  /*59ee0*/  LDL.LU.64 R12, [R1+0x1660] ;  /* 0x00166000010c7983 */ /* 0x002f280000300a00 */
[----:B------:R-:W4:Y:S06]  /*59ef0*/  LDL.LU R175, [R1+0x700] ;  /* 0x0007000001af7983 */ /* 0x000f2c0000300800 */
[----:B------:R1:W-:Y:S01]  /*59f00*/  @P1 STG.E desc[UR4][R178.64], R173 ;  /* 0x000000adb2001986 */ /* 0x0003e2000c101904 */
[----:B------:R-:W-:-:S03]  /*59f10*/  LOP3.LUT P1, RZ, R2, 0x1000000, RZ, 0xc0, !PT ;  /* 0x0100000002ff7812 */ /* 0x000fc6000782c0ff */
[----:B-1----:R-:W4:Y:S04]  /*59f20*/  LDL.LU.64 R178, [R1+0x1658] ;  /* 0x0016580001b27983 */ /* 0x002f280000300a00 */
[----:B------:R-:W4:Y:S06]  /*59f30*/  LDL.LU R173, [R1+0x714] ;  /* 0x0007140001ad7983 */ /* 0x000f2c0000300800 */
[----:B------:R1:W-:Y:S01]  /*59f40*/  @P1 STG.E desc[UR4][R176.64], R172 ;  /* 0x000000acb0001986 */ /* 0x0003e2000c101904 */
[----:B------:R-:W-:-:S03]  /*59f50*/  LOP3.LUT P1, RZ, R2, 0x800000, RZ, 0xc0, !PT ;  /* 0x0080000002ff7812 */ /* 0x000fc6000782c0ff */
[----:B-1----:R-:W4:Y:S04]  /*59f60*/  LDL.LU.64 R176, [R1+0x1650] ;  /* 0x0016500001b07983 */ /* 0x002f280000300a00 */
[----:B------:R-:W4:Y:S06]  /*59f70*/  LDL.LU R172, [R1+0x704] ;  /* 0x0007040001ac7983 */ /* 0x000f2c0000300800 */
[----:B------:R1:W-:Y:S04]  /*59f80*/  @P1 STG.E desc[UR4][R182.64], R187 ;  /* 0x000000bbb6001986 */ /* 0x0003e8000c101904 */
[----:B-1----:R-:W4:Y:S04]  /*59f90*/  LDL.LU.64 R182, [R1+0x1648] ;  /* 0x0016480001b67983 */ /* 0x002f280000300a00 */
[----:B------:R-:W4:Y:S01]  /*59fa0*/  LDL.LU R187, [R1+0x718] ;  /* 0x0007180001bb7983 */ /* 0x000f220000300800 */
[----:B------:R-:W-:-:S13]  /*59fb0*/  LOP3.LUT P1, RZ, R2, 0x400000, RZ, 0xc0, !PT ;  /* 0x0040000002ff7812 */ /* 0x000fda000782c0ff */
[----:B------:R1:W-:Y:S01]  /*59fc0*/  @P1 STG.E desc[UR4][R180.64], R186 ;  /* 0x000000bab4001986 */ /* 0x0003e2000c101904 */
[----:B------:R-:W-:-:S03]  /*59fd0*/  LOP3.LUT P1, RZ, R2, 0x200000, RZ, 0xc0, !PT ;  /* 0x0020000002ff7812 */ /* 0x000fc6000782c0ff */
[----:B-1----:R-:W4:Y:S10]  /*59fe0*/  LDL.LU.64 R180, [R1+0x1640] ;  /* 0x0016400001b47983 */ /* 0x002f340000300a00 */
        /* <DEDUP_REMOVED lines=16> */
[----:B--2---:R1:W-:Y:S01]  /*5a0f0*/  @P1 STG.E desc[UR4][R202.64], R27 ;  /* 0x0000001bca001986 */ /* 0x0043e2000c101904 */
[----:B------:R-:W-:-:S03]  /*5a100*/  LOP3.LUT P1, RZ, R2, 0x10000, RZ, 0xc0, !PT ;  /* 0x0001000002ff7812 */ /* 0x000fc6000782c0ff */
[----:B------:R-:W2:Y:S04]  /*5a110*/  LDL.LU R252, [R1+0x6e0] ;  /* 0x0006e00001fc7983 */ /* 0x000ea80000300800 */
[----:B-1----:R-:W2:Y:S06]  /*5a120*/  LDL.LU.64 R202, [R1+0x1618] ;  /* 0x0016180001ca7983 */ /* 0x002eac0000300a00 */
[----:B------:R-:W-:Y:S01]  /*5a130*/  @P1 STG.E desc[UR4][R168.64], R38 ;  /* 0x00000026a8001986 */ /* 0x000fe2000c101904 */
[----:B------:R-:W-:-:S03]  /*5a140*/  LOP3.LUT P1, RZ, R2, 0x8000, RZ, 0xc0, !PT ;  /* 0x0000800002ff7812 */ /* 0x000fc6000782c0ff */
[----:B------:R-:W2:Y:S10]  /*5a150*/  LDL.LU R27, [R1+0x6f4] ;  /* 0x0006f400011b7983 */ /* 0x000eb40000300800 */
        /* <DEDUP_REMOVED lines=12> */
[----:B---3--:R1:W-:Y:S01]  /*5a220*/  @P1 STG.E desc[UR4][R10.64], R15 ;  /* 0x0000000f0a001986 */ /* 0x0083e2000c101904 */
[----:B------:R-:W-:Y:S02]  /*5a230*/  LOP3.LUT P1, RZ, R2, 0x100, RZ, 0xc0, !PT ;  /* 0x0000010002ff7812 */ /* 0x000fe4000782c0ff */
[----:B------:R-:W-:Y:S01]  /*5a240*/  LOP3.LUT R4, R4, 0xffffefff, RZ, 0xc0, !PT ;  /* 0xffffefff04047812 */ /* 0x000fe200078ec0ff */
[----:B-1----:R-:W3:Y:S10]  /*5a250*/  LDL.LU.64 R10, [R1+0x1610] ;  /* 0x00161000010a7983 */ /* 0x002ef40000300a00 */
[----:B------:R1:W-:Y:S01]  /*5a260*/  @P1 STG.E desc[UR4][R8.64], R174 ;  /* 0x000000ae08001986 */ /* 0x0003e2000c101904 */
[----:B------:R-:W-:-:S03]  /*5a270*/  LOP3.LUT P1, RZ, R2, 0x80, RZ, 0xc0, !PT ;  /* 0x0000008002ff7812 */ /* 0x000fc6000782c0ff */
[----:B------:R-:W3:Y:S04]  /*5a280*/  LDL.LU R15, [R1+0x6e4] ;  /* 0x0006e400010f7983 */ /* 0x000ee80000300800 */
[----:B-1----:R-:W3:Y:S06]  /*5a290*/  LDL.LU.64 R8, [R1+0x1608] ;  /* 0x0016080001087983 */ /* 0x002eec0000300a00 */
[----:B----4-:R1:W-:Y:S01]  /*5a2a0*/  @P1 STG.E desc[UR4][R12.64], R175 ;  /* 0x000000af0c001986 */ /* 0x0103e2000c101904 */
[----:B------:R-:W-:-:S03]  /*5a2b0*/  LOP3.LUT P1, RZ, R2, 0x40, RZ, 0xc0, !PT ;  /* 0x0000004002ff7812 */ /* 0x000fc6000782c0ff */
[----:B------:R-:W4:Y:S04]  /*5a2c0*/  LDL.LU R174, [R1+0x6f8] ;  /* 0x0006f80001ae7983 */ /* 0x000f280000300800 */
[----:B-1----:R-:W4:Y:S04]  /*5a2d0*/  LDL.LU.64 R12, [R1+0x1600] ;  /* 0x00160000010c7983 */ /* 0x002f280000300a00 */
[----:B------:R-:W4:Y:S04]  /*5a2e0*/  LDL.LU R175, [R1+0x6e8] ;  /* 0x0006e80001af7983 */ /* 0x000f280000300800 */
        /* <DEDUP_REMOVED lines=9> */
[----:B------:R-:W-:-:S02]  /*5a380*/  LOP3.LUT P1, RZ, R18, 0x80, RZ, 0xc0, !PT ;  /* 0x0000008012ff7812 */ /* 0x000fc4000782c0ff */
[----:B------:R-:W-:Y:S01]  /*5a390*/  LOP3.LUT P0, RZ, R23, 0x20, RZ, 0xc0, !PT ;  /* 0x0000002017ff7812 */ /* 0x000fe2000780c0ff */
[----:B-1----:R-:W4:Y:S10]  /*5a3a0*/  LDL.LU.64 R182, [R1+0x15e8] ;  /* 0x0015e80001b67983 */ /* 0x002f340000300a00 */
        /* <DEDUP_REMOVED lines=24> */
[----:B------:R-:W-:Y:S01]  /*5a530*/  LOP3.LUT R4, R4, 0xffefffff, RZ, 0xc0, !PT ;  /* 0xffefffff04047812 */ /* 0x000fe200078ec0ff */
[----:B------:R1:W-:Y:S01]  /*5a540*/  @P0 STG.E desc[UR4][R180.64], R186 ;  /* 0x000000bab4000986 */ /* 0x0003e2000c101904 */
[----:B------:R-:W-:-:S09]  /*5a550*/  LOP3.LUT P6, RZ, R23, 0x10, RZ, 0xc0, !PT ;  /* 0x0000001017ff7812 */ /* 0x000fd200078cc0ff */
[----:B------:R-:W-:Y:S02]  /*5a560*/  @P1 LOP3.LUT R4, R4, 0x100000, RZ, 0xfc, !PT ;  /* 0x0010000004041812 */ /* 0x000fe400078efcff */
[----:B------:R-:W-:Y:S01]  /*5a570*/  LOP3.LUT P1, RZ, R18, 0x10000, RZ, 0xc0, !PT ;  /* 0x0001000012ff7812 */ /* 0x000fe2000782c0ff */
[----:B-1----:R-:W4:Y:S01]  /*5a580*/  LDL.LU.64 R180, [R1+0x15e0] ;  /* 0x0015e00001b47983 */ /* 0x002f220000300a00 */
[----:B------:R-:W-:-:S03]  /*5a590*/  LOP3.LUT R4, R4, 0xffdfffff, RZ, 0xc0, !PT ;  /* 0xffdfffff04047812 */ /* 0x000fc600078ec0ff */
[----:B------:R-:W4:Y:S01]  /*5a5a0*/  LDL.LU R186, [R1+0x6c0] ;  /* 0x0006c00001ba7983 */ /* 0x000f220000300800 */
[----:B------:R-:W-:-:S07]  /*5a5b0*/  LOP3.LUT P5, RZ, R23, 0x8, RZ, 0xc0, !PT ;  /* 0x0000000817ff7812 */ /* 0x000fce00078ac0ff */
[----:B------:R-:W-:Y:S02]  /*5a5c0*/  @P1 LOP3.LUT R4, R4, 0x200000, RZ, 0xfc, !PT ;  /* 0x0020000004041812 */ /* 0x000fe400078efcff */
[----:B------:R-:W-:Y:S01]  /*5a5d0*/  LOP3.LUT P1, RZ, R18, 0x20000, RZ, 0xc0, !PT ;  /* 0x0002000012ff7812 */ /* 0x000fe2000782c0ff */
[----:B------:R1:W-:Y:S01]  /*5a5e0*/  @P6 STG.E desc[UR4][R184.64], R191 ;  /* 0x000000bfb8006986 */ /* 0x0003e2000c101904 */
[----:B------:R-:W-:-:S03]  /*5a5f0*/  LOP3.LUT R4, R4, 0xffbfffff, RZ, 0xc0, !PT ;  /* 0xffbfffff04047812 */ /* 0x000fc600078ec0ff */
[----:B-1----:R-:W4:Y:S04]  /*5a600*/  LDL.LU.64 R184, [R1+0x15d8] ;  /* 0x0015d80001b87983 */ /* 0x002f280000300a00 */
[----:B------:R-:W4:Y:S04]  /*5a610*/  LDL.LU R191, [R1+0x6d4] ;  /* 0x0006d40001bf7983 */ /* 0x000f280000300800 */
[----:B------:R-:W-:Y:S02]  /*5a620*/  @P1 LOP3.LUT R4, R4, 0x400000, RZ, 0xfc, !PT ;  /* 0x0040000004041812 */ /* 0x000fe400078efcff */
[----:B------:R-:W-:Y:S01]  /*5a630*/  LOP3.LUT P1, RZ, R18, 0x40000, RZ, 0xc0, !PT ;  /* 0x0004000012ff7812 */ /* 0x000fe2000782c0ff */
[----:B------:R1:W-:Y:S01]  /*5a640*/  @P5 STG.E desc[UR4][R194.64], R192 ;  /* 0x000000c0c2005986 */ /* 0x0003e2000c101904 */
[----:B------:R-:W-:-:S02]  /*5a650*/  LOP3.LUT P4, RZ, R23, 0x4, RZ, 0xc0, !PT ;  /* 0x0000000417ff7812 */ /* 0x000fc4000788c0ff */
[----:B------:R-:W-:Y:S01]  /*5a660*/  LOP3.LUT R4, R4, 0xff7fffff, RZ, 0xc0, !PT ;  /* 0xff7fffff04047812 */ /* 0x000fe200078ec0ff */
        /* <DEDUP_REMOVED lines=11> */
[----:B--2---:R1:W-:Y:S01]  /*5a720*/  @P3 STG.E desc[UR4][R198.64], R252 ;  /* 0x000000fcc6003986 */ /* 0x0043e2000c101904 */
[----:B------:R-:W-:-:S02]  /*5a730*/  LOP3.LUT P2, RZ, R23, 0x1, RZ, 0xc0, !PT ;  /* 0x0000000117ff7812 */ /* 0x000fc4000784c0ff */
[----:B------:R-:W-:Y:S01]  /*5a740*/  LOP3.LUT R4, R4, 0xfdffffff, RZ, 0xc0, !PT ;  /* 0xfdffffff04047812 */ /* 0x000fe200078ec0ff */
[----:B-1----:R-:W2:Y:S04]  /*5a750*/  LDL.LU.64 R198, [R1+0x15c0] ;  /* 0x0015c00001c67983 */ /* 0x002ea80000300a00 */
[----:B------:R-:W2:Y:S04]  /*5a760*/  LDL.LU R252, [R1+0x6c8] ;  /* 0x0006c80001fc7983 */ /* 0x000ea80000300800 */
[----:B------:R-:W-:Y:S02]  /*5a770*/  @P1 LOP3.LUT R4, R4, 0x2000000, RZ, 0xfc, !PT ;  /* 0x0200000004041812 */ /* 0x000fe400078efcff */
[----:B------:R-:W-:Y:S01]  /*5a780*/  LOP3.LUT P1, RZ, R18, 0x200000, RZ, 0xc0, !PT ;  /* 0x0020000012ff7812 */ /* 0x000fe2000782c0ff */
[----:B------:R1:W-:Y:S01]  /*5a790*/  @P2 STG.E desc[UR4][R202.64], R27 ;  /* 0x0000001bca002986 */ /* 0x0003e2000c101904 */
[----:B------:R-:W-:-:S03]  /*5a7a0*/  LOP3.LUT R4, R4, 0xfbffffff, RZ, 0xc0, !PT ;  /* 0xfbffffff04047812 */ /* 0x000fc600078ec0ff */
[----:B-1----:R-:W2:Y:S04]  /*5a7b0*/  LDL.LU.64 R202, [R1+0x15b8] ;  /* 0x0015b80001ca7983 */ /* 0x002ea80000300a00 */
[----:B------:R-:W2:Y:S04]  /*5a7c0*/  LDL.LU R27, [R1+0x6dc] ;  /* 0x0006dc00011b7983 */ /* 0x000ea80000300800 */
[----:B------:R-:W-:Y:S02]  /*5a7d0*/  @P1 LOP3.LUT R4, R4, 0x4000000, RZ, 0xfc, !PT ;  /* 0x0400000004041812 */ /* 0x000fe400078efcff */
[----:B------:R-:W-:-:S02]  /*5a7e0*/  LOP3.LUT P1, RZ, R18, 0x400000, RZ, 0xc0, !PT ;  /* 0x0040000012ff7812 */ /* 0x000fc4000782c0ff */
        /* <DEDUP_REMOVED lines=26> */
[----:B------:R-:W-:-:S13]  /*5a990*/  LOP3.LUT P1, RZ, R18, 0x80000000, RZ, 0xc0, !PT ;  /* 0x8000000012ff7812 */ /* 0x000fda000782c0ff */
[----:B---3--:R-:W-:Y:S01]  /*5a9a0*/  @P1 STG.E desc[UR4][R10.64], R15 ;  /* 0x0000000f0a001986 */ /* 0x008fe2000c101904 */
[----:B------:R-:W-:-:S13]  /*5a9b0*/  LOP3.LUT P1, RZ, R2, 0x8, RZ, 0xc0, !PT ;  /* 0x0000000802ff7812 */ /* 0x000fda000782c0ff */
[----:B----4-:R-:W-:Y:S01]  /*5a9c0*/  @P1 STG.E desc[UR4][R8.64], R174 ;  /* 0x000000ae08001986 */ /* 0x010fe2000c101904 */
        /* <DEDUP_REMOVED lines=17> */
[----:B--2---:R-:W-:Y:S01]  /*5aae0*/  @P1 STG.E desc[UR4][R198.64], R252 ;  /* 0x000000fcc6001986 */ /* 0x004fe2000c101904 */
[----:B------:R-:W-:-:S13]  /*5aaf0*/  LOP3.LUT P1, RZ, R4, 0x2000000, RZ, 0xc0, !PT ;  /* 0x0200000004ff7812 */ /* 0x000fda000782c0ff */
[----:B------:R1:W-:Y:S04]  /*5ab00*/  @P1 STG.E desc[UR4][R202.64], R27 ;  /* 0x0000001bca001986 */ /* 0x0003e8000c101904 */
[----:B-1----:R-:W2:Y:S04]  /*5ab10*/  LDL.LU.64 R202, [R1+0x15b0] ;  /* 0x0015b00001ca7983 */ /* 0x002ea80000300a00 */
[----:B------:R-:W2:Y:S04]  /*5ab20*/  LDL.LU R170, [R1+0x6cc] ;  /* 0x0006cc0001aa7983 */ /* 0x000ea80000300800 */
[----:B------:R-:W3:Y:S04]  /*5ab30*/  LDL.LU.64 R168, [R1+0x15a8] ;  /* 0x0015a80001a87983 */ /* 0x000ee80000300a00 */
[----:B------:R-:W3:Y:S04]  /*5ab40*/  LDL.LU R171, [R1+0x6b0] ;  /* 0x0006b00001ab7983 */ /* 0x000ee80000300800 */
[----:B------:R-:W4:Y:S04]  /*5ab50*/  LDL.LU.64 R38, [R1+0x15a0] ;  /* 0x0015a00001267983 */ /* 0x000f280000300a00 */
[----:B------:R-:W4:Y:S04]  /*5ab60*/  LDL.LU R36, [R1+0x6a0] ;  /* 0x0006a00001247983 */ /* 0x000f280000300800 */
        /* <DEDUP_REMOVED lines=33> */
[----:B--2---:R1:W-:Y:S01]  /*5ad80*/  @P1 STG.E desc[UR4][R202.64], R170 ;  /* 0x000000aaca001986 */ /* 0x0043e2000c101904 */
[----:B------:R-:W-:-:S02]  /*5ad90*/  LOP3.LUT P1, RZ, R4, 0x800000, RZ, 0xc0, !PT ;  /* 0x0080000004ff7812 */ /* 0x000fc4000782c0ff */
[----:B------:R-:W-:Y:S01]  /*5ada0*/  LOP3.LUT R23, R23, 0xffefffff, RZ, 0xc0, !PT ;  /* 0xffefffff17177812 */ /* 0x000fe200078ec0ff */
[----:B-1----:R-:W2:Y:S10]  /*5adb0*/  LDL.LU.64 R202, [R1+0x1928] ;  /* 0x0019280001ca7983 */ /* 0x002eb40000300a00 */
        /* <DEDUP_REMOVED lines=13> */
[----:B------:R-:W-:-:S03]  /*5ae90*/  LOP3.LUT P1, RZ, R4, 0x10000, RZ, 0xc0, !PT ;  /* 0x0001000004ff7812 */ /* 0x000fc6000782c0ff */
[----:B-1----:R-:W3:Y:S10]  /*5aea0*/  LDL.LU.64 R32, [R1+0x1520] ;  /* 0x0015200001207983 */ /* 0x002ef40000300a00 */
[----:B------:R1:W-:Y:S01]  /*5aeb0*/  @P1 STG.E desc[UR4][R14.64], R12 ;  /* 0x0000000c0e001986 */ /* 0x0003e2000c101904 */
[----:B------:R-:W-:-:S03]  /*5aec0*/  LOP3.LUT P1, RZ, R4, 0x8000, RZ, 0xc0, !PT ;  /* 0x0000800004ff7812 */ /* 0x000fc6000782c0ff */
[----:B------:R-:W3:Y:S04]  /*5aed0*/  LDL.LU R11, [R1+0x674] ;  /* 0x00067400010b7983 */ /* 0x000ee80000300800 */
[----:B-1----:R-:W4:Y:S06]  /*5aee0*/  LDL.LU.64 R14, [R1+0x1510] ;  /* 0x00151000010e7983 */ /* 0x002f2c0000300a00 */
[----:B------:R1:W-:Y:S01]  /*5aef0*/  @P1 STG.E desc[UR4][R8.64], R13 ;  /* 0x0000000d08001986 */ /* 0x0003e2000c101904 */
[----:B------:R-:W-:-:S03]  /*5af00*/  LOP3.LUT P1, RZ, R4, 0x4000, RZ, 0xc0, !PT ;  /* 0x0000400004ff7812 */ /* 0x000fc6000782c0ff */
[----:B------:R-:W4:Y:S04]  /*5af10*/  LDL.LU R12, [R1+0x664] ;  /* 0x00066400010c7983 */ /* 0x000f280000300800 */
[----:B-1----:R-:W2:Y:S06]  /*5af20*/  LDL.LU.64 R8, [R1+0x1508] ;  /* 0x0015080001087983 */ /* 0x002eac0000300a00 */
[----:B------:R1:W-:Y:S01]  /*5af30*/  @P1 STG.E desc[UR4][R174.64], R173 ;  /* 0x000000adae001986 */ /* 0x0003e2000c101904 */
[----:B------:R-:W-:-:S03]  /*5af40*/  LOP3.LUT P1, RZ, R4, 0x2000, RZ, 0xc0, !PT ;  /* 0x0000200004ff7812 */ /* 0x000fc6000782c0ff */
[----:B------:R-:W2:Y:S04]  /*5af50*/  LDL.LU R13, [R1+0x678] ;  /* 0x00067800010d7983 */ /* 0x000ea80000300800 */
[----:B-1----:R-:W2:Y:S06]  /*5af60*/  LDL.LU.64 R174, [R1+0x1500] ;  /* 0x0015000001ae7983 */ /* 0x002eac0000300a00 */
[----:B------:R1:W-:Y:S01]  /*5af70*/  @P1 STG.E desc[UR4][R178.64], R172 ;  /* 0x000000acb2001986 */ /* 0x0003e2000c101904 */
[----:B------:R-:W-:-:S03]  /*5af80*/  LOP3.LUT P1, RZ, R4, 0x1000, RZ, 0xc0, !PT ;  /* 0x0000100004ff7812 */ /* 0x000fc6000782c0ff */
[----:B------:R-:W2:Y:S04]  /*5af90*/  LDL.LU R173, [R1+0x668] ;  /* 0x0006680001ad7983 */ /* 0x000ea80000300800 */
[----:B-1----:R-:W2:Y:S06]  /*5afa0*/  LDL.LU.64 R178, [R1+0x14f8] ;  /* 0x0014f80001b27983 */ /* 0x002eac0000300a00 */
[----:B------:R1:W-:Y:S01]  /*5afb0*/  @P1 STG.E desc[UR4][R176.64], R187 ;  /* 0x000000bbb0001986 */ /* 0x0003e2000c101904 */
[----:B------:R-:W-:-:S03]  /*5afc0*/  LOP3.LUT P1, RZ, R16, 0x100, RZ, 0xc0, !PT ;  /* 0x0000010010ff7812 */ /* 0x000fc6000782c0ff */
[----:B------:R-:W2:Y:S01]  /*5afd0*/  LDL.LU R172, [R1+0x67c] ;  /* 0x00067c0001ac7983 */ /* 0x000ea20000300800 */
[----:B------:R-:W-:-:S03]  /*5afe0*/  LOP3.LUT P0, RZ, R18, 0x40, RZ, 0xc0, !PT ;  /* 0x0000004012ff7812 */ /* 0x000fc6000780c0ff */
[----:B-1----:R-:W2:Y:S06]  /*5aff0*/  LDL.LU.64 R176, [R1+0x14f0] ;  /* 0x0014f00001b07983 */ /* 0x002eac0000300a00 */
[----:B------:R-:W-:Y:S02]  /*5b000*/  @P1 LOP3.LUT R23, R23, 0x100000, RZ, 0xfc, !PT ;  /* 0x0010000017171812 */ /* 0x000fe400078efcff */
[----:B------:R-:W-:Y:S01]  /*5b010*/  LOP3.LUT P1, RZ, R16, 0x200, RZ, 0xc0, !PT ;  /* 0x0000020010ff7812 */ /* 0x000fe2000782c0ff */
[----:B------:R-:W2:Y:S01]  /*5b020*/  LDL.LU R187, [R1+0x66c] ;  /* 0x00066c0001bb7983 */ /* 0x000ea20000300800 */
        /* <DEDUP_REMOVED lines=26> */
[----:B-1----:R-:W2:Y:S01]  /*5b1d0*/  LDL.LU.64 R182, [R1+0x14e8] ;  /* 0x0014e80001b67983 */ /* 0x002ea20000300a00 */
[----:B------:R-:W-:-:S03]  /*5b1e0*/  LOP3.LUT R23, R23, 0xdfffffff, RZ, 0xc0, !PT ;  /* 0xdfffffff17177812 */ /* 0x000fc600078ec0ff */
[----:B------:R-:W2:Y:S01]  /*5b1f0*/  LDL.LU R186, [R1+0x650] ;  /* 0x0006500001ba7983 */ /* 0x000ea20000300800 */
[----:B------:R-:W-:-:S07]  /*5b200*/  LOP3.LUT P5, RZ, R18, 0x10, RZ, 0xc0, !PT ;  /* 0x0000001012ff7812 */ /* 0x000fce00078ac0ff */
[----:B------:R-:W-:Y:S02]  /*5b210*/  @P1 LOP3.LUT R23, R23, 0x20000000, RZ, 0xfc, !PT ;  /* 0x2000000017171812 */ /* 0x000fe400078efcff */
[----:B------:R-:W-:Y:S01]  /*5b220*/  LOP3.LUT P1, RZ, R16, 0x40000, RZ, 0xc0, !PT ;  /* 0x0004000010ff7812 */ /* 0x000fe2000782c0ff */
[----:B------:R1:W-:Y:S01]  /*5b230*/  @P6 STG.E desc[UR4][R180.64], R191 ;  /* 0x000000bfb4006986 */ /* 0x0003e2000c101904 */
[----:B------:R-:W-:-:S03]  /*5b240*/  LOP3.LUT R23, R23, 0xbfffffff, RZ, 0xc0, !PT ;  /* 0xbfffffff17177812 */ /* 0x000fc600078ec0ff */
[----:B-1----:R-:W2:Y:S04]  /*5b250*/  LDL.LU.64 R180, [R1+0x14e0] ;  /* 0x0014e00001b47983 */ /* 0x002ea80000300a00 */
[----:B------:R-:W2:Y:S04]  /*5b260*/  LDL.LU R191, [R1+0x640] ;  /* 0x0006400001bf7983 */ /* 0x000ea80000300800 */
[----:B------:R-:W-:Y:S02]  /*5b270*/  @P1 LOP3.LUT R23, R23, 0x40000000, RZ, 0xfc, !PT ;  /* 0x4000000017171812 */ /* 0x000fe400078efcff */
[----:B------:R-:W-:Y:S01]  /*5b280*/  LOP3.LUT P1, RZ, R16, 0x80000, RZ, 0xc0, !PT ;  /* 0x0008000010ff7812 */ /* 0x000fe2000782c0ff */
[----:B------:R1:W-:Y:S01]  /*5b290*/  @P5 STG.E desc[UR4][R184.64], R188 ;  /* 0x000000bcb8005986 */ /* 0x0003e2000c101904 */
[----:B------:R-:W-:-:S02]  /*5b2a0*/  LOP3.LUT P4, RZ, R18, 0x8, RZ, 0xc0, !PT ;  /* 0x0000000812ff7812 */ /* 0x000fc4000788c0ff */
[----:B------:R-:W-:Y:S01]  /*5b2b0*/  LOP3.LUT R23, R23, 0x7fffffff, RZ, 0xc0, !PT ;  /* 0x7fffffff17177812 */ /* 0x000fe200078ec0ff */
        /* <DEDUP_REMOVED lines=66> */
[----:B-1----:R-:W3:Y:S10]  /*5b6e0*/  LDL.LU.64 R32, [R1+0x1480] ;  /* 0x0014800001207983 */ /* 0x002ef40000300a00 */
[----:B----4-:R1:W-:Y:S01]  /*5b6f0*/  @P1 STG.E desc[UR4][R14.64], R12 ;  /* 0x0000000c0e001986 */ /* 0x0103e2000c101904 */
[----:B------:R-:W-:-:S03]  /*5b700*/  LOP3.LUT P1, RZ, R4, 0x400, RZ, 0xc0, !PT ;  /* 0x0000040004ff7812 */ /* 0x000fc6000782c0ff */
[----:B------:R-:W3:Y:S04]  /*5b710*/  LDL.LU R11, [R1+0x628] ;  /* 0x00062800010b7983 */ /* 0x000ee80000300800 */
[----:B-1----:R-:W4:Y:S06]  /*5b720*/  LDL.LU.64 R14, [R1+0x1478] ;  /* 0x00147800010e7983 */ /* 0x002f2c0000300a00 */
[----:B--2---:R1:W-:Y:S01]  /*5b730*/  @P1 STG.E desc[UR4][R8.64], R13 ;  /* 0x0000000d08001986 */ /* 0x0043e2000c101904 */
        /* <DEDUP_REMOVED lines=38> */
[----:B-1----:R-:W2:Y:S04]  /*5b9a0*/  LDL.LU.64 R198, [R1+0x1428] ;  /* 0x0014280001c67983 */ /* 0x002ea80000300a00 */
[----:B------:R-:W2:Y:S04]  /*5b9b0*/  LDL.LU R27, [R1+0x4f0] ;  /* 0x0004f000011b7983 */ /* 0x000ea80000300800 */
[----:B------:R-:W3:Y:S01]  /*5b9c0*/  LDL.LU.64 R4, [R1+0x14b8] ;  /* 0x0014b80001047983 */ /* 0x000ee20000300a00 */
[----:B------:R-:W-:-:S03]  /*5b9d0*/  LOP3.LUT R18, R18, 0xefffffff, RZ, 0xc0, !PT ;  /* 0xefffffff12127812 */ /* 0x000fc600078ec0ff */
[----:B---3--:R-:W-:Y:S01]  /*5b9e0*/  @P1 STG.E desc[UR4][R4.64], R170 ;  /* 0x000000aa04001986 */ /* 0x008fe2000c101904 */
        /* <DEDUP_REMOVED lines=31> */
[----:B------:R-:W-:-:S03]  /*5bbe0*/  LOP3.LUT R23, R23, 0xfffffffe, RZ, 0xc0, !PT ;  /* 0xfffffffe17177812 */ /* 0x000fc600078ec0ff */
[----:B-1----:R-:W2:Y:S06]  /*5bbf0*/  LDL.LU.64 R178, [R1+0x1400] ;  /* 0x0014000001b27983 */ /* 0x002eac0000300a00 */
[----:B------:R1:W-:Y:S01]  /*5bc00*/  @P1 STG.E desc[UR4][R176.64], R187 ;  /* 0x000000bbb0001986 */ /* 0x0003e2000c101904 */
[----:B------:R-:W-:-:S03]  /*5bc10*/  LOP3.LUT P1, RZ, R7, 0x200, RZ, 0xc0, !PT ;  /* 0x0000020007ff7812 */ /* 0x000fc6000782c0ff */
[----:B------:R-:W2:Y:S04]  /*5bc20*/  LDL.LU R172, [R1+0x4e8] ;  /* 0x0004e80001ac7983 */ /* 0x000ea80000300800 */
[----:B-1----:R-:W2:Y:S06]  /*5bc30*/  LDL.LU.64 R176, [R1+0x13f8] ;  /* 0x0013f80001b07983 */ /* 0x002eac0000300a00 */
[----:B------:R-:W-:-:S02]  /*5bc40*/  @P1 LOP3.LUT R18, R18, 0x10000000, RZ, 0xfc, !PT ;  /* 0x1000000012121812 */ /* 0x000fc400078efcff */
        /* <DEDUP_REMOVED lines=33> */
[----:B------:R1:W-:Y:S01]  /*5be60*/  @P0 STG.E desc[UR4][R182.64], R186 ;  /* 0x000000bab6000986 */ /* 0x0003e2000c101904 */
[----:B------:R-:W-:-:S09]  /*5be70*/  LOP3.LUT P6, RZ, R16, 0x40, RZ, 0xc0, !PT ;  /* 0x0000004010ff7812 */ /* 0x000fd200078cc0ff */
[----:B------:R-:W-:Y:S01]  /*5be80*/  @P1 LOP3.LUT R23, R23, 0x80, RZ, 0xfc, !PT ;  /* 0x0000008017171812 */ /* 0x000fe200078efcff */
[----:B-1----:R-:W2:Y:S01]  /*5be90*/  LDL.LU.64 R182, [R1+0x13f0] ;  /* 0x0013f00001b67983 */ /* 0x002ea20000300a00 */
[----:B------:R-:W-:-:S03]  /*5bea0*/  LOP3.LUT P1, RZ, R7, 0x200000, RZ, 0xc0, !PT ;  /* 0x0020000007ff7812 */ /* 0x000fc6000782c0ff */
[----:B------:R-:W2:Y:S01]  /*5beb0*/  LDL.LU R186, [R1+0x4ec] ;  /* 0x0004ec0001ba7983 */ /* 0x000ea20000300800 */
[----:B------:R-:W-:Y:S02]  /*5bec0*/  LOP3.LUT R23, R23, 0xfffffeff, RZ, 0xc0, !PT ;  /* 0xfffffeff17177812 */ /* 0x000fe400078ec0ff */
[----:B------:R-:W-:Y:S01]  /*5bed0*/  LOP3.LUT P5, RZ, R16, 0x20, RZ, 0xc0, !PT ;  /* 0x0000002010ff7812 */ /* 0x000fe200078ac0ff */
[----:B------:R1:W-:Y:S06]  /*5bee0*/  @P6 STG.E desc[UR4][R180.64], R191 ;  /* 0x000000bfb4006986 */ /* 0x0003ec000c101904 */
[----:B------:R-:W-:-:S02]  /*5bef0*/  @P1 LOP3.LUT R23, R23, 0x100, RZ, 0xfc, !PT ;  /* 0x0000010017171812 */ /* 0x000fc400078efcff */
[----:B------:R-:W-:Y:S01]  /*5bf00*/  LOP3.LUT P1, RZ, R7, 0x400000, RZ, 0xc0, !PT ;  /* 0x0040000007ff7812 */ /* 0x000fe2000782c0ff */
[----:B-1----:R-:W2:Y:S04]  /*5bf10*/  LDL.LU.64 R180, [R1+0x13e8] ;  /* 0x0013e80001b47983 */ /* 0x002ea80000300a00 */
[----:B------:R-:W2:Y:S01]  /*5bf20*/  LDL.LU R191, [R1+0x4d0] ;  /* 0x0004d00001bf7983 */ /* 0x000ea20000300800 */
[----:B------:R-:W-:Y:S02]  /*5bf30*/  LOP3.LUT R23, R23, 0xfffffdff, RZ, 0xc0, !PT ;  /* 0xfffffdff17177812 */ /* 0x000fe400078ec0ff */
[----:B------:R-:W-:Y:S01]  /*5bf40*/  LOP3.LUT P4, RZ, R16, 0x10, RZ, 0xc0, !PT ;  /* 0x0000001010ff7812 */ /* 0x000fe2000788c0ff */
[----:B------:R1:W-:Y:S04]  /*5bf50*/  @P5 STG.E desc[UR4][R184.64], R188 ;  /* 0x000000bcb8005986 */ /* 0x0003e8000c101904 */
        /* <DEDUP_REMOVED lines=18> */
[----:B------:R-:W-:-:S03]  /*5c080*/  LOP3.LUT R23, R23, 0xffffefff, RZ, 0xc0, !PT ;  /* 0xffffefff17177812 */ /* 0x000fc600078ec0ff */
[----:B------:R1:W-:Y:S04]  /*5c090*/  @P2 STG.E desc[UR4][R198.64], R27 ;  /* 0x0000001bc6002986 */ /* 0x0003e8000c101904 */
        /* <DEDUP_REMOVED lines=43> */
[----:B----4-:R1:W-:Y:S01]  /*5c350*/  @P1 STG.E desc[UR4][R14.64], R12 ;  /* 0x0000000c0e001986 */ /* 0x0103e2000c101904 */
[----:B------:R-:W-:-:S03]  /*5c360*/  LOP3.LUT P1, RZ, R23, 0x40000, RZ, 0xc0, !PT ;  /* 0x0004000017ff7812 */ /* 0x000fc6000782c0ff */
[----:B-1----:R-:W4:Y:S04]  /*5c370*/  LDL.LU.64 R14, [R1+0x1380] ;  /* 0x00138000010e7983 */ /* 0x002f280000300a00 */
[----:B------:R-:W4:Y:S06]  /*5c380*/  LDL.LU R12, [R1+0x4a8] ;  /* 0x0004a800010c7983 */ /* 0x000f2c0000300800 */
[----:B--2---:R1:W-:Y:S01]  /*5c390*/  @P1 STG.E desc[UR4][R8.64], R13 ;  /* 0x0000000d08001986 */ /* 0x0043e2000c101904 */
[----:B------:R-:W-:-:S03]  /*5c3a0*/  LOP3.LUT P1, RZ, R23, 0x20000, RZ, 0xc0, !PT ;  /* 0x0002000017ff7812 */ /* 0x000fc6000782c0ff */
[----:B-1----:R-:W2:Y:S04]  /*5c3b0*/  LDL.LU.64 R8, [R1+0x1378] ;  /* 0x0013780001087983 */ /* 0x002ea80000300a00 */
[----:B------:R-:W2:Y:S06]  /*5c3c0*/  LDL.LU R13, [R1+0x4bc] ;  /* 0x0004bc00010d7983 */ /* 0x000eac0000300800 */
[----:B------:R1:W-:Y:S01]  /*5c3d0*/  @P1 STG.E desc[UR4][R174.64], R173 ;  /* 0x000000adae001986 */ /* 0x0003e2000c101904 */
[----:B------:R-:W-:-:S03]  /*5c3e0*/  LOP3.LUT P1, RZ, R23, 0x10000, RZ, 0xc0, !PT ;  /* 0x0001000017ff7812 */ /* 0x000fc6000782c0ff */
[----:B-1----:R-:W2:Y:S04]  /*5c3f0*/  LDL.LU.64 R174, [R1+0x1370] ;  /* 0x0013700001ae7983 */ /* 0x002ea80000300a00 */
[----:B------:R-:W2:Y:S06]  /*5c400*/  LDL.LU R173, [R1+0x4ac] ;  /* 0x0004ac0001ad7983 */ /* 0x000eac0000300800 */
[----:B------:R1:W-:Y:S01]  /*5c410*/  @P1 STG.E desc[UR4][R178.64], R172 ;  /* 0x000000acb2001986 */ /* 0x0003e2000c101904 */
[----:B------:R-:W-:-:S03]  /*5c420*/  LOP3.LUT P1, RZ, R23, 0x8000, RZ, 0xc0, !PT ;  /* 0x0000800017ff7812 */ /* 0x000fc6000782c0ff */
[----:B-1----:R-:W2:Y:S04]  /*5c430*/  LDL.LU.64 R178, [R1+0x1368] ;  /* 0x0013680001b27983 */ /* 0x002ea80000300a00 */
[----:B------:R-:W2:Y:S06]  /*5c440*/  LDL.LU R172, [R1+0x490] ;  /* 0x0004900001ac7983 */ /* 0x000eac0000300800 */
[----:B------:R1:W-:Y:S04]  /*5c450*/  @P1 STG.E desc[UR4][R176.64], R187 ;  /* 0x000000bbb0001986 */ /* 0x0003e8000c101904 */
[----:B-1----:R-:W2:Y:S04]  /*5c460*/  LDL.LU.64 R176, [R1+0x1360] ;  /* 0x0013600001b07983 */ /* 0x002ea80000300a00 */
[----:B------:R-:W2:Y:S01]  /*5c470*/  LDL.LU R187, [R1+0x480] ;  /* 0x0004800001bb7983 */ /* 0x000ea20000300800 */
[----:B------:R-:W-:-:S13]  /*5c480*/  LOP3.LUT P1, RZ, R23, 0x4000, RZ, 0xc0, !PT ;  /* 0x0000400017ff7812 */ /* 0x000fda000782c0ff */
[----:B------:R1:W-:Y:S01]  /*5c490*/  @P1 STG.E desc[UR4][R182.64], R186 ;  /* 0x000000bab6001986 */ /* 0x0003e2000c101904 */
[----:B------:R-:W-:-:S03]  /*5c4a0*/  LOP3.LUT P1, RZ, R23, 0x2000, RZ, 0xc0, !PT ;  /* 0x0000200017ff7812 */ /* 0x000fc6000782c0ff */
[----:B-1----:R-:W2:Y:S10]  /*5c4b0*/  LDL.LU.64 R182, [R1+0x1358] ;  /* 0x0013580001b67983 */ /* 0x002eb40000300a00 */
        /* <DEDUP_REMOVED lines=45> */
[----:B-1----:R-:W2:Y:S04]  /*5c790*/  LDL.LU.64 R8, [R1+0x1318] ;  /* 0x0013180001087983 */ /* 0x002ea80000300a00 */
[----:B------:R-:W2:Y:S04]  /*5c7a0*/  LDL.LU R13, [R1+0x474] ;  /* 0x00047400010d7983 */ /* 0x000ea80000300800 */
[----:B------:R1:W-:Y:S01]  /*5c7b0*/  @P1 STG.E desc[UR4][R174.64], R173 ;  /* 0x000000adae001986 */ /* 0x0003e2000c101904 */
[----:B------:R-:W-:-:S03]  /*5c7c0*/  LOP3.LUT P1, RZ, R18, 0x20000000, RZ, 0xc0, !PT ;  /* 0x2000000012ff7812 */ /* 0x000fc6000782c0ff */
[----:B-1----:R-:W2:Y:S04]  /*5c7d0*/  LDL.LU.64 R174, [R1+0x1310] ;  /* 0x0013100001ae7983 */ /* 0x002ea80000300a00 */
[----:B------:R-:W2:Y:S06]  /*5c7e0*/  LDL.LU R173, [R1+0x464] ;  /* 0x0004640001ad7983 */ /* 0x000eac0000300800 */
[----:B------:R1:W-:Y:S01]  /*5c7f0*/  @P1 STG.E desc[UR4][R178.64], R172 ;  /* 0x000000acb2001986 */ /* 0x0003e2000c101904 */
[----:B------:R-:W-:-:S02]  /*5c800*/  LOP3.LUT P1, RZ, R18, 0x10000000, RZ, 0xc0, !PT ;  /* 0x1000000012ff7812 */ /* 0x000fc4000782c0ff */
[----:B------:R-:W-:Y:S01]  /*5c810*/  LOP3.LUT R18, R18, 0xffffffef, RZ, 0xc0, !PT ;  /* 0xffffffef12127812 */ /* 0x000fe200078ec0ff */
[----:B-1----:R-:W2:Y:S04]  /*5c820*/  LDL.LU.64 R178, [R1+0x1308] ;  /* 0x0013080001b27983 */ /* 0x002ea80000300a00 */
[----:B------:R-:W2:Y:S06]  /*5c830*/  LDL.LU R172, [R1+0x478] ;  /* 0x0004780001ac7983 */ /* 0x000eac0000300800 */
[----:B------:R1:W-:Y:S01]  /*5c840*/  @P1 STG.E desc[UR4][R176.64], R187 ;  /* 0x000000bbb0001986 */ /* 0x0003e2000c101904 */
[----:B------:R-:W-:-:S03]  /*5c850*/  LOP3.LUT P1, RZ, R24, 0x400, RZ, 0xc0, !PT ;  /* 0x0000040018ff7812 */ /* 0x000fc6000782c0ff */
[----:B-1----:R-:W2:Y:S10]  /*5c860*/  LDL.LU.64 R176, [R1+0x1300] ;  /* 0x0013000001b07983 */ /* 0x002eb40000300a00 */
        /* <DEDUP_REMOVED lines=173> */
[C---:B------:R-:W-:Y:S02]  /*5d340*/  LOP3.LUT P1, RZ, R18.reuse, 0x100, RZ, 0xc0, !PT ;  /* 0x0000010012ff7812 */ /* 0x040fe4000782c0ff */
[----:B------:R-:W-:Y:S01]  /*5d350*/  LOP3.LUT R7, R7, 0xffffefff, RZ, 0xc0, !PT ;  /* 0xffffefff07077812 */ /* 0x000fe200078ec0ff */
        /* <DEDUP_REMOVED lines=19> */
[----:B------:R-:W-:-:S02]  /*5d490*/  LOP3.LUT P1, RZ, R20, 0x800, RZ, 0xc0, !PT ;  /* 0x0000080014ff7812 */ /* 0x000fc4000782c0ff */
[----:B------:R-:W-:Y:S01]  /*5d4a0*/  LOP3.LUT P0, RZ, R24, 0x200, RZ, 0xc0, !PT ;  /* 0x0000020018ff7812 */ /* 0x000fe2000780c0ff */
        /* <DEDUP_REMOVED lines=100> */
[----:B--2---:R-:W-:Y:S01]  /*5daf0*/  @P1 STG.E desc[UR4][R8.64], R13 ;  /* 0x0000000d08001986 */ /* 0x004fe2000c101904 */
        /* <DEDUP_REMOVED lines=258> */
[----:B---3--:R1:W-:Y:S01]  /*5eb20*/  @P1 STG.E desc[UR4][R188.64], R26 ;  /* 0x0000001abc001986 */ /* 0x0083e2000c101904 */
[----:B------:R-:W-:-:S03]  /*5eb30*/  LOP3.LUT P1, RZ, R16, 0x40000000, RZ, 0xc0, !PT ;  /* 0x4000000010ff7812 */ /* 0x000fc6000782c0ff */
[----:B-1----:R-:W3:Y:S10]  /*5eb40*/  LDL.LU.64 R188, [R1+0x1910] ;  /* 0x0019100001bc7983 */ /* 0x002ef40000300a00 */
        /* <DEDUP_REMOVED lines=12> */
[----:B-1----:R-:W4:Y:S10]  /*5ec10*/  LDL.LU.64 R30, [R1+0x1038] ;  /* 0x00103800011e7983 */ /* 0x002f340000300a00 */
[----:B------:R1:W-:Y:S01]  /*5ec20*/  @P1 STG.E desc[UR4][R28.64], R10 ;  /* 0x0000000a1c001986 */ /* 0x0003e2000c101904 */
[----:B------:R-:W-:-:S03]  /*5ec30*/  LOP3.LUT P1, RZ, R16, 0x800000, RZ, 0xc0, !PT ;  /* 0x0080000010ff7812 */ /* 0x000fc6000782c0ff */
[----:B------:R-:W4:Y:S04]  /*5ec40*/  LDL.LU R35, [R1+0x88] ;  /* 0x0000880001237983 */ /* 0x000f280000300800 */
[----:B-1----:R-:W2:Y:S06]  /*5ec50*/  LDL.LU.64 R28, [R1+0x1030] ;  /* 0x00103000011c7983 */ /* 0x002eac0000300a00 */
[----:B------:R1:W-:Y:S01]  /*5ec60*/  @P1 STG.E desc[UR4][R32.64], R11 ;  /* 0x0000000b20001986 */ /* 0x0003e2000c101904 */
[----:B------:R-:W-:-:S03]  /*5ec70*/  LOP3.LUT P1, RZ, R16, 0x400000, RZ, 0xc0, !PT ;  /* 0x0040000010ff7812 */ /* 0x000fc6000782c0ff */
[----:B------:R-:W2:Y:S04]  /*5ec80*/  LDL.LU R10, [R1+0x9c] ;  /* 0x00009c00010a7983 */ /* 0x000ea80000300800 */
[----:B-1----:R-:W3:Y:S06]  /*5ec90*/  LDL.LU.64 R32, [R1+0x1028] ;  /* 0x0010280001207983 */ /* 0x002eec0000300a00 */
[----:B------:R1:W-:Y:S01]  /*5eca0*/  @P1 STG.E desc[UR4][R14.64], R12 ;  /* 0x0000000c0e001986 */ /* 0x0003e2000c101904 */
[----:B------:R-:W-:-:S03]  /*5ecb0*/  LOP3.LUT P1, RZ, R16, 0x200000, RZ, 0xc0, !PT ;  /* 0x0020000010ff7812 */ /* 0x000fc6000782c0ff */
[----:B------:R-:W3:Y:S04]  /*5ecc0*/  LDL.LU R11, [R1+0x8c] ;  /* 0x00008c00010b7983 */ /* 0x000ee80000300800 */
[----:B-1----:R-:W3:Y:S06]  /*5ecd0*/  LDL.LU.64 R14, [R1+0x1020] ;  /* 0x00102000010e7983 */ /* 0x002eec0000300a00 */
[----:B------:R1:W-:Y:S01]  /*5ece0*/  @P1 STG.E desc[UR4][R8.64], R13 ;  /* 0x0000000d08001986 */ /* 0x0003e2000c101904 */
[----:B------:R-:W-:-:S03]  /*5ecf0*/  LOP3.LUT P1, RZ, R16, 0x100000, RZ, 0xc0, !PT ;  /* 0x0010000010ff7812 */ /* 0x000fc6000782c0ff */
[----:B------:R-:W3:Y:S01]  /*5ed00*/  LDL.LU R12, [R1+0x70] ;  /* 0x00007000010c7983 */ /* 0x000ee20000300800 */
[----:B------:R-:W-:-:S03]  /*5ed10*/  LOP3.LUT R16, R16, 0xfffffffe, RZ, 0xc0, !PT ;  /* 0xfffffffe10107812 */ /* 0x000fc600078ec0ff */
[----:B-1----:R-:W3:Y:S06]  /*5ed20*/  LDL.LU.64 R8, [R1+0x1018] ;  /* 0x0010180001087983 */ /* 0x002eec0000300a00 */
[----:B------:R1:W-:Y:S01]  /*5ed30*/  @P1 STG.E desc[UR4][R174.64], R173 ;  /* 0x000000adae001986 */ /* 0x0003e2000c101904 */
[----:B------:R-:W-:-:S03]  /*5ed40*/  LOP3.LUT P1, RZ, R22, 0x2000, RZ, 0xc0, !PT ;  /* 0x0000200016ff7812 */ /* 0x000fc6000782c0ff */
[----:B------:R-:W3:Y:S01]  /*5ed50*/  LDL.LU R13, [R1+0x60] ;  /* 0x00006000010d7983 */ /* 0x000ee20000300800 */
[----:B------:R-:W-:-:S03]  /*5ed60*/  LOP3.LUT P0, RZ, R21, 0x800, RZ, 0xc0, !PT ;  /* 0x0000080015ff7812 */ /* 0x000fc6000780c0ff */
[----:B-1----:R-:W3:Y:S06]  /*5ed70*/  LDL.LU.64 R174, [R1+0x1010] ;  /* 0x0010100001ae7983 */ /* 0x002eec0000300a00 */
[----:B------:R-:W-:Y:S02]  /*5ed80*/  @P1 LOP3.LUT R20, R20, 0x10000000, RZ, 0xfc, !PT ;  /* 0x1000000014141812 */ /* 0x000fe400078efcff */
[----:B------:R-:W-:Y:S01]  /*5ed90*/  LOP3.LUT P1, RZ, R22, 0x4000, RZ, 0xc0, !PT ;  /* 0x0000400016ff7812 */ /* 0x000fe2000782c0ff */
[----:B------:R-:W3:Y:S01]  /*5eda0*/  LDL.LU R173, [R1+0x74] ;  /* 0x0000740001ad7983 */ /* 0x000ee20000300800 */
        /* <DEDUP_REMOVED lines=25> */
[----:B-1----:R-:W3:Y:S01]  /*5ef40*/  LDL.LU.64 R178, [R1+0x1008] ;  /* 0x0010080001b27983 */ /* 0x002ee20000300a00 */
[----:B------:R-:W-:-:S03]  /*5ef50*/  LOP3.LUT R16, R16, 0xffffffdf, RZ, 0xc0, !PT ;  /* 0xffffffdf10107812 */ /* 0x000fc600078ec0ff */
[----:B------:R-:W3:Y:S01]  /*5ef60*/  LDL.LU R172, [R1+0x64] ;  /* 0x0000640001ac7983 */ /* 0x000ee20000300800 */
[----:B------:R-:W-:-:S07]  /*5ef70*/  LOP3.LUT P5, RZ, R21, 0x200, RZ, 0xc0, !PT ;  /* 0x0000020015ff7812 */ /* 0x000fce00078ac0ff */
[----:B------:R-:W-:Y:S02]  /*5ef80*/  @P1 LOP3.LUT R16, R16, 0x20, RZ, 0xfc, !PT ;  /* 0x0000002010101812 */ /* 0x000fe400078efcff */
[----:B------:R-:W-:Y:S01]  /*5ef90*/  LOP3.LUT P1, RZ, R22, 0x800000, RZ, 0xc0, !PT ;  /* 0x0080000016ff7812 */ /* 0x000fe2000782c0ff */
[----:B------:R1:W-:Y:S01]  /*5efa0*/  @P6 STG.E desc[UR4][R176.64], R187 ;  /* 0x000000bbb0006986 */ /* 0x0003e2000c101904 */
[----:B------:R-:W-:-:S03]  /*5efb0*/  LOP3.LUT R16, R16, 0xffffffbf, RZ, 0xc0, !PT ;  /* 0xffffffbf10107812 */ /* 0x000fc600078ec0ff */
[----:B-1----:R-:W3:Y:S04]  /*5efc0*/  LDL.LU.64 R176, [R1+0x1000] ;  /* 0x0010000001b07983 */ /* 0x002ee80000300a00 */
[----:B------:R-:W3:Y:S04]  /*5efd0*/  LDL.LU R187, [R1+0x78] ;  /* 0x0000780001bb7983 */ /* 0x000ee80000300800 */
[----:B------:R-:W-:Y:S02]  /*5efe0*/  @P1 LOP3.LUT R16, R16, 0x40, RZ, 0xfc, !PT ;  /* 0x0000004010101812 */ /* 0x000fe400078efcff */
[----:B------:R-:W-:Y:S01]  /*5eff0*/  LOP3.LUT P1, RZ, R22, 0x1000000, RZ, 0xc0, !PT ;  /* 0x0100000016ff7812 */ /* 0x000fe2000782c0ff */
[----:B------:R1:W-:Y:S01]  /*5f000*/  @P5 STG.E desc[UR4][R182.64], R186 ;  /* 0x000000bab6005986 */ /* 0x0003e2000c101904 */
[----:B------:R-:W-:-:S02]  /*5f010*/  LOP3.LUT P4, RZ, R21, 0x100, RZ, 0xc0, !PT ;  /* 0x0000010015ff7812 */ /* 0x000fc4000788c0ff */
[----:B------:R-:W-:Y:S01]  /*5f020*/  LOP3.LUT R16, R16, 0xffffff7f, RZ, 0xc0, !PT ;  /* 0xffffff7f10107812 */ /* 0x000fe200078ec0ff */
        /* <DEDUP_REMOVED lines=19> */
[----:B------:R-:W-:-:S03]  /*5f160*/  LOP3.LUT R16, R16, 0xfffffbff, RZ, 0xc0, !PT ;  /* 0xfffffbff10107812 */ /* 0x000fc600078ec0ff */
[----:B-1----:R-:W3:Y:S04]  /*5f170*/  LDL.LU.64 R194, [R1+0xfe0] ;  /* 0x000fe00001c27983 */ /* 0x002ee80000300a00 */
[----:B------:R-:W3:Y:S04]  /*5f180*/  LDL.LU R27, [R1+0x50] ;  /* 0x00005000011b7983 */ /* 0x000ee80000300800 */
        /* <DEDUP_REMOVED lines=29> */
[----:B----4-:R-:W-:Y:S01]  /*5f360*/  @P1 STG.E desc[UR4][R30.64], R35 ;  /* 0x000000231e001986 */ /* 0x010fe2000c101904 */
[----:B------:R-:W-:-:S13]  /*5f370*/  LOP3.LUT P1, RZ, R16, 0x80000, RZ, 0xc0, !PT ;  /* 0x0008000010ff7812 */ /* 0x000fda000782c0ff */
[----:B--2---:R-:W-:Y:S01]  /*5f380*/  @P1 STG.E desc[UR4][R28.64], R10 ;  /* 0x0000000a1c001986 */ /* 0x004fe2000c101904 */
[----:B------:R-:W-:-:S13]  /*5f390*/  LOP3.LUT P1, RZ, R16, 0x40000, RZ, 0xc0, !PT ;  /* 0x0004000010ff7812 */ /* 0x000fda000782c0ff */
        /* <DEDUP_REMOVED lines=53> */
[----:B------:R-:W4:Y:S04]  /*5f6f0*/  LDL.LU R35, [R1] ;  /* 0x0000000001237983 */ /* 0x000f280000300800 */
[----:B------:R-:W4:Y:S04]  /*5f700*/  LDL.LU.64 R28, [R1+0xf50] ;  /* 0x000f5000011c7983 */ /* 0x000f280000300a00 */
[----:B------:R-:W4:Y:S04]  /*5f710*/  LDL.LU R252, [R1+0x14] ;  /* 0x0000140001fc7983 */ /* 0x000f280000300800 */
[----:B------:R-:W4:Y:S04]  /*5f720*/  LDL.LU.64 R32, [R1+0xf48] ;  /* 0x000f480001207983 */ /* 0x000f280000300a00 */
[----:B------:R-:W4:Y:S04]  /*5f730*/  LDL.LU R27, [R1+0x4] ;  /* 0x00000400011b7983 */ /* 0x000f280000300800 */
[----:B--2---:R1:W-:Y:S01]  /*5f740*/  @P1 STG.E desc[UR4][R194.64], R191 ;  /* 0x000000bfc2001986 */ /* 0x0043e2000c101904 */
[----:B------:R-:W-:-:S02]  /*5f750*/  LOP3.LUT P1, RZ, R16, 0x80, RZ, 0xc0, !PT ;  /* 0x0000008010ff7812 */ /* 0x000fc4000782c0ff */
[C---:B------:R-:W-:Y:S02]  /*5f760*/  LOP3.LUT P0, RZ, R22.reuse, 0x1000, RZ, 0xc0, !PT ;  /* 0x0000100016ff7812 */ /* 0x040fe4000780c0ff */
[C---:B------:R-:W-:Y:S02]  /*5f770*/  LOP3.LUT P6, RZ, R22.reuse, 0x800, RZ, 0xc0, !PT ;  /* 0x0000080016ff7812 */ /* 0x040fe400078cc0ff */
[C---:B------:R-:W-:Y:S02]  /*5f780*/  LOP3.LUT P5, RZ, R22.reuse, 0x400, RZ, 0xc0, !PT ;  /* 0x0000040016ff7812 */ /* 0x040fe400078ac0ff */
[C---:B------:R-:W-:Y:S02]  /*5f790*/  LOP3.LUT P4, RZ, R22.reuse, 0x200, RZ, 0xc0, !PT ;  /* 0x0000020016ff7812 */ /* 0x040fe4000788c0ff */
[----:B------:R-:W-:Y:S01]  /*5f7a0*/  LOP3.LUT P3, RZ, R22, 0x100, RZ, 0xc0, !PT ;  /* 0x0000010016ff7812 */ /* 0x000fe2000786c0ff */
[----:B-1----:R-:W2:Y:S04]  /*5f7b0*/  LDL.LU.64 R194, [R1+0x1908] ;  /* 0x0019080001c27983 */ /* 0x002ea80000300a00 */
[----:B---3--:R1:W-:Y:S01]  /*5f7c0*/  @P1 STG.E desc[UR4][R184.64], R186 ;  /* 0x000000bab8001986 */ /* 0x0083e2000c101904 */
[----:B------:R-:W-:-:S02]  /*5f7d0*/  LOP3.LUT P1, RZ, R16, 0x40, RZ, 0xc0, !PT ;  /* 0x0000004010ff7812 */ /* 0x000fc4000782c0ff */
[----:B------:R-:W-:Y:S01]  /*5f7e0*/  LOP3.LUT P2, RZ, R22, 0x80, RZ, 0xc0, !PT ;  /* 0x0000008016ff7812 */ /* 0x000fe2000784c0ff */
[----:B------:R-:W3:Y:S04]  /*5f7f0*/  LDL.LU R191, [R1+0x1900] ;  /* 0x0019000001bf7983 */ /* 0x000ee80000300800 */
[----:B-1----:R-:W3:Y:S06]  /*5f800*/  LDL.LU.64 R184, [R1+0x18f8] ;  /* 0x0018f80001b87983 */ /* 0x002eec0000300a00 */
[----:B----4-:R1:W-:Y:S01]  /*5f810*/  @P1 STG.E desc[UR4][R180.64], R187 ;  /* 0x000000bbb4001986 */ /* 0x0103e2000c101904 */
        /* <DEDUP_REMOVED lines=17> */
[----:B-1----:R-:W4:Y:S10]  /*5f930*/  LDL.LU.64 R174, [R1+0x18b0] ;  /* 0x0018b00001ae7983 */ /* 0x002f340000300a00 */
        /* <DEDUP_REMOVED lines=12> */
[----:B------:R-:W-:Y:S01]  /*5fa00*/  @P1 STG.E desc[UR4][R4.64], R170 ;  /* 0x000000aa04001986 */ /* 0x000fe2000c101904 */
[----:B------:R-:W-:-:S02]  /*5fa10*/  LOP3.LUT P1, RZ, R20, 0x10000000, RZ, 0xc0, !PT ;  /* 0x1000000014ff7812 */ /* 0x000fc4000782c0ff */
[----:B------:R-:W-:-:S11]  /*5fa20*/  LOP3.LUT R20, R20, 0xffffffef, RZ, 0xc0, !PT ;  /* 0xffffffef14147812 */ /* 0x000fd600078ec0ff */
[----:B------:R-:W-:Y:S01]  /*5fa30*/  @P1 STG.E desc[UR4][R168.64], R171 ;  /* 0x000000aba8001986 */ /* 0x000fe2000c101904 */
        /* <DEDUP_REMOVED lines=64> */
[----:B------:R-:W-:Y:S10]  /*5fe40*/  @P0 STG.E desc[UR4][R38.64], R36 ;  /* 0x0000002426000986 */ /* 0x000ff4000c101904 */
[----:B------:R-:W-:-:S02]  /*5fe50*/  @P1 LOP3.LUT R20, R20, 0x2000000, RZ, 0xfc, !PT ;  /* 0x0200000014141812 */ /* 0x000fc400078efcff */
[----:B------:R-:W-:Y:S01]  /*5fe60*/  LOP3.LUT P1, RZ, R22, 0x10, RZ, 0xc0, !PT ;  /* 0x0000001016ff7812 */ /* 0x000fe2000782c0ff */
[----:B------:R-:W-:Y:S01]  /*5fe70*/  @P6 STG.E desc[UR4][R42.64], R37 ;  /* 0x000000252a006986 */ /* 0x000fe2000c101904 */
[----:B------:R-:W-:-:S03]  /*5fe80*/  LOP3.LUT R20, R20, 0xfbffffff, RZ, 0xc0, !PT ;  /* 0xfbffffff14147812 */ /* 0x000fc600078ec0ff */
[----:B------:R-:W-:Y:S04]  /*5fe90*/  @P5 STG.E desc[UR4][R40.64], R34 ;  /* 0x0000002228005986 */ /* 0x000fe8000c101904 */
[----:B------:R-:W-:Y:S04]  /*5fea0*/  @P4 STG.E desc[UR4][R30.64], R35 ;  /* 0x000000231e004986 */ /* 0x000fe8000c101904 */
[----:B------:R-:W-:Y:S01]  /*5feb0*/  @P3 STG.E desc[UR4][R28.64], R252 ;  /* 0x000000fc1c003986 */ /* 0x000fe2000c101904 */
[----:B------:R-:W-:Y:S02]  /*5fec0*/  @P1 LOP3.LUT R20, R20, 0x4000000, RZ, 0xfc, !PT ;  /* 0x0400000014141812 */ /* 0x000fe400078efcff */
[----:B------:R-:W-:Y:S01]  /*5fed0*/  LOP3.LUT P1, RZ, R22, 0x20, RZ, 0xc0, !PT ;  /* 0x0000002016ff7812 */ /* 0x000fe2000782c0ff */
[----:B------:R1:W-:Y:S01]  /*5fee0*/  @P2 STG.E desc[UR4][R32.64], R27 ;  /* 0x0000001b20002986 */ /* 0x0003e2000c101904 */
[----:B------:R-:W-:-:S03]  /*5fef0*/  LOP3.LUT R20, R20, 0xf7ffffff, RZ, 0xc0, !PT ;  /* 0xf7ffffff14147812 */ /* 0x000fc600078ec0ff */
[----:B-1----:R-:W2:Y:S04]  /*5ff00*/  LDL.LU.64 R32, [R1+0xf40] ;  /* 0x000f400001207983 */ /* 0x002ea80000300a00 */
[----:B------:R-:W2:Y:S04]  /*5ff10*/  LDL.LU R2, [R1+0x18] ;  /* 0x0000180001027983 */ /* 0x000ea80000300800 */
[----:B------:R-:W3:Y:S04]  /*5ff20*/  LDL.LU R42, [R1+0x8] ;  /* 0x00000800012a7983 */ /* 0x000ee80000300800 */
[----:B------:R-:W4:Y:S04]  /*5ff30*/  LDL.LU.64 R4, [R1+0xf30] ;  /* 0x000f300001047983 */ /* 0x000f280000300a00 */
[----:B------:R-:W4:Y:S04]  /*5ff40*/  LDL.LU R43, [R1+0x1c] ;  /* 0x00001c00012b7983 */ /* 0x000f280000300800 */
[----:B------:R-:W4:Y:S04]  /*5ff50*/  LDL.LU.64 R34, [R1+0xf28] ;  /* 0x000f280001227983 */ /* 0x000f280000300a00 */
[----:B------:R-:W4:Y:S04]  /*5ff60*/  LDL.LU R252, [R1+0xc] ;  /* 0x00000c0001fc7983 */ /* 0x000f280000300800 */
[----:B------:R-:W4:Y:S04]  /*5ff70*/  LDL.LU.64 R28, [R1+0xf20] ;  /* 0x000f2000011c7983 */ /* 0x000f280000300a00 */
[----:B------:R-:W4:Y:S04]  /*5ff80*/  LDL.LU.64 R30, [R1+0xf18] ;  /* 0x000f1800011e7983 */ /* 0x000f280000300a00 */
[----:B------:R-:W4:Y:S01]  /*5ff90*/  LDL.LU.64 R40, [R1+0xf10] ;  /* 0x000f100001287983 */ /* 0x000f220000300a00 */
[----:B------:R-:W-:-:S03]  /*5ffa0*/  @P1 LOP3.LUT R20, R20, 0x8000000, RZ, 0xfc, !PT ;  /* 0x0800000014141812 */ /* 0x000fc600078efcff */
[----:B------:R-:W4:Y:S01]  /*5ffb0*/  LDL.LU.64 R36, [R1+0xf08] ;  /* 0x000f080001247983 */ /* 0x000f220000300a00 */
[----:B------:R-:W-:-:S03]  /*5ffc0*/  LOP3.LUT P1, RZ, R22, 0x40, RZ, 0xc0, !PT ;  /* 0x0000004016ff7812 */ /* 0x000fc6000782c0ff */
[----:B------:R-:W4:Y:S04]  /*5ffd0*/  LDL.LU.64 R38, [R1+0xf00] ;  /* 0x000f000001267983 */ /* 0x000f280000300a00 */
[----:B------:R-:W4:Y:S04]  /*5ffe0*/  LDL.LU.64 R26, [R1+0xef8] ;  /* 0x000ef800011a7983 */ /* 0x000f280000300a00 */
[----:B------:R-:W4:Y:S04]  /*5fff0*/  LDL.LU.64 R168, [R1+0xef0] ;  /* 0x000ef00001a87983 */ /* 0x000f280000300a00 */
[----:B------:R-:W4:Y:S04]  /*60000*/  LDL.LU.64 R170, [R1+0xee8] ;  /* 0x000ee80001aa7983 */ /* 0x000f280000300a00 */
[----:B------:R-:W3:Y:S04]  /*60010*/  LDL.LU.64 R22, [R1+0xf38] ;  /* 0x000f380001167983 */ /* 0x000ee80000300a00 */
[----:B--2---:R1:W-:Y:S01]  /*60020*/  @P1 STG.E desc[UR4][R32.64], R2 ;  /* 0x0000000220001986 */ /* 0x0043e2000c101904 */
[----:B------:R-:W-:-:S03]  /*60030*/  LOP3.LUT P1, RZ, R20, 0x8000000, RZ, 0xc0, !PT ;  /* 0x0800000014ff7812 */ /* 0x000fc6000782c0ff */
[----:B-1----:R-:W2:Y:S10]  /*60040*/  LDL.LU.64 R32, [R1+0x1888] ;  /* 0x0018880001207983 */ /* 0x002eb40000300a00 */
[----:B---3--:R-:W-:Y:S01]  /*60050*/  @P1 STG.E desc[UR4][R22.64], R42 ;  /* 0x0000002a16001986 */ /* 0x008fe2000c101904 */
[----:B------:R-:W-:-:S13]  /*60060*/  LOP3.LUT P1, RZ, R20, 0x4000000, RZ, 0xc0, !PT ;  /* 0x0400000014ff7812 */ /* 0x000fda000782c0ff */
[----:B----4-:R-:W-:Y:S01]  /*60070*/  @P1 STG.E desc[UR4][R4.64], R43 ;  /* 0x0000002b04001986 */ /* 0x010fe2000c101904 */
[----:B------:R-:W-:-:S13]  /*60080*/  LOP3.LUT P1, RZ, R20, 0x2000000, RZ, 0xc0, !PT ;  /* 0x0200000014ff7812 */ /* 0x000fda000782c0ff */
[----:B------:R-:W-:Y:S01]  /*60090*/  @P1 STG.E desc[UR4][R34.64], R252 ;  /* 0x000000fc22001986 */ /* 0x000fe2000c101904 */
[----:B------:R-:W-:-:S13]  /*600a0*/  LOP3.LUT P1, RZ, R20, 0x1000000, RZ, 0xc0, !PT ;  /* 0x0100000014ff7812 */ /* 0x000fda000782c0ff */
[----:B------:R1:W-:Y:S04]  /*600b0*/  @P1 STG.E desc[UR4][R28.64], R248 ;  /* 0x000000f81c001986 */ /* 0x0003e8000c101904 */
[----:B-1----:R-:W3:Y:S01]  /*600c0*/  LDL.LU.64 R28, [R1+0xee0] ;  /* 0x000ee000011c7983 */ /* 0x002ee20000300a00 */
[----:B------:R-:W-:-:S03]  /*600d0*/  LOP3.LUT P1, RZ, R20, 0x800000, RZ, 0xc0, !PT ;  /* 0x0080000014ff7812 */ /* 0x000fc6000782c0ff */
[----:B------:R-:W4:Y:S10]  /*600e0*/  LDL.LU.64 R34, [R1+0xed8] ;  /* 0x000ed80001227983 */ /* 0x000f340000300a00 */
[----:B------:R1:W-:Y:S01]  /*600f0*/  @P1 STG.E desc[UR4][R30.64], R244 ;  /* 0x000000f41e001986 */ /* 0x0003e2000c101904 */
[----:B------:R-:W-:-:S03]  /*60100*/  LOP3.LUT P1, RZ, R20, 0x400000, RZ, 0xc0, !PT ;  /* 0x0040000014ff7812 */ /* 0x000fc6000782c0ff */
[----:B-1----:R-:W2:Y:S10]  /*60110*/  LDL.LU.64 R30, [R1+0xed0] ;  /* 0x000ed000011e7983 */ /* 0x002eb40000300a00 */
[----:B------:R1:W-:Y:S01]  /*60120*/  @P1 STG.E desc[UR4][R40.64], R249 ;  /* 0x000000f928001986 */ /* 0x0003e2000c101904 */
[----:B------:R-:W-:-:S03]  /*60130*/  LOP3.LUT P1, RZ, R20, 0x200000, RZ, 0xc0, !PT ;  /* 0x0020000014ff7812 */ /* 0x000fc6000782c0ff */
[----:B-1----:R-:W2:Y:S10]  /*60140*/  LDL.LU.64 R40, [R1+0xec8] ;  /* 0x000ec80001287983 */ /* 0x002eb40000300a00 */
[----:B------:R1:W-:Y:S04]  /*60150*/  @P1 STG.E desc[UR4][R36.64], R245 ;  /* 0x000000f524001986 */ /* 0x0003e8000c101904 */
[----:B-1----:R-:W2:Y:S01]  /*60160*/  LDL.LU.64 R36, [R1+0xec0] ;  /* 0x000ec00001247983 */ /* 0x002ea20000300a00 */
[----:B------:R-:W-:-:S03]  /*60170*/  LOP3.LUT P1, RZ, R20, 0x100000, RZ, 0xc0, !PT ;  /* 0x0010000014ff7812 */ /* 0x000fc6000782c0ff */
[----:B------:R-:W2:Y:S10]  /*60180*/  LDL.LU.64 R42, [R1+0xeb8] ;  /* 0x000eb800012a7983 */ /* 0x000eb40000300a00 */
[----:B------:R1:W-:Y:S04]  /*60190*/  @P1 STG.E desc[UR4][R38.64], R250 ;  /* 0x000000fa26001986 */ /* 0x0003e8000c101904 */
[----:B-1----:R-:W2:Y:S01]  /*601a0*/  LDL.LU.64 R38, [R1+0xeb0] ;  /* 0x000eb00001267983 */ /* 0x002ea20000300a00 */
[----:B------:R-:W-:-:S13]  /*601b0*/  LOP3.LUT P1, RZ, R20, 0x80000, RZ, 0xc0, !PT ;  /* 0x0008000014ff7812 */ /* 0x000fda000782c0ff */
[----:B------:R-:W-:Y:S01]  /*601c0*/  @P1 STG.E desc[UR4][R26.64], R246 ;  /* 0x000000f61a001986 */ /* 0x000fe2000c101904 */
[----:B------:R-:W-:-:S13]  /*601d0*/  LOP3.LUT P1, RZ, R20, 0x40000, RZ, 0xc0, !PT ;  /* 0x0004000014ff7812 */ /* 0x000fda000782c0ff */
[----:B------:R-:W-:Y:S01]  /*601e0*/  @P1 STG.E desc[UR4][R168.64], R251 ;  /* 0x000000fba8001986 */ /* 0x000fe2000c101904 */
[----:B------:R-:W-:-:S13]  /*601f0*/  LOP3.LUT P1, RZ, R20, 0x20000, RZ, 0xc0, !PT ;  /* 0x0002000014ff7812 */ /* 0x000fda000782c0ff */
[----:B------:R1:W-:Y:S01]  /*60200*/  @P1 STG.E desc[UR4][R170.64], R247 ;  /* 0x000000f7aa001986 */ /* 0x0003e2000c101904 */
[----:B------:R-:W-:-:S03]  /*60210*/  LOP3.LUT P1, RZ, R20, 0x10000, RZ, 0xc0, !PT ;  /* 0x0001000014ff7812 */ /* 0x000fc6000782c0ff */
        /* <DEDUP_REMOVED lines=9> */
[----:B---3--:R1:W-:Y:S01]  /*602b0*/  @P1 STG.E desc[UR4][R28.64], R240 ;  /* 0x000000f01c001986 */ /* 0x0083e2000c101904 */
[----:B------:R-:W-:-:S03]  /*602c0*/  LOP3.LUT P1, RZ, R20, 0x8000, RZ, 0xc0, !PT ;  /* 0x0000800014ff7812 */ /* 0x000fc6000782c0ff */
[----:B-1----:R-:W3:Y:S10]  /*602d0*/  LDL.LU.64 R28, [R1+0x1880] ;  /* 0x00188000011c7983 */ /* 0x002ef40000300a00 */
[----:B----4-:R1:W-:Y:S01]  /*602e0*/  @P1 STG.E desc[UR4][R34.64], R236 ;  /* 0x000000ec22001986 */ /* 0x0103e2000c101904 */
[----:B------:R-:W-:-:S03]  /*602f0*/  LOP3.LUT P1, RZ, R20, 0x4000, RZ, 0xc0, !PT ;  /* 0x0000400014ff7812 */ /* 0x000fc6000782c0ff */
[----:B-1----:R-:W4:Y:S10]  /*60300*/  LDL.LU.64 R34, [R1+0x1878] ;  /* 0x0018780001227983 */ /* 0x002f340000300a00 */
[----:B--2---:R1:W-:Y:S01]  /*60310*/  @P1 STG.E desc[UR4][R30.64], R241 ;  /* 0x000000f11e001986 */ /* 0x0043e2000c101904 */
[----:B------:R-:W-:-:S03]  /*60320*/  LOP3.LUT P1, RZ, R20, 0x2000, RZ, 0xc0, !PT ;  /* 0x0000200014ff7812 */ /* 0x000fc6000782c0ff */
[----:B-1----:R-:W2:Y:S10]  /*60330*/  LDL.LU.64 R30, [R1+0x1870] ;  /* 0x00187000011e7983 */ /* 0x002eb40000300a00 */
[----:B------:R1:W-:Y:S01]  /*60340*/  @P1 STG.E desc[UR4][R40.64], R237 ;  /* 0x000000ed28001986 */ /* 0x0003e2000c101904 */
[----:B------:R-:W-:-:S03]  /*60350*/  LOP3.LUT P1, RZ, R20, 0x1000, RZ, 0xc0, !PT ;  /* 0x0000100014ff7812 */ /* 0x000fc6000782c0ff */
[----:B------:R-:W3:Y:S04]  /*60360*/  LDL.LU.64 R240, [R1+0xe98] ;  /* 0x000e980001f07983 */ /* 0x000ee80000300a00 */
[----:B-1----:R-:W2:Y:S06]  /*60370*/  LDL.LU.64 R40, [R1+0x1868] ;  /* 0x0018680001287983 */ /* 0x002eac0000300a00 */
[----:B------:R1:W-:Y:S01]  /*60380*/  @P1 STG.E desc[UR4][R36.64], R242 ;  /* 0x000000f224001986 */ /* 0x0003e2000c101904 */
[----:B------:R-:W-:-:S03]  /*60390*/  LOP3.LUT P1, RZ, R20, 0x800, RZ, 0xc0, !PT ;  /* 0x0000080014ff7812 */ /* 0x000fc6000782c0ff */
[----:B------:R-:W4:Y:S04]  /*603a0*/  LDL.LU.64 R236, [R1+0xea0] ;  /* 0x000ea00001ec7983 */ /* 0x000f280000300a00 */
[----:B-1----:R-:W2:Y:S06]  /*603b0*/  LDL.LU.64 R36, [R1+0x1860] ;  /* 0x0018600001247983 */ /* 0x002eac0000300a00 */
[----:B------:R1:W-:Y:S01]  /*603c0*/  @P1 STG.E desc[UR4][R42.64], R238 ;  /* 0x000000ee2a001986 */ /* 0x0003e2000c101904 */
[----:B------:R-:W-:-:S03]  /*603d0*/  LOP3.LUT P1, RZ, R20, 0x400, RZ, 0xc0, !PT ;  /* 0x0000040014ff7812 */ /* 0x000fc6000782c0ff */
[----:B-1----:R-:W2:Y:S10]  /*603e0*/  LDL.LU.64 R42, [R1+0x1858] ;  /* 0x00185800012a7983 */ /* 0x002eb40000300a00 */
[----:B------:R1:W-:Y:S04]  /*603f0*/  @P1 STG.E desc[UR4][R38.64], R243 ;  /* 0x000000f326001986 */ /* 0x0003e8000c101904 */
[----:B-1----:R-:W2:Y:S04]  /*60400*/  LDL.LU.64 R38, [R1+0x1850] ;  /* 0x0018500001267983 */ /* 0x002ea80000300a00 */
[----:B------:R-:W3:Y:S01]  /*60410*/  LDL.LU.64 R242, [R1+0xea8] ;  /* 0x000ea80001f27983 */ /* 0x000ee20000300a00 */
[----:B------:R-:W-:-:S02]  /*60420*/  LOP3.LUT P1, RZ, R20, 0x200, RZ, 0xc0, !PT ;  /* 0x0000020014ff7812 */ /* 0x000fc4000782c0ff */
[----:B------:R-:W-:Y:S02]  /*60430*/  LOP3.LUT R21, R21, 0xffffefff, RZ, 0xc0, !PT ;  /* 0xffffefff15157812 */ /* 0x000fe400078ec0ff */
[C---:B------:R-:W-:Y:S02]  /*60440*/  LOP3.LUT P0, RZ, R25.reuse, 0x2000, RZ, 0xc0, !PT ;  /* 0x0000200019ff7812 */ /* 0x040fe4000780c0ff */
[C---:B------:R-:W-:Y:S02]  /*60450*/  LOP3.LUT P6, RZ, R25.reuse, 0x1000, RZ, 0xc0, !PT ;  /* 0x0000100019ff7812 */ /* 0x040fe400078cc0ff */
[C---:B------:R-:W-:Y:S02]  /*60460*/  LOP3.LUT P5, RZ, R25.reuse, 0x800, RZ, 0xc0, !PT ;  /* 0x0000080019ff7812 */ /* 0x040fe400078ac0ff */
[C---:B------:R-:W-:Y:S02]  /*60470*/  LOP3.LUT P4, RZ, R25.reuse, 0x400, RZ, 0xc0, !PT ;  /* 0x0000040019ff7812 */ /* 0x040fe4000788c0ff */
[----:B------:R-:W-:-:S02]  /*60480*/  LOP3.LUT P3, RZ, R25, 0x200, RZ, 0xc0, !PT ;  /* 0x0000020019ff7812 */ /* 0x000fc4000786c0ff */
[----:B------:R-:W-:Y:S01]  /*60490*/  LOP3.LUT P2, RZ, R25, 0x100, RZ, 0xc0, !PT ;  /* 0x0000010019ff7812 */ /* 0x000fe2000784c0ff */
[----:B---3--:R-:W-:Y:S01]  /*604a0*/  @P1 STG.E desc[UR4][R242.64], R239 ;  /* 0x000000eff2001986 */ /* 0x008fe2000c101904 */
[----:B------:R-:W-:-:S13]  /*604b0*/  LOP3.LUT P1, RZ, R20, 0x100, RZ, 0xc0, !PT ;  /* 0x0000010014ff7812 */ /* 0x000fda000782c0ff */
[----:B----4-:R1:W-:Y:S01]  /*604c0*/  @P1 STG.E desc[UR4][R236.64], R232 ;  /* 0x000000e8ec001986 */ /* 0x0103e2000c101904 */
[----:B------:R-:W-:-:S03]  /*604d0*/  LOP3.LUT P1, RZ, R20, 0x80, RZ, 0xc0, !PT ;  /* 0x0000008014ff7812 */ /* 0x000fc6000782c0ff */
[----:B-1----:R-:W3:Y:S10]  /*604e0*/  LDL.LU.64 R236, [R1+0xe40] ;  /* 0x000e400001ec7983 */ /* 0x002ef40000300a00 */
        /* <DEDUP_REMOVED lines=17> */
[----:B------:R-:W-:Y:S04]  /*60600*/  @P0 STG.E desc[UR4][R248.64], R230 ;  /* 0x000000e6f8000986 */ /* 0x000fe8000c101904 */
[----:B------:R-:W-:Y:S06]  /*60610*/  @P6 STG.E desc[UR4][R22.64], R235 ;  /* 0x000000eb16006986 */ /* 0x000fec000c101904 */
[----:B------:R-:W-:-:S02]  /*60620*/  @P1 LOP3.LUT R21, R21, 0x8000, RZ, 0xfc, !PT ;  /* 0x0000800015151812 */ /* 0x000fc400078efcff */
[----:B------:R-:W-:Y:S01]  /*60630*/  LOP3.LUT P1, RZ, R17, 0x80000, RZ, 0xc0, !PT ;  /* 0x0008000011ff7812 */ /* 0x000fe2000782c0ff */
[----:B------:R-:W-:Y:S04]  /*60640*/  @P5 STG.E desc[UR4][R4.64], R231 ;  /* 0x000000e704005986 */ /* 0x000fe8000c101904 */
[----:B------:R-:W-:Y:S04]  /*60650*/  @P4 STG.E desc[UR4][R26.64], R224 ;  /* 0x000000e01a004986 */ /* 0x000fe8000c101904 */
[----:B------:R-:W-:Y:S01]  /*60660*/  @P3 STG.E desc[UR4][R168.64], R220 ;  /* 0x000000dca8003986 */ /* 0x000fe2000c101904 */
[----:B------:R-:W-:-:S03]  /*60670*/  LOP3.LUT R21, R21, 0xfffeffff, RZ, 0xc0, !PT ;  /* 0xfffeffff15157812 */ /* 0x000fc600078ec0ff */
[----:B------:R1:W-:Y:S01]  /*60680*/  @P2 STG.E desc[UR4][R170.64], R225 ;  /* 0x000000e1aa002986 */ /* 0x0003e2000c101904 */
[----:B------:R-:W-:Y:S02]  /*60690*/  @P1 LOP3.LUT R21, R21, 0x10000, RZ, 0xfc, !PT ;  /* 0x0001000015151812 */ /* 0x000fe400078efcff */
[----:B------:R-:W-:Y:S01]  /*606a0*/  LOP3.LUT P1, RZ, R17, 0x100000, RZ, 0xc0, !PT ;  /* 0x0010000011ff7812 */ /* 0x000fe2000782c0ff */
[----:B-1----:R-:W4:Y:S01]  /*606b0*/  LDL.LU.64 R170, [R1+0xe38] ;  /* 0x000e380001aa7983 */ /* 0x002f220000300a00 */
[----:B------:R-:W-:-:S03]  /*606c0*/  LOP3.LUT R21, R21, 0xfffdffff, RZ, 0xc0, !PT ;  /* 0xfffdffff15157812 */ /* 0x000fc600078ec0ff */
[----:B------:R-:W2:Y:S08]  /*606d0*/  LDL.LU.64 R240, [R1+0xe30] ;  /* 0x000e300001f07983 */ /* 0x000eb00000300a00 */
[----:B------:R-:W-:Y:S02]  /*606e0*/  @P1 LOP3.LUT R21, R21, 0x20000, RZ, 0xfc, !PT ;  /* 0x0002000015151812 */ /* 0x000fe400078efcff */
[----:B------:R-:W-:Y:S01]  /*606f0*/  LOP3.LUT P1, RZ, R17, 0x200000, RZ, 0xc0, !PT ;  /* 0x0020000011ff7812 */ /* 0x000fe2000782c0ff */
[----:B------:R-:W2:Y:S01]  /*60700*/  LDL.LU.64 R246, [R1+0xe28] ;  /* 0x000e280001f67983 */ /* 0x000ea20000300a00 */
[----:B------:R-:W-:-:S03]  /*60710*/  LOP3.LUT R21, R21, 0xfffbffff, RZ, 0xc0, !PT ;  /* 0xfffbffff15157812 */ /* 0x000fc600078ec0ff */
[----:B------:R-:W2:Y:S04]  /*60720*/  LDL.LU.64 R250, [R1+0xe20] ;  /* 0x000e200001fa7983 */ /* 0x000ea80000300a00 */
[----:B------:R-:W2:Y:S04]  /*60730*/  LDL.LU.64 R244, [R1+0xe18] ;  /* 0x000e180001f47983 */ /* 0x000ea80000300a00 */
[----:B------:R-:W-:Y:S01]  /*60740*/  @P1 LOP3.LUT R21, R21, 0x40000, RZ, 0xfc, !PT ;  /* 0x0004000015151812 */ /* 0x000fe200078efcff */
[----:B------:R-:W2:Y:S01]  /*60750*/  LDL.LU.64 R248, [R1+0xe10] ;  /* 0x000e100001f87983 */ /* 0x000ea20000300a00 */
[----:B------:R-:W-:-:S02]  /*60760*/  LOP3.LUT P1, RZ, R17, 0x400000, RZ, 0xc0, !PT ;  /* 0x0040000011ff7812 */ /* 0x000fc4000782c0ff */
[----:B------:R-:W-:Y:S01]  /*60770*/  LOP3.LUT R21, R21, 0xfff7ffff, RZ, 0xc0, !PT ;  /* 0xfff7ffff15157812 */ /* 0x000fe200078ec0ff */
[----:B------:R-:W2:Y:S01]  /*60780*/  LDL.LU.64 R22, [R1+0xe08] ;  /* 0x000e080001167983 */ /* 0x000ea20000300a00 */
[----:B------:R-:W-:-:S03]  /*60790*/  LOP3.LUT R20, R20, 0xfffffffe, RZ, 0xc0, !PT ;  /* 0xfffffffe14147812 */ /* 0x000fc600078ec0ff */
[----:B------:R-:W2:Y:S04]  /*607a0*/  LDL.LU.64 R4, [R1+0xe00] ;  /* 0x000e000001047983 */ /* 0x000ea80000300a00 */
[----:B------:R-:W2:Y:S02]  /*607b0*/  LDL.LU.64 R26, [R1+0xdf8] ;  /* 0x000df800011a7983 */ /* 0x000ea40000300a00 */
[----:B------:R-:W-:Y:S02]  /*607c0*/  @P1 LOP3.LUT R21, R21, 0x80000, RZ, 0xfc, !PT ;  /* 0x0008000015151812 */ /* 0x000fe400078efcff */
[----:B------:R-:W-:Y:S01]  /*607d0*/  LOP3.LUT P1, RZ, R17, 0x800000, RZ, 0xc0, !PT ;  /* 0x0080000011ff7812 */ /* 0x000fe2000782c0ff */
[----:B------:R-:W2:Y:S01]  /*607e0*/  LDL.LU.64 R168, [R1+0xdf0] ;  /* 0x000df00001a87983 */ /* 0x000ea20000300a00 */
        /* <DEDUP_REMOVED lines=49> */
[----:B----4-:R1:W-:Y:S04]  /*60b00*/  @P1 STG.E desc[UR4][R170.64], R226 ;  /* 0x000000e2aa001986 */ /* 0x0103e8000c101904 */
[----:B-1----:R-:W3:Y:S04]  /*60b10*/  LDL.LU.64 R170, [R1+0xde8] ;  /* 0x000de80001aa7983 */ /* 0x002ee80000300a00 */
[----:B------:R-:W4:Y:S04]  /*60b20*/  LDL.LU.64 R24, [R1+0xde0] ;  /* 0x000de00001187983 */ /* 0x000f280000300a00 */
[----:B------:R-:W4:Y:S04]  /*60b30*/  LDL.LU.64 R224, [R1+0xdd8] ;  /* 0x000dd80001e07983 */ /* 0x000f280000300a00 */
[----:B------:R-:W4:Y:S01]  /*60b40*/  LDL.LU.64 R230, [R1+0xdd0] ;  /* 0x000dd00001e67983 */ /* 0x000f220000300a00 */
[----:B------:R-:W-:-:S03]  /*60b50*/  LOP3.LUT P1, RZ, R20, 0x4, RZ, 0xc0, !PT ;  /* 0x0000000414ff7812 */ /* 0x000fc6000782c0ff */
[----:B------:R-:W4:Y:S04]  /*60b60*/  LDL.LU.64 R234, [R1+0xdc8] ;  /* 0x000dc80001ea7983 */ /* 0x000f280000300a00 */
[----:B------:R-:W4:Y:S04]  /*60b70*/  LDL.LU.64 R228, [R1+0xdc0] ;  /* 0x000dc00001e47983 */ /* 0x000f280000300a00 */
[----:B------:R-:W4:Y:S04]  /*60b80*/  LDL.LU.64 R232, [R1+0xdb8] ;  /* 0x000db80001e87983 */ /* 0x000f280000300a00 */
[----:B--2---:R1:W-:Y:S01]  /*60b90*/  @P1 STG.E desc[UR4][R240.64], R222 ;  /* 0x000000def0001986 */ /* 0x0043e2000c101904 */
[----:B------:R-:W-:-:S03]  /*60ba0*/  LOP3.LUT P1, RZ, R20, 0x2, RZ, 0xc0, !PT ;  /* 0x0000000214ff7812 */ /* 0x000fc6000782c0ff */
[----:B------:R-:W2:Y:S04]  /*60bb0*/  LDL.LU.64 R238, [R1+0xdb0] ;  /* 0x000db00001ee7983 */ /* 0x000ea80000300a00 */
[----:B------:R-:W2:Y:S04]  /*60bc0*/  LDL.LU.64 R242, [R1+0xda8] ;  /* 0x000da80001f27983 */ /* 0x000ea80000300a00 */
[----:B------:R-:W2:Y:S04]  /*60bd0*/  LDL.LU.64 R236, [R1+0xda0] ;  /* 0x000da00001ec7983 */ /* 0x000ea80000300a00 */
[----:B------:R1:W-:Y:S01]  /*60be0*/  @P1 STG.E desc[UR4][R246.64], R227 ;  /* 0x000000e3f6001986 */ /* 0x0003e2000c101904 */
[----:B------:R-:W-:-:S03]  /*60bf0*/  LOP3.LUT P1, RZ, R20, 0x1, RZ, 0xc0, !PT ;  /* 0x0000000114ff7812 */ /* 0x000fc6000782c0ff */
[----:B-1----:R-:W2:Y:S04]  /*60c00*/  LDL.LU.64 R240, [R1+0xd98] ;  /* 0x000d980001f07983 */ /* 0x002ea80000300a00 */
[----:B------:R-:W2:Y:S06]  /*60c10*/  LDL.LU.64 R246, [R1+0xd90] ;  /* 0x000d900001f67983 */ /* 0x000eac0000300a00 */
[----:B------:R1:W-:Y:S01]  /*60c20*/  @P1 STG.E desc[UR4][R250.64], R223 ;  /* 0x000000dffa001986 */ /* 0x0003e2000c101904 */
[----:B------:R-:W-:-:S03]  /*60c30*/  LOP3.LUT P1, RZ, R21, 0x80000000, RZ, 0xc0, !PT ;  /* 0x8000000015ff7812 */ /* 0x000fc6000782c0ff */
[----:B-1----:R-:W2:Y:S10]  /*60c40*/  LDL.LU.64 R250, [R1+0xd88] ;  /* 0x000d880001fa7983 */ /* 0x002eb40000300a00 */
        /* <DEDUP_REMOVED lines=18> */
[----:B---3--:R1:W-:Y:S04]  /*60d70*/  @P1 STG.E desc[UR4][R170.64], R219 ;  /* 0x000000dbaa001986 */ /* 0x0083e8000c101904 */
[----:B-1----:R-:W3:Y:S01]  /*60d80*/  LDL.LU.64 R170, [R1+0xd50] ;  /* 0x000d500001aa7983 */ /* 0x002ee20000300a00 */
        /* <DEDUP_REMOVED lines=22> */
[----:B------:R-:W-:Y:S02]  /*60ef0*/  LOP3.LUT P1, RZ, R21, 0x2000, RZ, 0xc0, !PT ;  /* 0x0000200015ff7812 */ /* 0x000fe4000782c0ff */
[C---:B------:R-:W-:Y:S02]  /*60f00*/  LOP3.LUT P0, RZ, R17.reuse, 0x4000, RZ, 0xc0, !PT ;  /* 0x0000400011ff7812 */ /* 0x040fe4000780c0ff */
[C---:B------:R-:W-:Y:S02]  /*60f10*/  LOP3.LUT P6, RZ, R17.reuse, 0x2000, RZ, 0xc0, !PT ;  /* 0x0000200011ff7812 */ /* 0x040fe400078cc0ff */
[C---:B------:R-:W-:Y:S02]  /*60f20*/  LOP3.LUT P5, RZ, R17.reuse, 0x1000, RZ, 0xc0, !PT ;  /* 0x0000100011ff7812 */ /* 0x040fe400078ac0ff */
[----:B------:R-:W-:-:S05]  /*60f30*/  LOP3.LUT P4, RZ, R17, 0x800, RZ, 0xc0, !PT ;  /* 0x0000080011ff7812 */ /* 0x000fca000788c0ff */
[----:B------:R-:W-:Y:S01]  /*60f40*/  @P1 STG.E desc[UR4][R250.64], R201 ;  /* 0x000000c9fa001986 */ /* 0x000fe2000c101904 */
[----:B------:R-:W-:Y:S02]  /*60f50*/  LOP3.LUT P1, RZ, R21, 0x1000, RZ, 0xc0, !PT ;  /* 0x0000100015ff7812 */ /* 0x000fe4000782c0ff */
[C---:B------:R-:W-:Y:S02]  /*60f60*/  LOP3.LUT P3, RZ, R17.reuse, 0x400, RZ, 0xc0, !PT ;  /* 0x0000040011ff7812 */ /* 0x040fe4000786c0ff */
[----:B------:R-:W-:-:S09]  /*60f70*/  LOP3.LUT P2, RZ, R17, 0x200, RZ, 0xc0, !PT ;  /* 0x0000020011ff7812 */ /* 0x000fd2000784c0ff */
[----:B------:R-:W-:Y:S04]  /*60f80*/  @P1 STG.E desc[UR4][R244.64], R197 ;  /* 0x000000c5f4001986 */ /* 0x000fe8000c101904 */
[----:B------:R-:W-:Y:S04]  /*60f90*/  @P0 STG.E desc[UR4][R248.64], R202 ;  /* 0x000000caf8000986 */ /* 0x000fe8000c101904 */
[----:B------:R-:W-:Y:S04]  /*60fa0*/  @P6 STG.E desc[UR4][R22.64], R198 ;  /* 0x000000c616006986 */ /* 0x000fe8000c101904 */
[----:B------:R-:W-:Y:S04]  /*60fb0*/  @P5 STG.E desc[UR4][R4.64], R203 ;  /* 0x000000cb04005986 */ /* 0x000fe8000c101904 */
[----:B------:R-:W-:Y:S04]  /*60fc0*/  @P4 STG.E desc[UR4][R26.64], R199 ;  /* 0x000000c71a004986 */ /* 0x000fe8000c101904 */
[----:B------:R-:W-:Y:S04]  /*60fd0*/  @P3 STG.E desc[UR4][R168.64], R192 ;  /* 0x000000c0a8003986 */ /* 0x000fe8000c101904 */
[----:B---3--:R1:W-:Y:S04]  /*60fe0*/  @P2 STG.E desc[UR4][R170.64], R188 ;  /* 0x000000bcaa002986 */ /* 0x0083e8000c101904 */
[----:B-1----:R-:W2:Y:S01]  /*60ff0*/  LDL.LU.64 R170, [R1+0xd48] ;  /* 0x000d480001aa7983 */ /* 0x002ea20000300a00 */
[----:B------:R-:W-:-:S02]  /*61000*/  LOP3.LUT P0, RZ, R3, 0x10000, RZ, 0xc0, !PT ;  /* 0x0001000003ff7812 */ /* 0x000fc4000780c0ff */
[----:B------:R-:W-:Y:S01]  /*61010*/  LOP3.LUT R19, R19, 0xffdfffff, RZ, 0xc0, !PT ;  /* 0xffdfffff13137812 */ /* 0x000fe200078ec0ff */
[----:B------:R-:W3:Y:S04]  /*61020*/  LDL.LU.64 R244, [R1+0xd40] ;  /* 0x000d400001f47983 */ /* 0x000ee80000300a00 */
[----:B------:R-:W4:Y:S04]  /*61030*/  LDL.LU.64 R236, [R1+0xd38] ;  /* 0x000d380001ec7983 */ /* 0x000f280000300a00 */
[----:B------:R-:W4:Y:S02]  /*61040*/  LDL.LU.64 R250, [R1+0xd30] ;  /* 0x000d300001fa7983 */ /* 0x000f240000300a00 */
[----:B------:R-:W-:-:S02]  /*61050*/  @P0 LOP3.LUT R19, R19, 0x200000, RZ, 0xfc, !PT ;  /* 0x0020000013130812 */ /* 0x000fc400078efcff */
[----:B------:R-:W-:Y:S01]  /*61060*/  LOP3.LUT P0, RZ, R3, 0x20000, RZ, 0xc0, !PT ;  /* 0x0002000003ff7812 */ /* 0x000fe2000780c0ff */
[----:B------:R-:W4:Y:S01]  /*61070*/  LDL.LU.64 R248, [R1+0xd28] ;  /* 0x000d280001f87983 */ /* 0x000f220000300a00 */
[----:B------:R-:W-:-:S03]  /*61080*/  LOP3.LUT R19, R19, 0xffbfffff, RZ, 0xc0, !PT ;  /* 0xffbfffff13137812 */ /* 0x000fc600078ec0ff */
[----:B------:R-:W4:Y:S04]  /*61090*/  LDL.LU.64 R22, [R1+0xd20] ;  /* 0x000d200001167983 */ /* 0x000f280000300a00 */
[----:B------:R-:W4:Y:S04]  /*610a0*/  LDL.LU.64 R4, [R1+0xd18] ;  /* 0x000d180001047983 */ /* 0x000f280000300a00 */
[----:B------:R-:W-:Y:S01]  /*610b0*/  @P0 LOP3.LUT R19, R19, 0x400000, RZ, 0xfc, !PT ;  /* 0x0040000013130812 */ /* 0x000fe200078efcff */
[----:B------:R-:W4:Y:S01]  /*610c0*/  LDL.LU.64 R240, [R1+0xd10] ;  /* 0x000d100001f07983 */ /* 0x000f220000300a00 */
[----:B------:R-:W-:-:S02]  /*610d0*/  LOP3.LUT P0, RZ, R3, 0x40000, RZ, 0xc0, !PT ;  /* 0x0004000003ff7812 */ /* 0x000fc4000780c0ff */
[----:B------:R-:W-:Y:S01]  /*610e0*/  LOP3.LUT R19, R19, 0xff7fffff, RZ, 0xc0, !PT ;  /* 0xff7fffff13137812 */ /* 0x000fe200078ec0ff */
[----:B------:R-:W4:Y:S01]  /*610f0*/  LDL.LU.64 R26, [R1+0xd08] ;  /* 0x000d0800011a7983 */ /* 0x000f220000300a00 */
[----:B------:R-:W-:-:S03]  /*61100*/  LOP3.LUT R21, R21, 0xfffffffe, RZ, 0xc0, !PT ;  /* 0xfffffffe15157812 */ /* 0x000fc600078ec0ff */
[----:B------:R-:W4:Y:S01]  /*61110*/  LDL.LU.64 R168, [R1+0xd00] ;  /* 0x000d000001a87983 */ /* 0x000f220000300a00 */
[----:B------:R-:W-:-:S03]  /*61120*/  LOP3.LUT P1, RZ, R17, 0x100, RZ, 0xc0, !PT ;  /* 0x0000010011ff7812 */ /* 0x000fc6000782c0ff */
[----:B------:R-:W4:Y:S02]  /*61130*/  LDL.LU.64 R246, [R1+0xcf8] ;  /* 0x000cf80001f67983 */ /* 0x000f240000300a00 */
        /* <DEDUP_REMOVED lines=41> */
[----:B--2---:R1:W-:Y:S04]  /*613d0*/  @P1 STG.E desc[UR4][R170.64], R193 ;  /* 0x000000c1aa001986 */ /* 0x0043e8000c101904 */
[----:B-1----:R-:W2:Y:S06]  /*613e0*/  LDL.LU.64 R170, [R1+0xcf0] ;  /* 0x000cf00001aa7983 */ /* 0x002eac0000300a00 */
        /* <DEDUP_REMOVED lines=23> */
[----:B----4-:R-:W-:Y:S01]  /*61560*/  @P0 STG.E desc[UR4][R236.64], R194 ;  /* 0x000000c2ec000986 */ /* 0x010fe2000c101904 */
[----:B------:R-:W-:-:S13]  /*61570*/  LOP3.LUT P0, RZ, R21, 0x400, RZ, 0xc0, !PT ;  /* 0x0000040015ff7812 */ /* 0x000fda000780c0ff */
        /* <DEDUP_REMOVED lines=13> */
[----:B------:R-:W-:-:S03]  /*61650*/  LOP3.LUT P0, RZ, R21, 0x20, RZ, 0xc0, !PT ;  /* 0x0000002015ff7812 */ /* 0x000fc6000780c0ff */
[----:B------:R-:W4:Y:S10]  /*61660*/  LDL.LU.64 R238, [R1+0xcc0] ;  /* 0x000cc00001ee7983 */ /* 0x000f340000300a00 */
[----:B------:R1:W-:Y:S04]  /*61670*/  @P0 STG.E desc[UR4][R26.64], R185 ;  /* 0x000000b91a000986 */ /* 0x0003e8000c101904 */
[----:B-1----:R-:W4:Y:S01]  /*61680*/  LDL.LU.64 R26, [R1+0xcb8] ;  /* 0x000cb800011a7983 */ /* 0x002f220000300a00 */
[----:B------:R-:W-:-:S03]  /*61690*/  LOP3.LUT P0, RZ, R21, 0x10, RZ, 0xc0, !PT ;  /* 0x0000001015ff7812 */ /* 0x000fc6000780c0ff */
[----:B------:R-:W4:Y:S10]  /*616a0*/  LDL.LU.64 R242, [R1+0xcb0] ;  /* 0x000cb00001f27983 */ /* 0x000f340000300a00 */
[----:B------:R1:W-:Y:S01]  /*616b0*/  @P0 STG.E desc[UR4][R168.64], R181 ;  /* 0x000000b5a8000986 */ /* 0x0003e2000c101904 */
[----:B------:R-:W-:-:S03]  /*616c0*/  LOP3.LUT P0, RZ, R21, 0x8, RZ, 0xc0, !PT ;  /* 0x0000000815ff7812 */ /* 0x000fc6000780c0ff */
[----:B-1----:R-:W4:Y:S10]  /*616d0*/  LDL.LU.64 R168, [R1+0xca8] ;  /* 0x000ca80001a87983 */ /* 0x002f340000300a00 */
[----:B------:R-:W-:Y:S01]  /*616e0*/  @P0 STG.E desc[UR4][R246.64], R186 ;  /* 0x000000baf6000986 */ /* 0x000fe2000c101904 */
[----:B------:R-:W-:-:S03]  /*616f0*/  LOP3.LUT P0, RZ, R21, 0x4, RZ, 0xc0, !PT ;  /* 0x0000000415ff7812 */ /* 0x000fc6000780c0ff */
[----:B------:R-:W4:Y:S10]  /*61700*/  LDL.LU.64 R236, [R1+0xca0] ;  /* 0x000ca00001ec7983 */ /* 0x000f340000300a00 */
[----:B--2---:R1:W-:Y:S04]  /*61710*/  @P0 STG.E desc[UR4][R170.64], R182 ;  /* 0x000000b6aa000986 */ /* 0x0043e8000c101904 */
[----:B-1----:R-:W2:Y:S01]  /*61720*/  LDL.LU.64 R170, [R1+0xc98] ;  /* 0x000c980001aa7983 */ /* 0x002ea20000300a00 */
[----:B------:R-:W-:-:S03]  /*61730*/  LOP3.LUT P0, RZ, R21, 0x2, RZ, 0xc0, !PT ;  /* 0x0000000215ff7812 */ /* 0x000fc6000780c0ff */
[----:B------:R-:W2:Y:S10]  /*61740*/  LDL.LU.64 R240, [R1+0xc90] ;  /* 0x000c900001f07983 */ /* 0x000eb40000300a00 */
[----:B---3--:R1:W-:Y:S01]  /*61750*/  @P0 STG.E desc[UR4][R244.64], R187 ;  /* 0x000000bbf4000986 */ /* 0x0083e2000c101904 */
[----:B------:R-:W-:-:S03]  /*61760*/  LOP3.LUT P0, RZ, R21, 0x1, RZ, 0xc0, !PT ;  /* 0x0000000115ff7812 */ /* 0x000fc6000780c0ff */
[----:B-1----:R-:W3:Y:S04]  /*61770*/  LDL.LU.64 R244, [R1+0xc88] ;  /* 0x000c880001f47983 */ /* 0x002ee80000300a00 */
[----:B------:R-:W3:Y:S06]  /*61780*/  LDL.LU.64 R246, [R1+0xc80] ;  /* 0x000c800001f67983 */ /* 0x000eec0000300a00 */
[----:B----4-:R-:W-:Y:S01]  /*61790*/  @P0 STG.E desc[UR4][R250.64], R183 ;  /* 0x000000b7fa000986 */ /* 0x010fe2000c101904 */
[----:B------:R-:W-:-:S13]  /*617a0*/  LOP3.LUT P0, RZ, R19, 0x80000000, RZ, 0xc0, !PT ;  /* 0x8000000013ff7812 */ /* 0x000fda000780c0ff */
[----:B------:R1:W-:Y:S01]  /*617b0*/  @P0 STG.E desc[UR4][R248.64], R176 ;  /* 0x000000b0f8000986 */ /* 0x0003e2000c101904 */
[----:B------:R-:W-:-:S03]  /*617c0*/  LOP3.LUT P0, RZ, R19, 0x40000000, RZ, 0xc0, !PT ;  /* 0x4000000013ff7812 */ /* 0x000fc6000780c0ff */
[----:B-1----:R-:W4:Y:S10]  /*617d0*/  LDL.LU.64 R248, [R1+0xc78] ;  /* 0x000c780001f87983 */ /* 0x002f340000300a00 */
[----:B------:R1:W-:Y:S01]  /*617e0*/  @P0 STG.E desc[UR4][R22.64], R172 ;  /* 0x000000ac16000986 */ /* 0x0003e2000c101904 */
[----:B------:R-:W-:-:S03]  /*617f0*/  LOP3.LUT P0, RZ, R19, 0x20000000, RZ, 0xc0, !PT ;  /* 0x2000000013ff7812 */ /* 0x000fc6000780c0ff */
[----:B------:R-:W4:Y:S04]  /*61800*/  LDL.LU.64 R250, [R1+0xc70] ;  /* 0x000c700001fa7983 */ /* 0x000f280000300a00 */
[----:B-1----:R-:W4:Y:S06]  /*61810*/  LDL.LU.64 R22, [R1+0xc68] ;  /* 0x000c680001167983 */ /* 0x002f2c0000300a00 */
[----:B------:R1:W-:Y:S01]  /*61820*/  @P0 STG.E desc[UR4][R4.64], R177 ;  /* 0x000000b104000986 */ /* 0x0003e2000c101904 */
[----:B------:R-:W-:-:S03]  /*61830*/  LOP3.LUT P0, RZ, R19, 0x10000000, RZ, 0xc0, !PT ;  /* 0x1000000013ff7812 */ /* 0x000fc6000780c0ff */
[----:B-1----:R-:W4:Y:S10]  /*61840*/  LDL.LU.64 R4, [R1+0xb70] ;  /* 0x000b700001047983 */ /* 0x002f340000300a00 */
[----:B------:R-:W-:Y:S01]  /*61850*/  @P0 STG.E desc[UR4][R238.64], R173 ;  /* 0x000000adee000986 */ /* 0x000fe2000c101904 */
[----:B------:R-:W-:-:S13]  /*61860*/  LOP3.LUT P0, RZ, R19, 0x8000000, RZ, 0xc0, !PT ;  /* 0x0800000013ff7812 */ /* 0x000fda000780c0ff */
        /* <DEDUP_REMOVED lines=10> */
[----:B--2---:R1:W-:Y:S04]  /*61910*/  @P0 STG.E desc[UR4][R170.64], R12 ;  /* 0x0000000caa000986 */ /* 0x0043e8000c101904 */
[----:B-1----:R-:W2:Y:S01]  /*61920*/  LDL.LU.64 R170, [R1+0xc58] ;  /* 0x000c580001aa7983 */ /* 0x002ea20000300a00 */
[----:B------:R-:W-:Y:S02]  /*61930*/  LOP3.LUT P0, RZ, R19, 0x400000, RZ, 0xc0, !PT ;  /* 0x0040000013ff7812 */ /* 0x000fe4000780c0ff */
[C---:B------:R-:W-:Y:S02]  /*61940*/  LOP3.LUT P2, RZ, R3.reuse, 0x8000, RZ, 0xc0, !PT ;  /* 0x0000800003ff7812 */ /* 0x040fe4000784c0ff */
[----:B------:R-:W-:-:S09]  /*61950*/  LOP3.LUT P3, RZ, R3, 0x4000, RZ, 0xc0, !PT ;  /* 0x0000400003ff7812 */ /* 0x000fd2000786c0ff */
[----:B------:R-:W-:Y:S01]  /*61960*/  @P0 STG.E desc[UR4][R240.64], R8 ;  /* 0x00000008f0000986 */ /* 0x000fe2000c101904 */
[----:B------:R-:W-:Y:S02]  /*61970*/  LOP3.LUT P0, RZ, R19, 0x200000, RZ, 0xc0, !PT ;  /* 0x0020000013ff7812 */ /* 0x000fe4000780c0ff */
[C---:B------:R-:W-:Y:S02]  /*61980*/  LOP3.LUT P4, RZ, R3.reuse, 0x2000, RZ, 0xc0, !PT ;  /* 0x0000200003ff7812 */ /* 0x040fe4000788c0ff */
[C---:B------:R-:W-:Y:S02]  /*61990*/  LOP3.LUT P5, RZ, R3.reuse, 0x1000, RZ, 0xc0, !PT ;  /* 0x0000100003ff7812 */ /* 0x040fe400078ac0ff */
[C---:B------:R-:W-:Y:S02]  /*619a0*/  LOP3.LUT P6, RZ, R3.reuse, 0x800, RZ, 0xc0, !PT ;  /* 0x0000080003ff7812 */ /* 0x040fe400078cc0ff */
[----:B------:R-:W-:-:S05]  /*619b0*/  LOP3.LUT P1, RZ, R3, 0x400, RZ, 0xc0, !PT ;  /* 0x0000040003ff7812 */ /* 0x000fca000782c0ff */
[----:B---3--:R1:W-:Y:S04]  /*619c0*/  @P0 STG.E desc[UR4][R244.64], R13 ;  /* 0x0000000df4000986 */ /* 0x0083e8000c101904 */
[----:B------:R-:W-:Y:S04]  /*619d0*/  @P2 STG.E desc[UR4][R246.64], R9 ;  /* 0x00000009f6002986 */ /* 0x000fe8000c101904 */
[----:B-1----:R-:W3:Y:S01]  /*619e0*/  LDL.LU.64 R244, [R1+0xb60] ;  /* 0x000b600001f47983 */ /* 0x002ee20000300a00 */
[----:B------:R-:W-:-:S03]  /*619f0*/  LOP3.LUT P2, RZ, R19, 0x80000, RZ, 0xc0, !PT ;  /* 0x0008000013ff7812 */ /* 0x000fc6000784c0ff */
[----:B----4-:R1:W-:Y:S01]  /*61a00*/  @P3 STG.E desc[UR4][R248.64], R14 ;  /* 0x0000000ef8003986 */ /* 0x0103e2000c101904 */
[----:B------:R-:W-:-:S03]  /*61a10*/  LOP3.LUT P3, RZ, R19, 0x40000, RZ, 0xc0, !PT ;  /* 0x0004000013ff7812 */ /* 0x000fc6000786c0ff */
[----:B------:R-:W-:Y:S04]  /*61a20*/  @P4 STG.E desc[UR4][R250.64], R10 ;  /* 0x0000000afa004986 */ /* 0x000fe8000c101904 */
[----:B-1----:R-:W4:Y:S04]  /*61a30*/  LDL.LU.64 R248, [R1+0xc50] ;  /* 0x000c500001f87983 */ /* 0x002f280000300a00 */
[----:B------:R1:W-:Y:S04]  /*61a40*/  @P5 STG.E desc[UR4][R22.64], R15 ;  /* 0x0000000f16005986 */ /* 0x0003e8000c101904 */
[----:B-1----:R-:W4:Y:S04]  /*61a50*/  LDL.LU.64 R22, [R1+0xb58] ;  /* 0x000b580001167983 */ /* 0x002f280000300a00 */
[----:B------:R1:W-:Y:S01]  /*61a60*/  @P6 STG.E desc[UR4][R4.64], R11 ;  /* 0x0000000b04006986 */ /* 0x0003e2000c101904 */
[----:B------:R-:W-:Y:S01]  /*61a70*/  VIADD R2, R6, 0x1f3 ;  /* 0x000001f306027836 */ /* 0x000fe20000000000 */
[----:B------:R-:W-:-:S02]  /*61a80*/  LOP3.LUT P0, RZ, R19, 0x100000, RZ, 0xc0, !PT ;  /* 0x0010000013ff7812 */ /* 0x000fc4000780c0ff */
[C---:B------:R-:W-:Y:S01]  /*61a90*/  LOP3.LUT P4, RZ, R19.reuse, 0x20000, RZ, 0xc0, !PT ;  /* 0x0002000013ff7812 */ /* 0x040fe2000788c0ff */
[----:B------:R-:W-:Y:S01]  /*61aa0*/  VIADD R3, R6, 0x1f4 ;  /* 0x000001f406037836 */ /* 0x000fe20000000000 */
[C---:B------:R-:W-:Y:S01]  /*61ab0*/  LOP3.LUT P5, RZ, R19.reuse, 0x10000, RZ, 0xc0, !PT ;  /* 0x0001000013ff7812 */ /* 0x040fe200078ac0ff */
[----:B------:R-:W4:Y:S04]  /*61ac0*/  LDS.128 R8, [R0] ;  /* 0x0000000000087984 */ /* 0x000f280000000c00 */
[----:B-1----:R-:W4:Y:S04]  /*61ad0*/  LDL.LU.64 R4, [R1+0xc48] ;  /* 0x000c480001047983 */ /* 0x002f280000300a00 */
[----:B------:R1:W-:Y:S04]  /*61ae0*/  @P1 STG.E desc[UR4][R26.64], R32 ;  /* 0x000000201a001986 */ /* 0x0003e8000c101904 */
[----:B-1----:R-:W4:Y:S04]  /*61af0*/  LDL.LU.64 R26, [R1+0xb50] ;  /* 0x000b5000011a7983 */ /* 0x002f280000300a00 */
[----:B------:R1:W-:Y:S04]  /*61b00*/  @P2 STG.E desc[UR4][R168.64], R28 ;  /* 0x0000001ca8002986 */ /* 0x0003e8000c101904 */
[----:B-1----:R-:W4:Y:S04]  /*61b10*/  LDL.LU.64 R168, [R1+0xc40] ;  /* 0x000c400001a87983 */ /* 0x002f280000300a00 */
[----:B--2---:R1:W-:Y:S04]  /*61b20*/  @P3 STG.E desc[UR4][R170.64], R33 ;  /* 0x00000021aa003986 */ /* 0x0043e8000c101904 */
[----:B-1----:R-:W2:Y:S01]  /*61b30*/  LDL.LU.64 R170, [R1+0xb48] ;  /* 0x000b480001aa7983 */ /* 0x002ea20000300a00 */
[----:B------:R-:W-:Y:S01]  /*61b40*/  ISETP.LT.AND P1, PT, R2, UR6, !P0 ;  /* 0x0000000602007c0c */ /* 0x000fe2000c721270 */
[----:B------:R-:W-:Y:S01]  /*61b50*/  VIADD R2, R6, 0x176 ;  /* 0x0000017606027836 */ /* 0x000fe20000000000 */
[----:B------:R-:W-:-:S04]  /*61b60*/  LOP3.LUT P6, RZ, R19, 0x8000, RZ, 0xc0, !PT ;  /* 0x0000800013ff7812 */ /* 0x000fc800078cc0ff */
[----:B------:R-:W-:Y:S01]  /*61b70*/  ISETP.LT.AND P3, PT, R2, UR7, !P0 ;  /* 0x0000000702007c0c */ /* 0x000fe2000c761270 */
[----:B------:R-:W-:Y:S01]  /*61b80*/  VIADD R2, R6, 0x177 ;  /* 0x0000017706027836 */ /* 0x000fe20000000000 */
[----:B------:R-:W-:Y:S01]  /*61b90*/  ULDC UR7, c[0x0][0x22c] ;  /* 0x00008b0000077ab9 */ /* 0x000fe20000000800 */
[----:B---3--:R1:W-:Y:S03]  /*61ba0*/  @P4 STG.E desc[UR4][R244.64], R29 ;  /* 0x0000001df4004986 */ /* 0x0083e6000c101904 */
[----:B------:R-:W-:Y:S01]  /*61bb0*/  ISETP.LT.AND P4, PT, R2, UR7, !P0 ;  /* 0x0000000702007c0c */ /* 0x000fe2000c781270 */
[----:B------:R-:W-:Y:S01]  /*61bc0*/  VIADD R2, R6, 0x178 ;  /* 0x0000017806027836 */ /* 0x000fe20000000000 */
[----:B------:R-:W-:Y:S01]  /*61bd0*/  ULDC UR7, c[0x0][0x22c] ;  /* 0x00008b0000077ab9 */ /* 0x000fe20000000800 */
[----:B-1----:R-:W3:Y:S04]  /*61be0*/  LDL.LU.64 R244, [R1+0xc38] ;  /* 0x000c380001f47983 */ /* 0x002ee80000300a00 */
[----:B----4-:R1:W-:Y:S01]  /*61bf0*/  @P5 STG.E desc[UR4][R248.64], R34 ;  /* 0x00000022f8005986 */ /* 0x0103e2000c101904 */
[----:B------:R-:W-:Y:S01]  /*61c00*/  ISETP.LT.AND P5, PT, R2, UR7, !P0 ;  /* 0x0000000702007c0c */ /* 0x000fe2000c7a1270 */
[----:B------:R-:W-:Y:S01]  /*61c10*/  VIADD R2, R6, 0x179 ;  /* 0x0000017906027836 */ /* 0x000fe20000000000 */
[----:B------:R-:W-:Y:S01]  /*61c20*/  ULDC UR7, c[0x0][0x22c] ;  /* 0x00008b0000077ab9 */ /* 0x000fe20000000800 */
[----:B-1----:R-:W4:Y:S04]  /*61c30*/  LDL.LU.64 R248, [R1+0xb40] ;  /* 0x000b400001f87983 */ /* 0x002f280000300a00 */
[----:B------:R1:W-:Y:S01]  /*61c40*/  @P6 STG.E desc[UR4][R22.64], R30 ;  /* 0x0000001e16006986 */ /* 0x0003e2000c101904 */
[----:B------:R-:W-:-:S03]  /*61c50*/  ISETP.LT.AND P6, PT, R2, UR7, !P0 ;  /* 0x0000000702007c0c */ /* 0x000fc6000c7c1270 */
[----:B-1----:R-:W4:Y:S04]  /*61c60*/  LDL.LU.64 R22, [R1+0xc30] ;  /* 0x000c300001167983 */ /* 0x002f280000300a00 */
[----:B------:R1:W-:Y:S01]  /*61c70*/  @P3 STG.E desc[UR4][R4.64], R35 ;  /* 0x0000002304003986 */ /* 0x0003e2000c101904 */
[----:B------:R-:W-:Y:S01]  /*61c80*/  VIADD R2, R6, 0x17a ;  /* 0x0000017a06027836 */ /* 0x000fe20000000000 */
[----:B------:R-:W-:Y:S02]  /*61c90*/  ULDC UR7, c[0x0][0x22c] ;  /* 0x00008b0000077ab9 */ /* 0x000fe40000000800 */
        /* <DEDUP_REMOVED lines=8> */
[----:B------:R-:W-:Y:S01]  /*61d20*/  ULDC UR7, c[0x0][0x22c] ;  /* 0x00008b0000077ab9 */ /* 0x000fe20000000800 */
[----:B------:R-:W-:-:S04]  /*61d30*/  IADD3 R2, R6, 0x17b, RZ ;  /* 0x0000017b06027810 */ /* 0x000fc80007ffe0ff */
[----:B------:R-:W-:Y:S01]  /*61d40*/  ISETP.LT.AND P4, PT, R2, UR7, !P0 ;  /* 0x0000000702007c0c */ /* 0x000fe2000c781270 */
[----:B------:R-:W-:Y:S01]  /*61d50*/  VIADD R2, R6, 0x17c ;  /* 0x0000017c06027836 */ /* 0x000fe20000000000 */
[----:B------:R-:W-:-:S04]  /*61d60*/  ULDC UR7, c[0x0][0x22c] ;  /* 0x00008b0000077ab9 */ /* 0x000fc80000000800 */
[----:B------:R-:W-:Y:S01]  /*61d70*/  ISETP.LT.AND P5, PT, R2, UR7, !P0 ;  /* 0x0000000702007c0c */ /* 0x000fe2000c7a1270 */
[----:B------:R-:W-:Y:S01]  /*61d80*/  VIADD R2, R6, 0x17d ;  /* 0x0000017d06027836 */ /* 0x000fe20000000000 */
[----:B------:R-:W-:-:S04]  /*61d90*/  ULDC UR7, c[0x0][0x22c] ;  /* 0x00008b0000077ab9 */ /* 0x000fc80000000800 */
        /* <DEDUP_REMOVED lines=45> */
[----:B------:R-:W-:Y:S01]  /*62070*/  ULDC UR7, c[0x0][0x22c] ;  /* 0x00008b0000077ab9 */ /* 0x000fe20000000800 */
[----:B------:R-:W-:Y:S01]  /*62080*/  IADD3 R2, R6, 0x187, RZ ;  /* 0x0000018706027810 */ /* 0x000fe20007ffe0ff */
        /* <DEDUP_REMOVED lines=59> */
[----:B------:R-:W-:Y:S01]  /*62440*/  ULDC UR7, c[0x0][0x22c] ;  /* 0x00008b0000077ab9 */ /* 0x000fe20000000800 */
[----:B------:R-:W-:Y:S01]  /*62450*/  IADD3 R2, R6, 0x193, RZ ;  /* 0x0000019306027810 */ /* 0x000fe20007ffe0ff */
        /* <DEDUP_REMOVED lines=116> */
[----:B------:R-:W-:Y:S01]  /*62ba0*/  ISETP.LT.AND P3, PT, R2, UR7, !P0 ;  /* 0x0000000702007c0c */ /* 0x000fe2000c761270 */
[----:B------:R-:W-:-:S02]  /*62bb0*/  ULDC UR7, c[0x0][0x22c] ;  /* 0x00008b0000077ab9 */ /* 0x000fc40000000800 */
[----:B-1----:R-:W4:Y:S04]  /*62bc0*/  LDL.LU.64 R22, [R1+0xa70] ;  /* 0x000a700001167983 */ /* 0x002f280000300a00 */
[----:B------:R1:W-:Y:S04]  /*62bd0*/  @P4 STG.E desc[UR4][R4.64], R91 ;  /* 0x0000005b04004986 */ /* 0x0003e8000c101904 */
[----:B-1----:R-:W4:Y:S04]  /*62be0*/  LDL.LU.64 R4, [R1+0xa68] ;  /* 0x000a680001047983 */ /* 0x002f280000300a00 */
[----:B------:R1:W-:Y:S04]  /*62bf0*/  @P5 STG.E desc[UR4][R26.64], R76 ;  /* 0x0000004c1a005986 */ /* 0x0003e8000c101904 */
[----:B-1----:R-:W4:Y:S04]  /*62c00*/  LDL.LU.64 R26, [R1+0xa60] ;  /* 0x000a6000011a7983 */ /* 0x002f280000300a00 */
[----:B------:R1:W-:Y:S04]  /*62c10*/  @P6 STG.E desc[UR4][R168.64], R96 ;  /* 0x00000060a8006986 */ /* 0x0003e8000c101904 */
[----:B-1----:R-:W4:Y:S04]  /*62c20*/  LDL.LU.64 R168, [R1+0xa58] ;  /* 0x000a580001a87983 */ /* 0x002f280000300a00 */
[----:B--2---:R1:W-:Y:S04]  /*62c30*/  @P3 STG.E desc[UR4][R170.64], R77 ;  /* 0x0000004daa003986 */ /* 0x0043e8000c101904 */
[----:B-1----:R-:W2:Y:S01]  /*62c40*/  LDL.LU.64 R170, [R1+0xa50] ;  /* 0x000a500001aa7983 */ /* 0x002ea20000300a00 */
        /* <DEDUP_REMOVED lines=50> */
[----:B------:R-:W-:Y:S01]  /*62f70*/  ULDC UR7, c[0x0][0x22c] ;  /* 0x00008b0000077ab9 */ /* 0x000fe20000000800 */
[----:B------:R-:W-:Y:S01]  /*62f80*/  IADD3 R2, R6, 0x1b7, RZ ;  /* 0x000001b706027810 */ /* 0x000fe20007ffe0ff */
        /* <DEDUP_REMOVED lines=266> */
[----:B------:R-:W-:Y:S01]  /*64030*/  ULDC UR7, c[0x0][0x22c] ;  /* 0x00008b0000077ab9 */ /* 0x000fe20000000800 */
[----:B------:R-:W2:Y:S03]  /*64040*/  LDL.LU.64 R232, [R1+0x850] ;  /* 0x0008500001e87983 */ /* 0x000ea60000300a00 */
        /* <DEDUP_REMOVED lines=11> */
[----:B------:R-:W2:Y:S04]  /*64100*/  LDL.LU.64 R236, [R1+0x838] ;  /* 0x0008380001ec7983 */ /* 0x000ea80000300a00 */
[----:B------:R-:W2:Y:S04]  /*64110*/  LDL.LU.64 R240, [R1+0x830] ;  /* 0x0008300001f07983 */ /* 0x000ea80000300a00 */
[----:B------:R-:W2:Y:S04]  /*64120*/  LDL.LU.64 R246, [R1+0x828] ;  /* 0x0008280001f67983 */ /* 0x000ea80000300a00 */
[----:B------:R-:W2:Y:S04]  /*64130*/  LDL.LU.64 R250, [R1+0x820] ;  /* 0x0008200001fa7983 */ /* 0x000ea80000300a00 */
[----:B---3--:R1:W-:Y:S01]  /*64140*/  @P3 STG.E desc[UR4][R244.64], R157 ;  /* 0x0000009df4003986 */ /* 0x0083e2000c101904 */
        /* <DEDUP_REMOVED lines=23> */
[C---:B------:R-:W-:Y:S01]  /*642c0*/  VIADD R2, R6.reuse, 0x1f2 ;  /* 0x000001f206027836 */ /* 0x040fe20000000000 */
[----:B------:R-:W-:Y:S01]  /*642d0*/  ISETP.LT.AND P2, PT, R3, UR6, !P0 ;  /* 0x0000000603007c0c */ /* 0x000fe2000c741270 */
[----:B------:R-:W-:Y:S01]  /*642e0*/  ULDC UR7, c[0x0][0x22c] ;  /* 0x00008b0000077ab9 */ /* 0x000fe20000000800 */
[----:B------:R-:W-:-:S02]  /*642f0*/  IADD3 R3, R6, 0x1f5, RZ ;  /* 0x000001f506037810 */ /* 0x000fc40007ffe0ff */
[----:B------:R-:W-:Y:S02]  /*64300*/  ISETP.LT.AND P3, PT, R2, UR7, !P0 ;  /* 0x0000000702007c0c */ /* 0x000fe4000c761270 */
[----:B------:R-:W-:Y:S01]  /*64310*/  ISETP.LT.AND P4, PT, R3, UR6, !P0 ;  /* 0x0000000603007c0c */ /* 0x000fe2000c781270 */
[C---:B------:R-:W-:Y:S02]  /*64320*/  VIADD R3, R6.reuse, 0x1f6 ;  /* 0x000001f606037836 */ /* 0x040fe40000000000 */
[C---:B------:R-:W-:Y:S02]  /*64330*/  VIADD R2, R6.reuse, 0x1f7 ;  /* 0x000001f706027836 */ /* 0x040fe40000000000 */
[----:B------:R1:W-:Y:S01]  /*64340*/  @P6 STG.E desc[UR4][R232.64], R148 ;  /* 0x00000094e8006986 */ /* 0x0003e2000c101904 */
[----:B------:R-:W-:Y:S01]  /*64350*/  ISETP.LT.AND P5, PT, R3, UR6, !P0 ;  /* 0x0000000603007c0c */ /* 0x000fe2000c7a1270 */
[----:B------:R-:W-:Y:S01]  /*64360*/  VIADD R3, R6, 0x1f8 ;  /* 0x000001f806037836 */ /* 0x000fe20000000000 */
[----:B------:R-:W-:Y:S01]  /*64370*/  ISETP.LT.AND P6, PT, R2, UR6, !P0 ;  /* 0x0000000602007c0c */ /* 0x000fe2000c7c1270 */
[----:B------:R-:W-:-:S02]  /*64380*/  VIADD R2, R6, 0x1f9 ;  /* 0x000001f906027836 */ /* 0x000fc40000000000 */
[----:B------:R-:W-:Y:S01]  /*64390*/  VIADD R0, R6, 0x1fb ;  /* 0x000001fb06007836 */ /* 0x000fe20000000000 */
[----:B------:R1:W-:Y:S01]  /*643a0*/  @P3 STG.E desc[UR4][R238.64], R161 ;  /* 0x000000a1ee003986 */ /* 0x0003e2000c101904 */
[----:B------:R-:W-:-:S03]  /*643b0*/  ISETP.LT.AND P3, PT, R3, UR6, !P0 ;  /* 0x0000000603007c0c */ /* 0x000fc6000c761270 */
[----:B------:R1:W-:Y:S01]  /*643c0*/  @P1 STG.E desc[UR4][R242.64], R149 ;  /* 0x00000095f2001986 */ /* 0x0003e2000c101904 */
[----:B------:R-:W-:Y:S01]  /*643d0*/  ISETP.LT.AND P1, PT, R2, UR6, !P0 ;  /* 0x0000000602007c0c */ /* 0x000fe2000c721270 */
[----:B------:R-:W-:Y:S02]  /*643e0*/  VIADD R2, R6, 0x1fa ;  /* 0x000001fa06027836 */ /* 0x000fe40000000000 */
[----:B------:R1:W-:Y:S04]  /*643f0*/  @P2 STG.E desc[UR4][R236.64], R162 ;  /* 0x000000a2ec002986 */ /* 0x0003e8000c101904 */
[----:B------:R1:W-:Y:S01]  /*64400*/  @P4 STG.E desc[UR4][R240.64], R150 ;  /* 0x00000096f0004986 */ /* 0x0003e2000c101904 */
[----:B------:R-:W-:Y:S01]  /*64410*/  ISETP.LT.AND P4, PT, R0, UR6, !P0 ;  /* 0x0000000600007c0c */ /* 0x000fe2000c781270 */
[----:B------:R-:W-:Y:S01]  /*64420*/  VIADD R0, R6, 0x1fd ;  /* 0x000001fd06007836 */ /* 0x000fe20000000000 */
[----:B------:R-:W-:Y:S01]  /*64430*/  ISETP.LT.AND P2, PT, R2, UR6, !P0 ;  /* 0x0000000602007c0c */ /* 0x000fe2000c741270 */
[----:B------:R1:W-:Y:S01]  /*64440*/  @P5 STG.E desc[UR4][R246.64], R163 ;  /* 0x000000a3f6005986 */ /* 0x0003e2000c101904 */
[----:B------:R-:W-:-:S03]  /*64450*/  VIADD R2, R6, 0x1fc ;  /* 0x000001fc06027836 */ /* 0x000fc60000000000 */
[----:B------:R1:W-:Y:S01]  /*64460*/  @P6 STG.E desc[UR4][R250.64], R151 ;  /* 0x00000097fa006986 */ /* 0x0003e2000c101904 */
[----:B------:R-:W-:Y:S01]  /*64470*/  ISETP.LT.AND P6, PT, R0, UR6, !P0 ;  /* 0x0000000600007c0c */ /* 0x000fe2000c7c1270 */
[C---:B------:R-:W-:Y:S02]  /*64480*/  VIADD R0, R6.reuse, 0x1fe ;  /* 0x000001fe06007836 */ /* 0x040fe40000000000 */
[----:B------:R-:W-:Y:S01]  /*64490*/  VIADD R6, R6, 0x1ff ;  /* 0x000001ff06067836 */ /* 0x000fe20000000000 */
[----:B------:R-:W-:Y:S01]  /*644a0*/  ISETP.LT.AND P5, PT, R2, UR6, !P0 ;  /* 0x0000000602007c0c */ /* 0x000fe2000c7a1270 */
[----:B---3--:R1:W-:Y:S01]  /*644b0*/  @P3 STG.E desc[UR4][R244.64], R164 ;  /* 0x000000a4f4003986 */ /* 0x0083e2000c101904 */
[----:B------:R-:W-:Y:S02]  /*644c0*/  ISETP.LT.AND P3, PT, R0, UR6, !P0 ;  /* 0x0000000600007c0c */ /* 0x000fe4000c761270 */
[----:B------:R-:W-:Y:S01]  /*644d0*/  ISETP.LT.AND P0, PT, R6, UR6, !P0 ;  /* 0x0000000606007c0c */ /* 0x000fe2000c701270 */
[----:B----4-:R1:W-:Y:S04]  /*644e0*/  @P1 STG.E desc[UR4][R248.64], R8 ;  /* 0x00000008f8001986 */ /* 0x0103e8000c101904 */
[----:B------:R1:W-:Y:S04]  /*644f0*/  @P2 STG.E desc[UR4][R22.64], R165 ;  /* 0x000000a516002986 */ /* 0x0003e8000c101904 */
[----:B------:R1:W-:Y:S04]  /*64500*/  @P4 STG.E desc[UR4][R4.64], R9 ;  /* 0x0000000904004986 */ /* 0x0003e8000c101904 */
[----:B------:R1:W-:Y:S04]  /*64510*/  @P5 STG.E desc[UR4][R26.64], R166 ;  /* 0x000000a61a005986 */ /* 0x0003e8000c101904 */
[----:B------:R1:W-:Y:S04]  /*64520*/  @P6 STG.E desc[UR4][R168.64], R10 ;  /* 0x0000000aa8006986 */ /* 0x0003e8000c101904 */
[----:B--2---:R1:W-:Y:S01]  /*64530*/  @P3 STG.E desc[UR4][R170.64], R167 ;  /* 0x000000a7aa003986 */ /* 0x0043e2000c101904 */
[----:B------:R-:W-:Y:S05]  /*64540*/  @!P0 EXIT ;  /* 0x000000000000894d */ /* 0x000fea0003800000 */
[----:B-1----:R-:W2:Y:S04]  /*64550*/  LDL.LU.64 R170, [R1+0x800] ;  /* 0x0008000001aa7983 */ /* 0x002ea80000300a00 */
[----:B--2---:R-:W-:Y:S01]  /*64560*/  STG.E desc[UR4][R170.64], R11 ;  /* 0x0000000baa007986 */ /* 0x004fe2000c101904 */
[----:B------:R-:W-:Y:S05]  /*64570*/  EXIT ;  /* 0x000000000000794d */ /* 0x000fea0003800000 */
.L_x_2:
[----:B------:R-:W-:-:S00]  /*64580*/  BRA `(.L_x_2) ;  /* 0xfffffffc00fc7947 */ /* 0x000fc0000383ffff */
[----:B------:R-:W-:-:S00]  /*64590*/  NOP ;  /* 0x0000000000007918 */ /* 0x000fc00000000000 */
        /* <DEDUP_REMOVED lines=14> */
.L_x_3:


//--------------------- .nv.shared.matmul_kernel  --------------------------
	.section	.nv.shared.matmul_kernel,"aw",@nobits
	.sectionflags	@""
	.align	16
	.zero		1024


//--------------------- .nv.shared.reserved.0     --------------------------
	.section	.nv.shared.reserved.0,"aw",@nobits
	.weak		__nv_reservedSMEM_offset_0_alias
	.size		__nv_reservedSMEM_offset_0_alias, 0, 0
	.other		__nv_reservedSMEM_offset_0_alias,@"STO_CUDA_RESERVED_SHARED STV_DEFAULT"
__nv_reservedSMEM_offset_0_alias:
	.zero		0


//--------------------- .nv.constant0.matmul_kernel --------------------------
	.section	.nv.constant0.matmul_kernel,"a",@progbits
	.sectionflags	@""
	.align	4
.nv.constant0.matmul_kernel:
	.zero		608


//--------------------- SYMBOLS --------------------------

	.type		.nv.reservedSmem.offset0,@object
	.size		.nv.reservedSmem.offset0,0x4
